def matmul_kernel(
    a_ptr,
    b_ptr,
    c_ptr,
    M,
    N,
    K,
    stride_am,
    stride_ak,
    stride_bk,
    stride_bn,
    stride_cm,
    stride_cn,
    BLOCK_M: tl.constexpr,
    BLOCK_N: tl.constexpr,
    BLOCK_K: tl.constexpr,
    GROUP_M: tl.constexpr,
):
    pid = tl.program_id(axis=0)
    num_pid_m = tl.cdiv(M, BLOCK_M)
    num_pid_n = tl.cdiv(N, BLOCK_N)
    num_pid_in_group = GROUP_M * num_pid_n
    group_id = pid // num_pid_in_group
    first_pid_m = group_id * GROUP_M
    group_size_m = min(num_pid_m - first_pid_m, GROUP_M)
    pid_m = first_pid_m + ((pid % num_pid_in_group) % group_size_m)
    pid_n = (pid % num_pid_in_group) // group_size_m

    offs_am = (pid_m * BLOCK_M + tl.arange(0, BLOCK_M)) % M
    offs_bn = (pid_n * BLOCK_N + tl.arange(0, BLOCK_N)) % N
    offs_k = tl.arange(0, BLOCK_K)
    a_ptrs = a_ptr + offs_am[:, None] * stride_am + offs_k[None, :] * stride_ak
    b_ptrs = b_ptr + offs_k[:, None] * stride_bk + offs_bn[None, :] * stride_bn

    acc = tl.zeros((BLOCK_M, BLOCK_N), dtype=tl.float32)
    for kk in range(0, tl.cdiv(K, BLOCK_K)):
        a = tl.load(a_ptrs, mask=offs_k[None, :] < K - kk * BLOCK_K, other=0.0)
        b = tl.load(b_ptrs, mask=offs_k[:, None] < K - kk * BLOCK_K, other=0.0)
        acc = tl.dot(a, b, acc)
        a_ptrs += BLOCK_K * stride_ak
        b_ptrs += BLOCK_K * stride_bk

    c = acc.to(c_ptr.dtype.element_ty)
    offs_cm = pid_m * BLOCK_M + tl.arange(0, BLOCK_M)
    offs_cn = pid_n * BLOCK_N + tl.arange(0, BLOCK_N)
    c_ptrs = c_ptr + offs_cm[:, None] * stride_cm + offs_cn[None, :] * stride_cn
    mask = (offs_cm[:, None] < M) & (offs_cn[None, :] < N)
    tl.store(c_ptrs, c, mask=mask)

# config = {"BLOCK_K": 128, "BLOCK_M": 64, "BLOCK_N": 512, "GROUP_M": 4, "arch": "sm_90", "dtype": "fp16", "num_ctas": 1, "num_stages": 3, "num_warps": 4}
# arch = sm_90


// ===== COMPILED SASS (sm_90a) =====

	.target	sm_90a

	.elftype	@"ET_EXEC"


//--------------------- .note.nv.tkinfo           --------------------------
	.section	.note.nv.tkinfo,"",@"SHT_NOTE"
	.sectionflags	@"SHF_NOTE_NV_TKINFO"
	.tkinfo
        /*0018*/ 	.word	0x00000002
        /*0030*/ 	.string	""
        /*0030*/ 	.string	"ptxas"
        /*0030*/ 	.string	"Cuda compilation tools, release 13.0, V13.0.88"
        /*0030*/ 	.string	"Build cuda_13.0.r13.0/compiler.36424714_0"
        /*0030*/ 	.string	"-v  -suppress-debug-info  -lineinfo  -arch sm_90a "



//--------------------- .note.nv.cuinfo           --------------------------
	.section	.note.nv.cuinfo,"",@"SHT_NOTE"
	.sectionflags	@"SHF_NOTE_NV_CUINFO"
        /*0018*/ 	.short	0x0002
        /*001a*/ 	.short	0x005a
        /*001c*/ 	.short	0x0082
	.zero		2


//--------------------- .nv.info                  --------------------------
	.section	.nv.info,"",@"SHT_CUDA_INFO"
	.align	4


	//----- nvinfo : EIATTR_REGCOUNT
	.align		4
        /*0000*/ 	.byte	0x04, 0x2f
        /*0002*/ 	.short	(.L_1 - .L_0)
	.align		4
.L_0:
        /*0004*/ 	.word	index@(matmul_kernel)
        /*0008*/ 	.word	0x000000ff


	//----- nvinfo : EIATTR_FRAME_SIZE
	.align		4
.L_1:
        /*000c*/ 	.byte	0x04, 0x11
        /*000e*/ 	.short	(.L_3 - .L_2)
	.align		4
.L_2:
        /*0010*/ 	.word	index@(matmul_kernel)
        /*0014*/ 	.word	0x00002150


	//----- nvinfo : EIATTR_MIN_STACK_SIZE
	.align		4
.L_3:
        /*0018*/ 	.byte	0x04, 0x12
        /*001a*/ 	.short	(.L_5 - .L_4)
	.align		4
.L_4:
        /*001c*/ 	.word	index@(matmul_kernel)
        /*0020*/ 	.word	0x00002150
.L_5:


//--------------------- .nv.compat                --------------------------
	.section	.nv.compat,"",@"SHT_CUDA_COMPAT_INFO"
	.align	4
        /*0000*/ 	.byte	0x02, 0x09, 0x01, 0x00, 0x02, 0x02, 0x04, 0x00, 0x02, 0x05, 0x05, 0x00, 0x03, 0x07, 0x01, 0x01
        /*0010*/ 	.byte	0x02, 0x03, 0x00, 0x00, 0x02, 0x06, 0x01, 0x00, 0x04, 0x0b, 0x08, 0x00, 0x00, 0x00, 0x00, 0x00
        /*0020*/ 	.byte	0x00, 0x00, 0x00, 0x00


//--------------------- .nv.info.matmul_kernel    --------------------------
	.section	.nv.info.matmul_kernel,"",@"SHT_CUDA_INFO"
	.sectionflags	@""
	.align	4


	//----- nvinfo : EIATTR_CUDA_API_VERSION
	.align		4
        /*0000*/ 	.byte	0x04, 0x37
        /*0002*/ 	.short	(.L_7 - .L_6)
.L_6:
        /*0004*/ 	.word	0x00000082


	//----- nvinfo : EIATTR_KPARAM_INFO
	.align		4
.L_7:
        /*0008*/ 	.byte	0x04, 0x17
        /*000a*/ 	.short	(.L_9 - .L_8)
.L_8:
        /*000c*/ 	.word	0x00000000
        /*0010*/ 	.short	0x000d
        /*0012*/ 	.short	0x0048
        /*0014*/ 	.byte	0x00, 0xf4, 0x21, 0x00


	//----- nvinfo : EIATTR_KPARAM_INFO
	.align		4
.L_9:
        /*0018*/ 	.byte	0x04, 0x17
        /*001a*/ 	.short	(.L_11 - .L_10)
.L_10:
        /*001c*/ 	.word	0x00000000
        /*0020*/ 	.short	0x000c
        /*0022*/ 	.short	0x0040
        /*0024*/ 	.byte	0x00, 0xf4, 0x21, 0x00


	//----- nvinfo : EIATTR_KPARAM_INFO
	.align		4
.L_11:
        /*0028*/ 	.byte	0x04, 0x17
        /*002a*/ 	.short	(.L_13 - .L_12)
.L_12:
        /*002c*/ 	.word	0x00000000
        /*0030*/ 	.short	0x000b
        /*0032*/ 	.short	0x0038
        /*0034*/ 	.byte	0x00, 0xf0, 0x11, 0x00


	//----- nvinfo : EIATTR_KPARAM_INFO
	.align		4
.L_13:
        /*0038*/ 	.byte	0x04, 0x17
        /*003a*/ 	.short	(.L_15 - .L_14)
.L_14:
        /*003c*/ 	.word	0x00000000
        /*0040*/ 	.short	0x000a
        /*0042*/ 	.short	0x0034
        /*0044*/ 	.byte	0x00, 0xf0, 0x11, 0x00


	//----- nvinfo : EIATTR_KPARAM_INFO
	.align		4
.L_15:
        /*0048*/ 	.byte	0x04, 0x17
        /*004a*/ 	.short	(.L_17 - .L_16)
.L_16:
        /*004c*/ 	.word	0x00000000
        /*0050*/ 	.short	0x0009
        /*0052*/ 	.short	0x0030
        /*0054*/ 	.byte	0x00, 0xf0, 0x11, 0x00


	//----- nvinfo : EIATTR_KPARAM_INFO
	.align		4
.L_17:
        /*0058*/ 	.byte	0x04, 0x17
        /*005a*/ 	.short	(.L_19 - .L_18)
.L_18:
        /*005c*/ 	.word	0x00000000
        /*0060*/ 	.short	0x0008
        /*0062*/ 	.short	0x002c
        /*0064*/ 	.byte	0x00, 0xf0, 0x11, 0x00


	//----- nvinfo : EIATTR_KPARAM_INFO
	.align		4
.L_19:
        /*0068*/ 	.byte	0x04, 0x17
        /*006a*/ 	.short	(.L_21 - .L_20)
.L_20:
        /*006c*/ 	.word	0x00000000
        /*0070*/ 	.short	0x0007
        /*0072*/ 	.short	0x0028
        /*0074*/ 	.byte	0x00, 0xf0, 0x11, 0x00


	//----- nvinfo : EIATTR_KPARAM_INFO
	.align		4
.L_21:
        /*0078*/ 	.byte	0x04, 0x17
        /*007a*/ 	.short	(.L_23 - .L_22)
.L_22:
        /*007c*/ 	.word	0x00000000
        /*0080*/ 	.short	0x0006
        /*0082*/ 	.short	0x0024
        /*0084*/ 	.byte	0x00, 0xf0, 0x11, 0x00


	//----- nvinfo : EIATTR_KPARAM_INFO
	.align		4
.L_23:
        /*0088*/ 	.byte	0x04, 0x17
        /*008a*/ 	.short	(.L_25 - .L_24)
.L_24:
        /*008c*/ 	.word	0x00000000
        /*0090*/ 	.short	0x0005
        /*0092*/ 	.short	0x0020
        /*0094*/ 	.byte	0x00, 0xf0, 0x11, 0x00


	//----- nvinfo : EIATTR_KPARAM_INFO
	.align		4
.L_25:
        /*0098*/ 	.byte	0x04, 0x17
        /*009a*/ 	.short	(.L_27 - .L_26)
.L_26:
        /*009c*/ 	.word	0x00000000
        /*00a0*/ 	.short	0x0004
        /*00a2*/ 	.short	0x001c
        /*00a4*/ 	.byte	0x00, 0xf0, 0x11, 0x00


	//----- nvinfo : EIATTR_KPARAM_INFO
	.align		4
.L_27:
        /*00a8*/ 	.byte	0x04, 0x17
        /*00aa*/ 	.short	(.L_29 - .L_28)
.L_28:
        /*00ac*/ 	.word	0x00000000
        /*00b0*/ 	.short	0x0003
        /*00b2*/ 	.short	0x0018
        /*00b4*/ 	.byte	0x00, 0xf0, 0x11, 0x00


	//----- nvinfo : EIATTR_KPARAM_INFO
	.align		4
.L_29:
        /*00b8*/ 	.byte	0x04, 0x17
        /*00ba*/ 	.short	(.L_31 - .L_30)
.L_30:
        /*00bc*/ 	.word	0x00000000
        /*00c0*/ 	.short	0x0002
        /*00c2*/ 	.short	0x0010
        /*00c4*/ 	.byte	0x00, 0xf4, 0x21, 0x00


	//----- nvinfo : EIATTR_KPARAM_INFO
	.align		4
.L_31:
        /*00c8*/ 	.byte	0x04, 0x17
        /*00ca*/ 	.short	(.L_33 - .L_32)
.L_32:
        /*00cc*/ 	.word	0x00000000
        /*00d0*/ 	.short	0x0001
        /*00d2*/ 	.short	0x0008
        /*00d4*/ 	.byte	0x00, 0xf4, 0x21, 0x00


	//----- nvinfo : EIATTR_KPARAM_INFO
	.align		4
.L_33:
        /*00d8*/ 	.byte	0x04, 0x17
        /*00da*/ 	.short	(.L_35 - .L_34)
.L_34:
        /*00dc*/ 	.word	0x00000000
        /*00e0*/ 	.short	0x0000
        /*00e2*/ 	.short	0x0000
        /*00e4*/ 	.byte	0x00, 0xf4, 0x21, 0x00


	//----- nvinfo : EIATTR_SPARSE_MMA_MASK
	.align		4
.L_35:
        /*00e8*/ 	.byte	0x03, 0x50
        /*00ea*/ 	.short	0x0000


	//----- nvinfo : EIATTR_MAXREG_COUNT
	.align		4
        /*00ec*/ 	.byte	0x03, 0x1b
        /*00ee*/ 	.short	0x00ff


	//----- nvinfo : EIATTR_NUM_BARRIERS
	.align		4
        /*00f0*/ 	.byte	0x02, 0x4c
        /*00f2*/ 	.byte	0x01
	.zero		1


	//----- nvinfo : EIATTR_ANNOTATIONS
	.align		4
        /*00f4*/ 	.byte	0x04, 0x55
        /*00f6*/ 	.short	(.L_37 - .L_36)


	//   ....[0]....
.L_36:
        /*00f8*/ 	.word	0x00000001
        /*00fc*/ 	.byte	0x20, 0x09, 0x00, 0x00, 0x01, 0x00, 0x00, 0x00, 0xa0, 0x09, 0x00, 0x00, 0x01, 0x00, 0x00, 0x00
        /* <DEDUP_REMOVED lines=4015> */
        /*fbfc*/ 	.byte	0x90, 0x47, 0x05, 0x00


	//----- nvinfo : EIATTR_MERCURY_ISA_VERSION
	.align		4
.L_37:
        /*fc00*/ 	.byte	0x03, 0x5f
        /*fc02*/ 	.short	0x0101


	//----- nvinfo : EIATTR_EXIT_INSTR_OFFSETS
	.align		4
        /*fc04*/ 	.byte	0x04, 0x1c
        /*fc06*/ 	.short	(.L_39 - .L_38)


	//   ....[0]....
.L_38:
        /*fc08*/ 	.word	0x0005d870


	//   ....[1]....
        /*fc0c*/ 	.word	0x0005d8a0


	//----- nvinfo : EIATTR_REQNTID
	.align		4
.L_39:
        /*fc10*/ 	.byte	0x04, 0x10
        /*fc12*/ 	.short	(.L_41 - .L_40)
.L_40:
        /*fc14*/ 	.word	0x00000080
        /*fc18*/ 	.word	0x00000001
        /*fc1c*/ 	.word	0x00000001


	//----- nvinfo : EIATTR_CBANK_PARAM_SIZE
	.align		4
.L_41:
        /*fc20*/ 	.byte	0x03, 0x19
        /*fc22*/ 	.short	0x0050


	//----- nvinfo : EIATTR_PARAM_CBANK
	.align		4
        /*fc24*/ 	.byte	0x04, 0x0a
        /*fc26*/ 	.short	(.L_43 - .L_42)
	.align		4
.L_42:
        /*fc28*/ 	.word	index@(.nv.constant0.matmul_kernel)
        /*fc2c*/ 	.short	0x0210
        /*fc2e*/ 	.short	0x0050


	//----- nvinfo : EIATTR_SW_WAR
	.align		4
.L_43:
        /*fc30*/ 	.byte	0x04, 0x36
        /*fc32*/ 	.short	(.L_45 - .L_44)
.L_44:
        /*fc34*/ 	.word	0x00000008
.L_45:


//--------------------- .nv.callgraph             --------------------------
	.section	.nv.callgraph,"",@"SHT_CUDA_CALLGRAPH"
	.align	4
	.sectionentsize	8
	.align		4
        /*0000*/ 	.word	0x00000000
	.align		4
        /*0004*/ 	.word	0xffffffff
	.align		4
        /*0008*/ 	.word	0x00000000
	.align		4
        /*000c*/ 	.word	0xfffffffe
	.align		4
        /*0010*/ 	.word	0x00000000
	.align		4
        /*0014*/ 	.word	0xfffffffd
	.align		4
        /*0018*/ 	.word	0x00000000
	.align		4
        /*001c*/ 	.word	0xfffffffc


//--------------------- .text.matmul_kernel       --------------------------
	.section	.text.matmul_kernel,"ax",@progbits
	.align	128
        .global         matmul_kernel
        .type           matmul_kernel,@function
        .size           matmul_kernel,(.L_x_3 - matmul_kernel)
        .other          matmul_kernel,@"STO_CUDA_ENTRY STV_DEFAULT"
matmul_kernel:
.text.matmul_kernel:
[----:B------:R-:W0:Y:S08]  /*0000*/  LDC R1, c[0x0][0x28] ;  /* 0x00000a00ff017b82 */ /* 0x000e300000000800 */
[----:B------:R-:W1:Y:S01]  /*0010*/  LDC.64 R4, c[0x0][0x228] ;  /* 0x00008a00ff047b82 */ /* 0x000e620000000a00 */
[----:B------:R-:W2:Y:S01]  /*0020*/  S2R R7, SR_CTAID.X ;  /* 0x0000000000077919 */ /* 0x000ea20000002500 */
[----:B0-----:R-:W-:Y:S01]  /*0030*/  VIADD R1, R1, 0xffffdeb0 ;  /* 0xffffdeb001017836 */ /* 0x001fe20000000000 */
[----:B------:R-:W-:Y:S01]  /*0040*/  UMOV UR4, 0x400 ;  /* 0x0000040000047882 */ /* 0x000fe20000000000 */
[----:B------:R-:W-:Y:S01]  /*0050*/  ULDC.64 UR56, c[0x0][0x208] ;  /* 0x0000820000387ab9 */ /* 0x000fe20000000a00 */
[----:B------:R-:W0:Y:S01]  /*0060*/  S2R R116, SR_TID.X ;  /* 0x0000000000747919 */ /* 0x000e220000002100 */
[----:B------:R-:W-:-:S02]  /*0070*/  CS2R R108, SRZ ;  /* 0x00000000006c7805 */ /* 0x000fc4000001ff00 */
[----:B------:R-:W-:Y:S01]  /*0080*/  CS2R R110, SRZ ;  /* 0x00000000006e7805 */ /* 0x000fe2000001ff00 */
[----:B------:R-:W3:Y:S01]  /*0090*/  S2UR UR5, SR_CgaCtaId ;  /* 0x00000000000579c3 */ /* 0x000ee20000008800 */
[----:B------:R-:W-:Y:S02]  /*00a0*/  CS2R R152, SRZ ;  /* 0x0000000000987805 */ /* 0x000fe4000001ff00 */
[----:B------:R-:W-:Y:S02]  /*00b0*/  CS2R R154, SRZ ;  /* 0x00000000009a7805 */ /* 0x000fe4000001ff00 */
[----:B------:R-:W-:Y:S02]  /*00c0*/  CS2R R100, SRZ ;  /* 0x0000000000647805 */ /* 0x000fe4000001ff00 */
[----:B------:R-:W-:Y:S02]  /*00d0*/  CS2R R102, SRZ ;  /* 0x0000000000667805 */ /* 0x000fe4000001ff00 */
[----:B------:R-:W-:-:S02]  /*00e0*/  CS2R R92, SRZ ;  /* 0x00000000005c7805 */ /* 0x000fc4000001ff00 */
[----:B------:R-:W-:Y:S02]  /*00f0*/  CS2R R94, SRZ ;  /* 0x00000000005e7805 */ /* 0x000fe4000001ff00 */
        /* <DEDUP_REMOVED lines=8> */
[----:B------:R-:W-:Y:S01]  /*0180*/  CS2R R52, SRZ ;  /* 0x0000000000347805 */ /* 0x000fe2000001ff00 */
[----:B-1----:R-:W-:Y:S01]  /*0190*/  VIADD R0, R5, 0x1ff ;  /* 0x000001ff05007836 */ /* 0x002fe20000000000 */
[----:B------:R-:W-:Y:S02]  /*01a0*/  CS2R R54, SRZ ;  /* 0x0000000000367805 */ /* 0x000fe4000001ff00 */
[----:B------:R-:W-:-:S02]  /*01b0*/  CS2R R44, SRZ ;  /* 0x00000000002c7805 */ /* 0x000fc4000001ff00 */
[----:B------:R-:W-:Y:S02]  /*01c0*/  CS2R R46, SRZ ;  /* 0x00000000002e7805 */ /* 0x000fe4000001ff00 */
[----:B------:R-:W-:Y:S02]  /*01d0*/  CS2R R36, SRZ ;  /* 0x0000000000247805 */ /* 0x000fe4000001ff00 */
[----:B------:R-:W-:Y:S02]  /*01e0*/  SHF.R.S32.HI R3, RZ, 0x1f, R0 ;  /* 0x0000001fff037819 */ /* 0x000fe40000011400 */
[----:B------:R-:W-:Y:S02]  /*01f0*/  CS2R R38, SRZ ;  /* 0x0000000000267805 */ /* 0x000fe4000001ff00 */
[----:B------:R-:W-:Y:S01]  /*0200*/  CS2R R28, SRZ ;  /* 0x00000000001c7805 */ /* 0x000fe2000001ff00 */
[----:B---3--:R-:W-:Y:S01]  /*0210*/  ULEA UR4, UR5, UR4, 0x18 ;  /* 0x0000000405047291 */ /* 0x008fe2000f8ec03f */
[----:B------:R-:W-:-:S02]  /*0220*/  LEA.HI R3, R3, R0, RZ, 0x9 ;  /* 0x0000000003037211 */ /* 0x000fc400078f48ff */
[----:B------:R-:W-:Y:S02]  /*0230*/  CS2R R30, SRZ ;  /* 0x00000000001e7805 */ /* 0x000fe4000001ff00 */
[----:B--2---:R-:W-:Y:S02]  /*0240*/  IABS R10, R7 ;  /* 0x00000007000a7213 */ /* 0x004fe40000000000 */
[----:B------:R-:W-:Y:S02]  /*0250*/  CS2R R16, SRZ ;  /* 0x0000000000107805 */ /* 0x000fe4000001ff00 */
[----:B------:R-:W-:Y:S02]  /*0260*/  SHF.R.S32.HI R3, RZ, 0x9, R3 ;  /* 0x00000009ff037819 */ /* 0x000fe40000011403 */
[----:B------:R-:W-:Y:S02]  /*0270*/  CS2R R18, SRZ ;  /* 0x0000000000127805 */ /* 0x000fe4000001ff00 */
[----:B------:R-:W-:-:S02]  /*0280*/  CS2R R14, SRZ ;  /* 0x00000000000e7805 */ /* 0x000fc4000001ff00 */
[----:B------:R-:W-:Y:S02]  /*0290*/  CS2R R20, SRZ ;  /* 0x0000000000147805 */ /* 0x000fe4000001ff00 */
[----:B------:R-:W-:Y:S01]  /*02a0*/  CS2R R22, SRZ ;  /* 0x0000000000167805 */ /* 0x000fe2000001ff00 */
[----:B------:R-:W-:Y:S01]  /*02b0*/  IMAD.SHL.U32 R6, R3, 0x4, RZ ;  /* 0x0000000403067824 */ /* 0x000fe200078e00ff */
[----:B------:R-:W-:Y:S02]  /*02c0*/  CS2R R24, SRZ ;  /* 0x0000000000187805 */ /* 0x000fe4000001ff00 */
[----:B------:R-:W-:Y:S02]  /*02d0*/  CS2R R26, SRZ ;  /* 0x00000000001a7805 */ /* 0x000fe4000001ff00 */
[----:B------:R-:W-:Y:S02]  /*02e0*/  CS2R R32, SRZ ;  /* 0x0000000000207805 */ /* 0x000fe4000001ff00 */
[----:B------:R-:W-:-:S02]  /*02f0*/  CS2R R34, SRZ ;  /* 0x0000000000227805 */ /* 0x000fc4000001ff00 */
[-C--:B------:R-:W-:Y:S02]  /*0300*/  IABS R9, R6.reuse ;  /* 0x0000000600097213 */ /* 0x080fe40000000000 */
[----:B------:R-:W-:Y:S02]  /*0310*/  CS2R R40, SRZ ;  /* 0x0000000000287805 */ /* 0x000fe4000001ff00 */
[----:B------:R-:W-:Y:S02]  /*0320*/  IABS R12, R6 ;  /* 0x00000006000c7213 */ /* 0x000fe40000000000 */
[----:B------:R-:W-:Y:S01]  /*0330*/  CS2R R42, SRZ ;  /* 0x00000000002a7805 */ /* 0x000fe2000001ff00 */
[----:B------:R-:W1:Y:S01]  /*0340*/  I2F.RP R0, R9 ;  /* 0x0000000900007306 */ /* 0x000e620000209400 */
        /* <DEDUP_REMOVED lines=13> */
[----:B------:R-:W-:Y:S01]  /*0420*/  CS2R R98, SRZ ;  /* 0x0000000000627805 */ /* 0x000fe2000001ff00 */
[----:B-1----:R-:W1:Y:S01]  /*0430*/  MUFU.RCP R0, R0 ;  /* 0x0000000000007308 */ /* 0x002e620000001000 */
        /* <DEDUP_REMOVED lines=11> */
[----:B------:R-:W-:Y:S01]  /*04f0*/  CS2R R146, SRZ ;  /* 0x0000000000927805 */ /* 0x000fe2000001ff00 */
[----:B-1----:R-:W-:Y:S02]  /*0500*/  VIADD R2, R0, 0xffffffe ;  /* 0x0ffffffe00027836 */ /* 0x002fe40000000000 */
[----:B------:R-:W-:-:S02]  /*0510*/  IMAD.MOV R0, RZ, RZ, -R12 ;  /* 0x000000ffff007224 */ /* 0x000fc400078e0a0c */
[----:B------:R1:W2:Y:S02]  /*0520*/  F2I.FTZ.U32.TRUNC.NTZ R3, R2 ;  /* 0x0000000200037305 */ /* 0x0002a4000021f000 */
[----:B-1----:R-:W-:Y:S02]  /*0530*/  IMAD.MOV.U32 R2, RZ, RZ, RZ ;  /* 0x000000ffff027224 */ /* 0x002fe400078e00ff */
[----:B--2---:R-:W-:-:S04]  /*0540*/  IMAD.MOV R8, RZ, RZ, -R3 ;  /* 0x000000ffff087224 */ /* 0x004fc800078e0a03 */
[----:B------:R-:W-:Y:S02]  /*0550*/  IMAD R11, R8, R9, RZ ;  /* 0x00000009080b7224 */ /* 0x000fe400078e02ff */
[----:B------:R-:W-:Y:S02]  /*0560*/  IMAD.MOV.U32 R8, RZ, RZ, R10 ;  /* 0x000000ffff087224 */ /* 0x000fe400078e000a */
[----:B------:R-:W-:-:S06]  /*0570*/  IMAD.HI.U32 R3, R3, R11, R2 ;  /* 0x0000000b03037227 */ /* 0x000fcc00078e0002 */
[----:B------:R-:W-:-:S04]  /*0580*/  IMAD.HI.U32 R3, R3, R8, RZ ;  /* 0x0000000803037227 */ /* 0x000fc800078e00ff */
[----:B------:R-:W-:-:S05]  /*0590*/  IMAD R0, R3, R0, R8 ;  /* 0x0000000003007224 */ /* 0x000fca00078e0208 */
[----:B------:R-:W-:-:S13]  /*05a0*/  ISETP.GT.U32.AND P1, PT, R9, R0, PT ;  /* 0x000000000900720c */ /* 0x000fda0003f24070 */
[----:B------:R-:W-:Y:S02]  /*05b0*/  @!P1 IMAD.IADD R0, R0, 0x1, -R9 ;  /* 0x0000000100009824 */ /* 0x000fe400078e0a09 */
[----:B------:R-:W-:Y:S01]  /*05c0*/  @!P1 VIADD R3, R3, 0x1 ;  /* 0x0000000103039836 */ /* 0x000fe20000000000 */
[----:B------:R-:W-:Y:S02]  /*05d0*/  ISETP.NE.AND P1, PT, R6, RZ, PT ;  /* 0x000000ff0600720c */ /* 0x000fe40003f25270 */
[----:B------:R-:W-:Y:S02]  /*05e0*/  ISETP.GE.U32.AND P0, PT, R0, R9, PT ;  /* 0x000000090000720c */ /* 0x000fe40003f06070 */
[----:B------:R-:W-:-:S04]  /*05f0*/  LOP3.LUT R0, R7, R6, RZ, 0x3c, !PT ;  /* 0x0000000607007212 */ /* 0x000fc800078e3cff */
[----:B------:R-:W-:Y:S01]  /*0600*/  ISETP.GE.AND P2, PT, R0, RZ, PT ;  /* 0x000000ff0000720c */ /* 0x000fe20003f46270 */
[----:B------:R-:W-:-:S06]  /*0610*/  VIADD R0, R4, 0x3f ;  /* 0x0000003f04007836 */ /* 0x000fcc0000000000 */
[----:B------:R-:W-:-:S04]  /*0620*/  @P0 VIADD R3, R3, 0x1 ;  /* 0x0000000103030836 */ /* 0x000fc80000000000 */
[----:B------:R-:W-:Y:S01]  /*0630*/  IMAD.MOV.U32 R2, RZ, RZ, R3 ;  /* 0x000000ffff027224 */ /* 0x000fe200078e0003 */
[----:B------:R-:W-:-:S03]  /*0640*/  SHF.R.S32.HI R3, RZ, 0x1f, R0 ;  /* 0x0000001fff037819 */ /* 0x000fc60000011400 */
[----:B------:R-:W-:Y:S01]  /*0650*/  @!P2 IMAD.MOV R2, RZ, RZ, -R2 ;  /* 0x000000ffff02a224 */ /* 0x000fe200078e0a02 */
[----:B------:R-:W-:Y:S02]  /*0660*/  @!P1 LOP3.LUT R2, RZ, R6, RZ, 0x33, !PT ;  /* 0x00000006ff029212 */ /* 0x000fe400078e33ff */
[----:B------:R-:W-:-:S03]  /*0670*/  LEA.HI R3, R3, R0, RZ, 0x6 ;  /* 0x0000000003037211 */ /* 0x000fc600078f30ff */
[----:B------:R-:W-:Y:S02]  /*0680*/  IMAD.SHL.U32 R8, R2, 0x4, RZ ;  /* 0x0000000402087824 */ /* 0x000fe400078e00ff */
[----:B------:R-:W-:-:S03]  /*0690*/  IMAD.MOV R2, RZ, RZ, -R2 ;  /* 0x000000ffff027224 */ /* 0x000fc600078e0a02 */
[----:B------:R-:W-:Y:S01]  /*06a0*/  LEA.HI.SX32 R3, R3, -R8, 0x1a ;  /* 0x8000000803037211 */ /* 0x000fe200078fd2ff */
[----:B------:R-:W-:-:S03]  /*06b0*/  IMAD R6, R6, R2, R7 ;  /* 0x0000000206067224 */ /* 0x000fc600078e0207 */
[----:B------:R-:W-:Y:S02]  /*06c0*/  VIMNMX R13, R3, 0x4, PT ;  /* 0x00000004030d7848 */ /* 0x000fe40003fe0100 */
[----:B------:R-:W-:Y:S02]  /*06d0*/  IABS R11, R6 ;  /* 0x00000006000b7213 */ /* 0x000fe40000000000 */
[----:B------:R-:W-:-:S04]  /*06e0*/  IABS R9, R13 ;  /* 0x0000000d00097213 */ /* 0x000fc80000000000 */
[----:B------:R-:W1:Y:S08]  /*06f0*/  I2F.RP R0, R9 ;  /* 0x0000000900007306 */ /* 0x000e700000209400 */
[----:B-1----:R-:W1:Y:S02]  /*0700*/  MUFU.RCP R0, R0 ;  /* 0x0000000000007308 */ /* 0x002e640000001000 */
[----:B-1----:R-:W-:-:S06]  /*0710*/  VIADD R3, R0, 0xffffffe ;  /* 0x0ffffffe00037836 */ /* 0x002fcc0000000000 */
[----:B------:R-:W1:Y:S02]  /*0720*/  F2I.FTZ.U32.TRUNC.NTZ R3, R3 ;  /* 0x0000000300037305 */ /* 0x000e64000021f000 */
[----:B-1----:R-:W-:-:S04]  /*0730*/  IMAD.MOV R10, RZ, RZ, -R3 ;  /* 0x000000ffff0a7224 */ /* 0x002fc800078e0a03 */
[----:B------:R-:W-:Y:S01]  /*0740*/  IMAD.MOV.U32 R2, RZ, RZ, R10 ;  /* 0x000000ffff027224 */ /* 0x000fe200078e000a */
[----:B------:R-:W-:-:S03]  /*0750*/  IABS R10, R13 ;  /* 0x0000000d000a7213 */ /* 0x000fc60000000000 */
[----:B------:R-:W-:Y:S02]  /*0760*/  IMAD R7, R2, R9, RZ ;  /* 0x0000000902077224 */ /* 0x000fe400078e02ff */
[----:B------:R-:W-:Y:S02]  /*0770*/  IMAD.MOV.U32 R2, RZ, RZ, RZ ;  /* 0x000000ffff027224 */ /* 0x000fe400078e00ff */
[----:B------:R-:W-:Y:S02]  /*0780*/  IMAD.MOV R0, RZ, RZ, -R10 ;  /* 0x000000ffff007224 */ /* 0x000fe400078e0a0a */
[----:B------:R-:W-:Y:S02]  /*0790*/  IMAD.HI.U32 R2, R3, R7, R2 ;  /* 0x0000000703027227 */ /* 0x000fe400078e0002 */
[----:B------:R-:W1:Y:S04]  /*07a0*/  LDC R3, c[0x0][0x230] ;  /* 0x00008c00ff037b82 */ /* 0x000e680000000800 */
[----:B------:R-:W-:-:S04]  /*07b0*/  IMAD.HI.U32 R2, R2, R11, RZ ;  /* 0x0000000b02027227 */ /* 0x000fc800078e00ff */
[----:B------:R-:W-:Y:S01]  /*07c0*/  IMAD R0, R2, R0, R11 ;  /* 0x0000000002007224 */ /* 0x000fe200078e020b */
[----:B------:R-:W-:-:S04]  /*07d0*/  CS2R R10, SRZ ;  /* 0x00000000000a7805 */ /* 0x000fc8000001ff00 */
[----:B------:R-:W-:Y:S01]  /*07e0*/  ISETP.GT.U32.AND P1, PT, R9, R0, PT ;  /* 0x000000000900720c */ /* 0x000fe20003f24070 */
[----:B-1----:R-:W-:-:S12]  /*07f0*/  VIADD R117, R3, 0x7f ;  /* 0x0000007f03757836 */ /* 0x002fd80000000000 */
[----:B------:R-:W-:Y:S02]  /*0800*/  @!P1 IMAD.IADD R0, R0, 0x1, -R9 ;  /* 0x0000000100009824 */ /* 0x000fe400078e0a09 */
[----:B------:R-:W-:Y:S01]  /*0810*/  @!P1 VIADD R2, R2, 0x1 ;  /* 0x0000000102029836 */ /* 0x000fe20000000000 */
[----:B------:R-:W-:Y:S02]  /*0820*/  ISETP.NE.AND P1, PT, R13, RZ, PT ;  /* 0x000000ff0d00720c */ /* 0x000fe40003f25270 */
[----:B------:R-:W-:Y:S02]  /*0830*/  ISETP.GE.U32.AND P0, PT, R0, R9, PT ;  /* 0x000000090000720c */ /* 0x000fe40003f06070 */
[----:B------:R-:W-:-:S04]  /*0840*/  LOP3.LUT R0, R6, R13, RZ, 0x3c, !PT ;  /* 0x0000000d06007212 */ /* 0x000fc800078e3cff */
[----:B------:R-:W-:-:S07]  /*0850*/  ISETP.GE.AND P2, PT, R0, RZ, PT ;  /* 0x000000ff0000720c */ /* 0x000fce0003f46270 */
[----:B------:R-:W-:Y:S01]  /*0860*/  @P0 VIADD R2, R2, 0x1 ;  /* 0x0000000102020836 */ /* 0x000fe20000000000 */
[----:B------:R-:W-:-:S05]  /*0870*/  ISETP.GE.AND P0, PT, R117, 0x80, PT ;  /* 0x000000807500780c */ /* 0x000fca0003f06270 */
[----:B------:R-:W-:Y:S01]  /*0880*/  @!P2 IMAD.MOV R2, RZ, RZ, -R2 ;  /* 0x000000ffff02a224 */ /* 0x000fe200078e0a02 */
[----:B------:R-:W-:-:S05]  /*0890*/  @!P1 LOP3.LUT R2, RZ, R13, RZ, 0x33, !PT ;  /* 0x0000000dff029212 */ /* 0x000fca00078e33ff */
[----:B------:R-:W-:Y:S02]  /*08a0*/  IMAD.MOV R0, RZ, RZ, -R2 ;  /* 0x000000ffff007224 */ /* 0x000fe400078e0a02 */
[----:B------:R-:W-:Y:S02]  /*08b0*/  IMAD.SHL.U32 R2, R2, 0x200, RZ ;  /* 0x0000020002027824 */ /* 0x000fe400078e00ff */
[----:B------:R-:W-:Y:S01]  /*08c0*/  IMAD R0, R13, R0, R6 ;  /* 0x000000000d007224 */ /* 0x000fe200078e0206 */
[----:B0-----:R-:W-:Y:S02]  /*08d0*/  LOP3.LUT R6, R116, 0x3f, RZ, 0xc0, !PT ;  /* 0x0000003f74067812 */ /* 0x001fe400078ec0ff */
[----:B------:R-:W-:Y:S01]  /*08e0*/  CS2R R12, SRZ ;  /* 0x00000000000c7805 */ /* 0x000fe2000001ff00 */
[----:B------:R-:W-:Y:S01]  /*08f0*/  IMAD.IADD R0, R8, 0x1, R0 ;  /* 0x0000000108007824 */ /* 0x000fe200078e0200 */
[----:B------:R-:W-:-:S03]  /*0900*/  CS2R R8, SRZ ;  /* 0x0000000000087805 */ /* 0x000fc6000001ff00 */
[----:B------:R-:W-:-:S05]  /*0910*/  IMAD R116, R0, 0x40, R6 ;  /* 0x0000004000747824 */ /* 0x000fca00078e0206 */
[----:B------:R0:W-:Y:S01]  /*0920*/  STL [R1+0x194c], R116 ;  /* 0x00194c7401007387 */ /* 0x0001e20000100800 */
[----:B------:R-:W-:Y:S05]  /*0930*/  @!P0 BRA `(.L_x_0) ;  /* 0x0000053c00848947 */ /* 0x000fea0003800000 */
[----:B------:R-:W-:Y:S01]  /*0940*/  IABS R10, R4 ;  /* 0x00000004000a7213 */ /* 0x000fe20000000000 */
[C---:B------:R-:W-:Y:S01]  /*0950*/  VIADD R13, R2.reuse, 0x1fd ;  /* 0x000001fd020d7836 */ /* 0x040fe20000000000 */
[----:B------:R-:W-:Y:S01]  /*0960*/  IABS R168, R5 ;  /* 0x0000000500a87213 */ /* 0x000fe20000000000 */
[----:B------:R-:W-:Y:S01]  /*0970*/  VIADD R14, R2, 0x1fc ;  /* 0x000001fc020e7836 */ /* 0x000fe20000000000 */
[----:B------:R-:W1:Y:S01]  /*0980*/  I2F.RP R0, R10 ;  /* 0x0000000a00007306 */ /* 0x000e620000209400 */
[----:B------:R-:W-:Y:S01]  /*0990*/  IABS R12, R116 ;  /* 0x00000074000c7213 */ /* 0x000fe20000000000 */
[----:B------:R2:W-:Y:S01]  /*09a0*/  STL [R1+0x1a38], R5 ;  /* 0x001a380501007387 */ /* 0x0005e20000100800 */
[----:B------:R-:W-:Y:S01]  /*09b0*/  ISETP.GE.AND P3, PT, R116, RZ, PT ;  /* 0x000000ff7400720c */ /* 0x000fe20003f66270 */
[C---:B------:R-:W-:Y:S01]  /*09c0*/  VIADD R15, R2.reuse, 0x1fa ;  /* 0x000001fa020f7836 */ /* 0x040fe20000000000 */
[----:B------:R-:W-:Y:S01]  /*09d0*/  ULDC UR9, c[0x0][0x238] ;  /* 0x00008e0000097ab9 */ /* 0x000fe20000000800 */
[C---:B------:R-:W-:Y:S01]  /*09e0*/  VIADD R16, R2.reuse, 0x1f9 ;  /* 0x000001f902107836 */ /* 0x040fe20000000000 */
[----:B------:R-:W-:Y:S01]  /*09f0*/  ULDC UR58, c[0x0][0x23c] ;  /* 0x00008f00003a7ab9 */ /* 0x000fe20000000800 */
[----:B------:R-:W3:Y:S01]  /*0a00*/  I2F.RP R3, R168 ;  /* 0x000000a800037306 */ /* 0x000ee20000209400 */
[C---:B------:R-:W-:Y:S01]  /*0a10*/  VIADD R18, R2.reuse, 0x1f4 ;  /* 0x000001f402127836 */ /* 0x040fe20000000000 */
[----:B------:R-:W-:Y:S01]  /*0a20*/  ULDC.64 UR6, c[0x0][0x218] ;  /* 0x0000860000067ab9 */ /* 0x000fe20000000a00 */
[C---:B------:R-:W-:Y:S01]  /*0a30*/  VIADD R20, R2.reuse, 0x1f3 ;  /* 0x000001f302147836 */ /* 0x040fe20000000000 */
[----:B------:R-:W-:Y:S01]  /*0a40*/  ULDC UR5, c[0x0][0x234] ;  /* 0x00008d0000057ab9 */ /* 0x000fe20000000800 */
[C---:B------:R-:W-:Y:S01]  /*0a50*/  VIADD R22, R2.reuse, 0x1f2 ;  /* 0x000001f202167836 */ /* 0x040fe20000000000 */
[----:B------:R-:W-:Y:S01]  /*0a60*/  IABS R17, R18 ;  /* 0x0000001200117213 */ /* 0x000fe20000000000 */
[C---:B------:R-:W-:Y:S01]  /*0a70*/  VIADD R23, R2.reuse, 0x1f1 ;  /* 0x000001f102177836 */ /* 0x040fe20000000000 */
[----:B-1----:R-:W1:Y:S01]  /*0a80*/  MUFU.RCP R0, R0 ;  /* 0x0000000000007308 */ /* 0x002e620000001000 */
[----:B------:R-:W-:Y:S01]  /*0a90*/  IABS R19, R20 ;  /* 0x0000001400137213 */ /* 0x000fe20000000000 */
[C---:B------:R-:W-:Y:S01]  /*0aa0*/  VIADD R24, R2.reuse, 0x1f0 ;  /* 0x000001f002187836 */ /* 0x040fe20000000000 */
[----:B------:R-:W-:Y:S01]  /*0ab0*/  IABS R21, R22 ;  /* 0x0000001600157213 */ /* 0x000fe20000000000 */
[C---:B------:R-:W-:Y:S01]  /*0ac0*/  VIADD R26, R2.reuse, 0x1ef ;  /* 0x000001ef021a7836 */ /* 0x040fe20000000000 */
[----:B------:R-:W-:Y:S01]  /*0ad0*/  ULDC UR8, c[0x0][0x240] ;  /* 0x0000900000087ab9 */ /* 0x000fe20000000800 */
[----:B------:R-:W-:-:S02]  /*0ae0*/  VIADD R29, R2, 0x1ed ;  /* 0x000001ed021d7836 */ /* 0x000fc40000000000 */
[----:B---3--:R-:W3:Y:S01]  /*0af0*/  MUFU.RCP R3, R3 ;  /* 0x0000000300037308 */ /* 0x008ee20000001000 */
[C---:B------:R-:W-:Y:S02]  /*0b00*/  VIADD R28, R2.reuse, 0x1ee ;  /* 0x000001ee021c7836 */ /* 0x040fe40000000000 */
[C---:B------:R-:W-:Y:S01]  /*0b10*/  VIADD R30, R2.reuse, 0x1ec ;  /* 0x000001ec021e7836 */ /* 0x040fe20000000000 */
[----:B------:R-:W-:Y:S01]  /*0b20*/  IABS R25, R29 ;  /* 0x0000001d00197213 */ /* 0x000fe20000000000 */
[C---:B------:R-:W-:Y:S02]  /*0b30*/  VIADD R32, R2.reuse, 0x1e7 ;  /* 0x000001e702207836 */ /* 0x040fe40000000000 */
[----:B------:R-:W-:Y:S01]  /*0b40*/  VIADD R34, R2, 0x1e4 ;  /* 0x000001e402227836 */ /* 0x000fe20000000000 */
[----:B------:R-:W-:Y:S01]  /*0b50*/  IABS R27, R30 ;  /* 0x0000001e001b7213 */ /* 0x000fe20000000000 */
[----:B-1----:R-:W-:Y:S01]  /*0b60*/  VIADD R6, R0, 0xffffffe ;  /* 0x0ffffffe00067836 */ /* 0x002fe20000000000 */
[----:B------:R-:W-:Y:S01]  /*0b70*/  IABS R31, R32 ;  /* 0x00000020001f7213 */ /* 0x000fe20000000000 */
[C---:B------:R-:W-:Y:S01]  /*0b80*/  VIADD R38, R2.reuse, 0x1e2 ;  /* 0x000001e202267836 */ /* 0x040fe20000000000 */
[----:B------:R-:W-:Y:S01]  /*0b90*/  IABS R35, R34 ;  /* 0x0000002200237213 */ /* 0x000fe20000000000 */
[----:B------:R1:W4:Y:S01]  /*0ba0*/  F2I.FTZ.U32.TRUNC.NTZ R7, R6 ;  /* 0x0000000600077305 */ /* 0x000322000021f000 */
[----:B------:R-:W-:-:S02]  /*0bb0*/  VIADD R40, R2, 0x1e1 ;  /* 0x000001e102287836 */ /* 0x000fc40000000000 */
[C---:B------:R-:W-:Y:S01]  /*0bc0*/  VIADD R42, R2.reuse, 0x1e0 ;  /* 0x000001e0022a7836 */ /* 0x040fe20000000000 */
[----:B------:R-:W-:Y:S01]  /*0bd0*/  IABS R37, R38 ;  /* 0x0000002600257213 */ /* 0x000fe20000000000 */
[----:B---3--:R-:W-:Y:S01]  /*0be0*/  VIADD R8, R3, 0xffffffe ;  /* 0x0ffffffe03087836 */ /* 0x008fe20000000000 */
[----:B------:R-:W-:Y:S01]  /*0bf0*/  IABS R39, R40 ;  /* 0x0000002800277213 */ /* 0x000fe20000000000 */
[C---:B------:R-:W-:Y:S01]  /*0c00*/  VIADD R44, R2.reuse, 0x1df ;  /* 0x000001df022c7836 */ /* 0x040fe20000000000 */
[----:B------:R-:W-:Y:S01]  /*0c10*/  IABS R41, R42 ;  /* 0x0000002a00297213 */ /* 0x000fe20000000000 */
[----:B------:R3:W0:Y:S01]  /*0c20*/  F2I.FTZ.U32.TRUNC.NTZ R9, R8 ;  /* 0x0000000800097305 */ /* 0x000622000021f000 */
[----:B-1----:R-:W-:Y:S02]  /*0c30*/  IMAD.MOV.U32 R6, RZ, RZ, RZ ;  /* 0x000000ffff067224 */ /* 0x002fe400078e00ff */
[C---:B------:R-:W-:Y:S02]  /*0c40*/  VIADD R45, R2.reuse, 0x1de ;  /* 0x000001de022d7836 */ /* 0x040fe40000000000 */
[----:B------:R-:W-:-:S02]  /*0c50*/  VIADD R47, R2, 0x1dc ;  /* 0x000001dc022f7836 */ /* 0x000fc40000000000 */
[--C-:B----4-:R-:W-:Y:S02]  /*0c60*/  IMAD.MOV R11, RZ, RZ, -R7.reuse ;  /* 0x000000ffff0b7224 */ /* 0x110fe400078e0a07 */
[----:B---3--:R-:W-:Y:S01]  /*0c70*/  IMAD.MOV.U32 R8, RZ, RZ, RZ ;  /* 0x000000ffff087224 */ /* 0x008fe200078e00ff */
[----:B------:R-:W-:Y:S01]  /*0c80*/  IABS R43, R47 ;  /* 0x0000002f002b7213 */ /* 0x000fe20000000000 */
[----:B------:R-:W-:Y:S02]  /*0c90*/  IMAD R11, R11, R10, RZ ;  /* 0x0000000a0b0b7224 */ /* 0x000fe400078e02ff */
[----:B------:R-:W-:Y:S02]  /*0ca0*/  VIADD R46, R2, 0x1dd ;  /* 0x000001dd022e7836 */ /* 0x000fe40000000000 */
[----:B------:R-:W-:-:S04]  /*0cb0*/  IMAD.HI.U32 R7, R7, R11, R6 ;  /* 0x0000000b07077227 */ /* 0x000fc800078e0006 */
[----:B0-----:R-:W-:Y:S02]  /*0cc0*/  IMAD.MOV R3, RZ, RZ, -R9 ;  /* 0x000000ffff037224 */ /* 0x001fe400078e0a09 */
[----:B------:R-:W-:-:S04]  /*0cd0*/  IMAD.HI.U32 R7, R7, R12, RZ ;  /* 0x0000000c07077227 */ /* 0x000fc800078e00ff */
[----:B------:R-:W-:Y:S02]  /*0ce0*/  IMAD R3, R3, R168, RZ ;  /* 0x000000a803037224 */ /* 0x000fe400078e02ff */
[----:B------:R-:W-:Y:S02]  /*0cf0*/  IMAD.MOV R7, RZ, RZ, -R7 ;  /* 0x000000ffff077224 */ /* 0x000fe400078e0a07 */
[----:B------:R-:W-:Y:S01]  /*0d00*/  IMAD.HI.U32 R0, R9, R3, R8 ;  /* 0x0000000309007227 */ /* 0x000fe200078e0008 */
[----:B------:R-:W-:-:S03]  /*0d10*/  IABS R9, R13 ;  /* 0x0000000d00097213 */ /* 0x000fc60000000000 */
[----:B------:R-:W-:Y:S02]  /*0d20*/  IMAD R3, R10, R7, R12 ;  /* 0x000000070a037224 */ /* 0x000fe400078e020c */
[C---:B------:R-:W-:Y:S02]  /*0d30*/  VIADD R11, R2.reuse, 0x1ff ;  /* 0x000001ff020b7836 */ /* 0x040fe40000000000 */
[----:B------:R-:W-:Y:S01]  /*0d40*/  VIADD R12, R2, 0x1fe ;  /* 0x000001fe020c7836 */ /* 0x000fe20000000000 */
[----:B------:R-:W-:Y:S01]  /*0d50*/  ISETP.GT.U32.AND P1, PT, R10, R3, PT ;  /* 0x000000030a00720c */ /* 0x000fe20003f24070 */
[C---:B------:R-:W-:Y:S01]  /*0d60*/  VIADD R50, R2.reuse, 0x1d4 ;  /* 0x000001d402327836 */ /* 0x040fe20000000000 */
[----:B------:R-:W-:Y:S01]  /*0d70*/  IABS R233, R11 ;  /* 0x0000000b00e97213 */ /* 0x000fe20000000000 */
[C---:B------:R-:W-:Y:S01]  /*0d80*/  VIADD R52, R2.reuse, 0x1d3 ;  /* 0x000001d302347836 */ /* 0x040fe20000000000 */
[----:B------:R-:W-:Y:S01]  /*0d90*/  IABS R95, R12 ;  /* 0x0000000c005f7213 */ /* 0x000fe20000000000 */
[----:B------:R-:W-:Y:S01]  /*0da0*/  VIADD R54, R2, 0x1d2 ;  /* 0x000001d202367836 */ /* 0x000fe20000000000 */
[----:B------:R-:W-:Y:S01]  /*0db0*/  ISETP.GE.AND P2, PT, R12, RZ, PT ;  /* 0x000000ff0c00720c */ /* 0x000fe20003f46270 */
[----:B------:R-:W-:Y:S01]  /*0dc0*/  IMAD.HI.U32 R6, R0, R233, RZ ;  /* 0x000000e900067227 */ /* 0x000fe200078e00ff */
[----:B------:R-:W-:-:S02]  /*0dd0*/  ISETP.GE.AND P0, PT, R11, RZ, PT ;  /* 0x000000ff0b00720c */ /* 0x000fc40003f06270 */
[----:B------:R-:W-:Y:S01]  /*0de0*/  IABS R11, R14 ;  /* 0x0000000e000b7213 */ /* 0x000fe20000000000 */
[----:B------:R-:W-:Y:S01]  /*0df0*/  IMAD.MOV R7, RZ, RZ, -R6 ;  /* 0x000000ffff077224 */ /* 0x000fe200078e0a06 */
[----:B------:R-:W-:Y:S01]  /*0e00*/  IABS R51, R50 ;  /* 0x0000003200337213 */ /* 0x000fe20000000000 */
[----:B------:R-:W-:Y:S01]  /*0e10*/  IMAD.HI.U32 R6, R0, R95, RZ ;  /* 0x0000005f00067227 */ /* 0x000fe200078e00ff */
[----:B------:R-:W-:-:S03]  /*0e20*/  IABS R53, R52 ;  /* 0x0000003400357213 */ /* 0x000fc60000000000 */
[----:B------:R-:W-:Y:S01]  /*0e30*/  @!P1 IMAD.IADD R3, R3, 0x1, -R10 ;  /* 0x0000000103039824 */ /* 0x000fe200078e0a0a */
[----:B------:R-:W-:Y:S01]  /*0e40*/  ISETP.GE.AND P1, PT, R13, RZ, PT ;  /* 0x000000ff0d00720c */ /* 0x000fe20003f26270 */
[----:B------:R-:W-:Y:S01]  /*0e50*/  IMAD.MOV R8, RZ, RZ, -R6 ;  /* 0x000000ffff087224 */ /* 0x000fe200078e0a06 */
[----:B------:R-:W-:Y:S01]  /*0e60*/  IABS R13, R16 ;  /* 0x00000010000d7213 */ /* 0x000fe20000000000 */
[----:B------:R-:W-:Y:S01]  /*0e70*/  IMAD R233, R168, R7, R233 ;  /* 0x00000007a8e97224 */ /* 0x000fe200078e02e9 */
[----:B------:R-:W-:Y:S01]  /*0e80*/  ISETP.GT.U32.AND P6, PT, R10, R3, PT ;  /* 0x000000030a00720c */ /* 0x000fe20003fc4070 */
[----:B------:R-:W-:Y:S02]  /*0e90*/  IMAD R95, R168, R8, R95 ;  /* 0x00000008a85f7224 */ /* 0x000fe400078e025f */
[----:B------:R-:W-:Y:S01]  /*0ea0*/  IMAD.HI.U32 R7, R0, R9, RZ ;  /* 0x0000000900077227 */ /* 0x000fe200078e00ff */
[C---:B------:R-:W-:Y:S02]  /*0eb0*/  ISETP.GT.U32.AND P5, PT, R168.reuse, R233, PT ;  /* 0x000000e9a800720c */ /* 0x040fe40003fa4070 */
[----:B------:R-:W-:Y:S01]  /*0ec0*/  ISETP.GT.U32.AND P4, PT, R168, R95, PT ;  /* 0x0000005fa800720c */ /* 0x000fe20003f84070 */
[----:B------:R-:W-:-:S02]  /*0ed0*/  IMAD.MOV R7, RZ, RZ, -R7 ;  /* 0x000000ffff077224 */ /* 0x000fc400078e0a07 */
[----:B------:R-:W-:Y:S02]  /*0ee0*/  VIADD R12, R2, 0x1fb ;  /* 0x000001fb020c7836 */ /* 0x000fe40000000000 */
[----:B------:R-:W-:Y:S02]  /*0ef0*/  IMAD R7, R168, R7, R9 ;  /* 0x00000007a8077224 */ /* 0x000fe400078e0209 */
[----:B------:R-:W-:Y:S01]  /*0f00*/  @!P6 IMAD.IADD R3, R3, 0x1, -R10 ;  /* 0x000000010303e824 */ /* 0x000fe200078e0a0a */
[----:B------:R-:W-:Y:S01]  /*0f10*/  IABS R9, R12 ;  /* 0x0000000c00097213 */ /* 0x000fe20000000000 */
[----:B------:R-:W-:Y:S01]  /*0f20*/  IMAD.HI.U32 R6, R0, R11, RZ ;  /* 0x0000000b00067227 */ /* 0x000fe200078e00ff */
[----:B------:R-:W-:-:S03]  /*0f30*/  ISETP.NE.AND P6, PT, R4, RZ, PT ;  /* 0x000000ff0400720c */ /* 0x000fc60003fc5270 */
[----:B--2---:R-:W-:Y:S02]  /*0f40*/  IMAD.MOV.U32 R5, RZ, RZ, R3 ;  /* 0x000000ffff057224 */ /* 0x004fe400078e0003 */
[----:B------:R-:W-:Y:S02]  /*0f50*/  @!P4 IMAD.IADD R95, R95, 0x1, -R168 ;  /* 0x000000015f5fc824 */ /* 0x000fe400078e0aa8 */
[----:B------:R-:W-:Y:S01]  /*0f60*/  @!P3 IMAD.MOV R5, RZ, RZ, -R5 ;  /* 0x000000ffff05b224 */ /* 0x000fe200078e0a05 */
[----:B------:R-:W-:Y:S01]  /*0f70*/  ISETP.GT.U32.AND P3, PT, R168, R7, PT ;  /* 0x00000007a800720c */ /* 0x000fe20003f64070 */
[----:B------:R-:W-:Y:S01]  /*0f80*/  IMAD.HI.U32 R3, R0, R9, RZ ;  /* 0x0000000900037227 */ /* 0x000fe200078e00ff */
[----:B------:R-:W-:-:S03]  /*0f90*/  ISETP.GT.U32.AND P4, PT, R168, R95, PT ;  /* 0x0000005fa800720c */ /* 0x000fc60003f84070 */
[----:B------:R-:W-:Y:S01]  /*0fa0*/  @!P5 IMAD.IADD R233, R233, 0x1, -R168 ;  /* 0x00000001e9e9d824 */ /* 0x000fe200078e0aa8 */
[----:B------:R-:W-:Y:S01]  /*0fb0*/  @!P6 LOP3.LUT R5, RZ, R4, RZ, 0x33, !PT ;  /* 0x00000004ff05e212 */ /* 0x000fe200078e33ff */
[----:B------:R-:W-:Y:S02]  /*0fc0*/  IMAD.MOV R6, RZ, RZ, -R6 ;  /* 0x000000ffff067224 */ /* 0x000fe400078e0a06 */
[----:B------:R-:W-:Y:S01]  /*0fd0*/  IMAD.MOV R3, RZ, RZ, -R3 ;  /* 0x000000ffff037224 */ /* 0x000fe200078e0a03 */
[C---:B------:R-:W-:Y:S01]  /*0fe0*/  ISETP.GT.U32.AND P5, PT, R168.reuse, R233, PT ;  /* 0x000000e9a800720c */ /* 0x040fe20003fa4070 */
[C---:B------:R-:W-:Y:S01]  /*0ff0*/  IMAD R6, R168.reuse, R6, R11 ;  /* 0x00000006a8067224 */ /* 0x040fe200078e020b */
[----:B------:R-:W-:Y:S01]  /*1000*/  IABS R11, R15 ;  /* 0x0000000f000b7213 */ /* 0x000fe20000000000 */
[C---:B------:R-:W-:Y:S01]  /*1010*/  IMAD R3, R168.reuse, R3, R9 ;  /* 0x00000003a8037224 */ /* 0x040fe200078e0209 */
[----:B------:R0:W-:Y:S01]  /*1020*/  STL [R1+0x290], R5 ;  /* 0x0002900501007387 */ /* 0x0001e20000100800 */
[--C-:B------:R-:W-:Y:S01]  /*1030*/  @!P3 IMAD.IADD R7, R7, 0x1, -R168.reuse ;  /* 0x000000010707b824 */ /* 0x100fe200078e0aa8 */
[C---:B------:R-:W-:Y:S01]  /*1040*/  ISETP.GT.U32.AND P6, PT, R168.reuse, R6, PT ;  /* 0x00000006a800720c */ /* 0x040fe20003fc4070 */
[----:B------:R-:W-:Y:S01]  /*1050*/  @!P4 IMAD.IADD R95, R95, 0x1, -R168 ;  /* 0x000000015f5fc824 */ /* 0x000fe200078e0aa8 */
[----:B------:R-:W-:Y:S01]  /*1060*/  ISETP.GT.U32.AND P3, PT, R168, R3, PT ;  /* 0x00000003a800720c */ /* 0x000fe20003f64070 */
[----:B------:R-:W-:Y:S01]  /*1070*/  IMAD.HI.U32 R4, R0, R11, RZ ;  /* 0x0000000b00047227 */ /* 0x000fe200078e00ff */
[----:B------:R-:W-:-:S03]  /*1080*/  ISETP.GT.U32.AND P4, PT, R168, R7, PT ;  /* 0x00000007a800720c */ /* 0x000fc60003f84070 */
[----:B------:R-:W-:Y:S01]  /*1090*/  @!P5 IMAD.IADD R233, R233, 0x1, -R168 ;  /* 0x00000001e9e9d824 */ /* 0x000fe200078e0aa8 */
[----:B------:R-:W-:Y:S01]  /*10a0*/  ISETP.GE.AND P5, PT, R14, RZ, PT ;  /* 0x000000ff0e00720c */ /* 0x000fe20003fa6270 */
[----:B------:R-:W-:Y:S02]  /*10b0*/  VIADD R14, R2, 0x1f8 ;  /* 0x000001f8020e7836 */ /* 0x000fe40000000000 */
[----:B------:R-:W-:-:S03]  /*10c0*/  IMAD.HI.U32 R8, R0, R13, RZ ;  /* 0x0000000d00087227 */ /* 0x000fc600078e00ff */
[----:B------:R-:W-:Y:S01]  /*10d0*/  IABS R10, R14 ;  /* 0x0000000e000a7213 */ /* 0x000fe20000000000 */
[--C-:B------:R-:W-:Y:S01]  /*10e0*/  @!P6 IMAD.IADD R6, R6, 0x1, -R168.reuse ;  /* 0x000000010606e824 */ /* 0x100fe200078e0aa8 */
[----:B------:R-:W-:Y:S01]  /*10f0*/  ISETP.GE.AND P6, PT, R12, RZ, PT ;  /* 0x000000ff0c00720c */ /* 0x000fe20003fc6270 */
[----:B------:R-:W-:Y:S02]  /*1100*/  @!P3 IMAD.IADD R3, R3, 0x1, -R168 ;  /* 0x000000010303b824 */ /* 0x000fe400078e0aa8 */
[----:B------:R-:W-:Y:S01]  /*1110*/  IMAD.MOV R4, RZ, RZ, -R4 ;  /* 0x000000ffff047224 */ /* 0x000fe200078e0a04 */
[----:B------:R-:W-:Y:S01]  /*1120*/  ISETP.GT.U32.AND P3, PT, R168, R6, PT ;  /* 0x00000006a800720c */ /* 0x000fe20003f64070 */
[----:B------:R-:W-:Y:S02]  /*1130*/  IMAD.MOV R9, RZ, RZ, -R8 ;  /* 0x000000ffff097224 */ /* 0x000fe400078e0a08 */
[----:B------:R-:W-:Y:S02]  /*1140*/  VIADD R12, R2, 0x1f7 ;  /* 0x000001f7020c7836 */ /* 0x000fe40000000000 */
[----:B------:R-:W-:Y:S01]  /*1150*/  @!P4 IMAD.IADD R7, R7, 0x1, -R168 ;  /* 0x000000010707c824 */ /* 0x000fe200078e0aa8 */
[C---:B------:R-:W-:Y:S01]  /*1160*/  ISETP.GT.U32.AND P4, PT, R168.reuse, R3, PT ;  /* 0x00000003a800720c */ /* 0x040fe20003f84070 */
[----:B------:R-:W-:-:S02]  /*1170*/  IMAD R8, R168, R4, R11 ;  /* 0x00000004a8087224 */ /* 0x000fc400078e020b */
[----:B------:R-:W-:Y:S02]  /*1180*/  IMAD.MOV.U32 R11, RZ, RZ, R10 ;  /* 0x000000ffff0b7224 */ /* 0x000fe400078e000a */
[----:B------:R-:W-:Y:S01]  /*1190*/  IMAD R9, R168, R9, R13 ;  /* 0x00000009a8097224 */ /* 0x000fe200078e020d */
[----:B------:R-:W-:Y:S01]  /*11a0*/  IABS R13, R12 ;  /* 0x0000000c000d7213 */ /* 0x000fe20000000000 */
[----:B------:R-:W-:-:S04]  /*11b0*/  IMAD.HI.U32 R10, R0, R11, RZ ;  /* 0x0000000b000a7227 */ /* 0x000fc800078e00ff */
[----:B------:R-:W-:Y:S01]  /*11c0*/  @!P0 IMAD.MOV R233, RZ, RZ, -R233 ;  /* 0x000000ffffe98224 */ /* 0x000fe200078e0ae9 */
[----:B------:R-:W-:Y:S01]  /*11d0*/  ISETP.GT.U32.AND P0, PT, R168, R8, PT ;  /* 0x00000008a800720c */ /* 0x000fe20003f04070 */
[----:B------:R-:W-:Y:S02]  /*11e0*/  IMAD.MOV.U32 R4, RZ, RZ, R7 ;  /* 0x000000ffff047224 */ /* 0x000fe400078e0007 */
[----:B------:R-:W-:Y:S01]  /*11f0*/  IMAD.HI.U32 R7, R0, R13, RZ ;  /* 0x0000000d00077227 */ /* 0x000fe200078e00ff */
[----:B------:R-:W-:Y:S03]  /*1200*/  STL [R1+0x1a34], R233 ;  /* 0x001a34e901007387 */ /* 0x000fe60000100800 */
[----:B------:R-:W-:Y:S02]  /*1210*/  IMAD.MOV R10, RZ, RZ, -R10 ;  /* 0x000000ffff0a7224 */ /* 0x000fe400078e0a0a */
[----:B------:R-:W-:Y:S01]  /*1220*/  @!P2 IMAD.MOV R95, RZ, RZ, -R95 ;  /* 0x000000ffff5fa224 */ /* 0x000fe200078e0a5f */
[----:B------:R-:W-:Y:S01]  /*1230*/  ISETP.GT.U32.AND P2, PT, R168, R9, PT ;  /* 0x00000009a800720c */ /* 0x000fe20003f44070 */
[----:B------:R-:W-:-:S02]  /*1240*/  IMAD.MOV R7, RZ, RZ, -R7 ;  /* 0x000000ffff077224 */ /* 0x000fc400078e0a07 */
[--C-:B------:R-:W-:Y:S01]  /*1250*/  @!P3 IMAD.IADD R6, R6, 0x1, -R168.reuse ;  /* 0x000000010606b824 */ /* 0x100fe200078e0aa8 */
[----:B------:R-:W-:Y:S01]  /*1260*/  ISETP.GE.AND P3, PT, R16, RZ, PT ;  /* 0x000000ff1000720c */ /* 0x000fe20003f66270 */
[----:B------:R-:W-:Y:S01]  /*1270*/  @!P4 IMAD.IADD R3, R3, 0x1, -R168 ;  /* 0x000000010303c824 */ /* 0x000fe200078e0aa8 */
[----:B------:R-:W-:Y:S01]  /*1280*/  ISETP.GE.AND P4, PT, R14, RZ, PT ;  /* 0x000000ff0e00720c */ /* 0x000fe20003f86270 */
[C---:B------:R-:W-:Y:S01]  /*1290*/  IMAD R10, R168.reuse, R10, R11 ;  /* 0x0000000aa80a7224 */ /* 0x040fe200078e020b */
[----:B------:R-:W-:Y:S01]  /*12a0*/  STL [R1+0x1a3c], R95 ;  /* 0x001a3c5f01007387 */ /* 0x000fe20000100800 */
[C---:B------:R-:W-:Y:S02]  /*12b0*/  IMAD R11, R168.reuse, R7, R13 ;  /* 0x00000007a80b7224 */ /* 0x040fe400078e020d */
[----:B------:R-:W-:Y:S02]  /*12c0*/  IMAD.MOV.U32 R7, RZ, RZ, R3 ;  /* 0x000000ffff077224 */ /* 0x000fe400078e0003 */
[----:B------:R-:W-:Y:S01]  /*12d0*/  @!P5 IMAD.MOV R6, RZ, RZ, -R6 ;  /* 0x000000ffff06d224 */ /* 0x000fe200078e0a06 */
[----:B------:R-:W-:Y:S01]  /*12e0*/  ISETP.GT.U32.AND P5, PT, R168, R10, PT ;  /* 0x0000000aa800720c */ /* 0x000fe20003fa4070 */
[----:B------:R-:W-:-:S02]  /*12f0*/  @!P0 IMAD.IADD R8, R8, 0x1, -R168 ;  /* 0x0000000108088824 */ /* 0x000fc400078e0aa8 */
[----:B------:R-:W-:Y:S01]  /*1300*/  @!P6 IMAD.MOV R7, RZ, RZ, -R7 ;  /* 0x000000ffff07e224 */ /* 0x000fe200078e0a07 */
[C---:B------:R-:W-:Y:S01]  /*1310*/  ISETP.GT.U32.AND P6, PT, R168.reuse, R11, PT ;  /* 0x0000000ba800720c */ /* 0x040fe20003fc4070 */
[----:B------:R-:W-:Y:S01]  /*1320*/  @!P2 IMAD.IADD R9, R9, 0x1, -R168 ;  /* 0x000000010909a824 */ /* 0x000fe200078e0aa8 */
[----:B------:R-:W-:Y:S01]  /*1330*/  ISETP.GT.U32.AND P0, PT, R168, R8, PT ;  /* 0x00000008a800720c */ /* 0x000fe20003f04070 */
[C---:B------:R-:W-:Y:S02]  /*1340*/  VIADD R14, R2.reuse, 0x1f6 ;  /* 0x000001f6020e7836 */ /* 0x040fe40000000000 */
[----:B------:R-:W-:Y:S01]  /*1350*/  VIADD R16, R2, 0x1f5 ;  /* 0x000001f502107836 */ /* 0x000fe20000000000 */
[----:B------:R-:W-:Y:S01]  /*1360*/  ISETP.GT.U32.AND P2, PT, R168, R9, PT ;  /* 0x00000009a800720c */ /* 0x000fe20003f44070 */
[----:B------:R-:W-:Y:S01]  /*1370*/  @!P1 IMAD.MOV R4, RZ, RZ, -R4 ;  /* 0x000000ffff049224 */ /* 0x000fe200078e0a04 */
[----:B------:R-:W-:Y:S01]  /*1380*/  IABS R13, R14 ;  /* 0x0000000e000d7213 */ /* 0x000fe20000000000 */
[--C-:B------:R-:W-:Y:S01]  /*1390*/  @!P5 IMAD.IADD R10, R10, 0x1, -R168.reuse ;  /* 0x000000010a0ad824 */ /* 0x100fe200078e0aa8 */
[----:B------:R-:W-:Y:S01]  /*13a0*/  ISETP.GE.AND P1, PT, R15, RZ, PT ;  /* 0x000000ff0f00720c */ /* 0x000fe20003f26270 */
[----:B------:R-:W-:Y:S01]  /*13b0*/  VIADD R56, R2, 0x1d1 ;  /* 0x000001d102387836 */ /* 0x000fe20000000000 */
[----:B------:R-:W-:Y:S01]  /*13c0*/  IABS R15, R16 ;  /* 0x00000010000f7213 */ /* 0x000fe20000000000 */
[--C-:B------:R-:W-:Y:S01]  /*13d0*/  @!P6 IMAD.IADD R11, R11, 0x1, -R168.reuse ;  /* 0x000000010b0be824 */ /* 0x100fe200078e0aa8 */
[----:B------:R-:W-:Y:S01]  /*13e0*/  ISETP.GT.U32.AND P5, PT, R168, R10, PT ;  /* 0x0000000aa800720c */ /* 0x000fe20003fa4070 */
[----:B------:R-:W-:Y:S01]  /*13f0*/  IMAD.HI.U32 R3, R0, R13, RZ ;  /* 0x0000000d00037227 */ /* 0x000fe200078e00ff */
[----:B------:R-:W-:Y:S02]  /*1400*/  STL [R1+0x1a40], R4 ;  /* 0x001a400401007387 */ /* 0x000fe40000100800 */
[----:B------:R-:W-:Y:S01]  /*1410*/  ISETP.GT.U32.AND P6, PT, R168, R11, PT ;  /* 0x0000000ba800720c */ /* 0x000fe20003fc4070 */
[--C-:B------:R-:W-:Y:S01]  /*1420*/  @!P0 IMAD.IADD R8, R8, 0x1, -R168.reuse ;  /* 0x0000000108088824 */ /* 0x100fe200078e0aa8 */
[----:B------:R-:W-:Y:S01]  /*1430*/  ISETP.GE.AND P0, PT, R12, RZ, PT ;  /* 0x000000ff0c00720c */ /* 0x000fe20003f06270 */
[----:B------:R-:W-:Y:S01]  /*1440*/  IMAD.HI.U32 R12, R0, R15, RZ ;  /* 0x0000000f000c7227 */ /* 0x000fe200078e00ff */
[----:B------:R-:W-:Y:S03]  /*1450*/  STL [R1+0x1a44], R6 ;  /* 0x001a440601007387 */ /* 0x000fe60000100800 */
[----:B------:R-:W-:Y:S01]  /*1460*/  IMAD.MOV R3, RZ, RZ, -R3 ;  /* 0x000000ffff037224 */ /* 0x000fe200078e0a03 */
[----:B------:R-:W-:Y:S01]  /*1470*/  STL [R1+0x1a48], R7 ;  /* 0x001a480701007387 */ /* 0x000fe20000100800 */
[----:B------:R-:W-:Y:S01]  /*1480*/  @!P2 IMAD.IADD R9, R9, 0x1, -R168 ;  /* 0x000000010909a824 */ /* 0x000fe200078e0aa8 */
[----:B------:R-:W-:Y:S01]  /*1490*/  ISETP.GE.AND P2, PT, R14, RZ, PT ;  /* 0x000000ff0e00720c */ /* 0x000fe20003f46270 */
[----:B------:R-:W-:-:S02]  /*14a0*/  IMAD.MOV R14, RZ, RZ, -R12 ;  /* 0x000000ffff0e7224 */ /* 0x000fc400078e0a0c */
[C---:B------:R-:W-:Y:S02]  /*14b0*/  IMAD R12, R168.reuse, R3, R13 ;  /* 0x00000003a80c7224 */ /* 0x040fe400078e020d */
[----:B------:R-:W-:Y:S02]  /*14c0*/  IMAD R13, R168, R14, R15 ;  /* 0x0000000ea80d7224 */ /* 0x000fe400078e020f */
[--C-:B------:R-:W-:Y:S01]  /*14d0*/  @!P5 IMAD.IADD R10, R10, 0x1, -R168.reuse ;  /* 0x000000010a0ad824 */ /* 0x100fe200078e0aa8 */
[C---:B------:R-:W-:Y:S01]  /*14e0*/  ISETP.GT.U32.AND P5, PT, R168.reuse, R12, PT ;  /* 0x0000000ca800720c */ /* 0x040fe20003fa4070 */
[----:B------:R-:W-:Y:S01]  /*14f0*/  @!P6 IMAD.IADD R11, R11, 0x1, -R168 ;  /* 0x000000010b0be824 */ /* 0x000fe200078e0aa8 */
[----:B------:R-:W-:Y:S01]  /*1500*/  ISETP.GT.U32.AND P6, PT, R168, R13, PT ;  /* 0x0000000da800720c */ /* 0x000fe20003fc4070 */
[----:B------:R-:W-:-:S04]  /*1510*/  IMAD.HI.U32 R3, R0, R17, RZ ;  /* 0x0000001100037227 */ /* 0x000fc800078e00ff */
[----:B------:R-:W-:Y:S02]  /*1520*/  IMAD.MOV R3, RZ, RZ, -R3 ;  /* 0x000000ffff037224 */ /* 0x000fe400078e0a03 */
[----:B------:R-:W-:-:S04]  /*1530*/  IMAD.HI.U32 R15, R0, R21, RZ ;  /* 0x00000015000f7227 */ /* 0x000fc800078e00ff */
[--C-:B------:R-:W-:Y:S02]  /*1540*/  @!P5 IMAD.IADD R12, R12, 0x1, -R168.reuse ;  /* 0x000000010c0cd824 */ /* 0x100fe400078e0aa8 */
[C---:B------:R-:W-:Y:S01]  /*1550*/  IMAD R14, R168.reuse, R3, R17 ;  /* 0x00000003a80e7224 */ /* 0x040fe200078e0211 */
[----:B------:R-:W-:Y:S01]  /*1560*/  IABS R17, R23 ;  /* 0x0000001700117213 */ /* 0x000fe20000000000 */
[----:B------:R-:W-:Y:S01]  /*1570*/  @!P6 IMAD.IADD R13, R13, 0x1, -R168 ;  /* 0x000000010d0de824 */ /* 0x000fe200078e0aa8 */
[----:B------:R-:W-:Y:S01]  /*1580*/  ISETP.GT.U32.AND P6, PT, R168, R12, PT ;  /* 0x0000000ca800720c */ /* 0x000fe20003fc4070 */
[----:B------:R-:W-:Y:S01]  /*1590*/  IMAD.HI.U32 R3, R0, R19, RZ ;  /* 0x0000001300037227 */ /* 0x000fe200078e00ff */
[----:B------:R-:W-:-:S03]  /*15a0*/  ISETP.GT.U32.AND P5, PT, R168, R14, PT ;  /* 0x0000000ea800720c */ /* 0x000fc60003fa4070 */
[----:B------:R-:W-:Y:S02]  /*15b0*/  IMAD.MOV R3, RZ, RZ, -R3 ;  /* 0x000000ffff037224 */ /* 0x000fe400078e0a03 */
[----:B------:R-:W-:Y:S01]  /*15c0*/  @!P1 IMAD.MOV R8, RZ, RZ, -R8 ;  /* 0x000000ffff089224 */ /* 0x000fe200078e0a08 */
[----:B------:R-:W-:Y:S01]  /*15d0*/  ISETP.GE.AND P1, PT, R16, RZ, PT ;  /* 0x000000ff1000720c */ /* 0x000fe20003f26270 */
[----:B------:R-:W-:Y:S02]  /*15e0*/  IMAD.MOV R16, RZ, RZ, -R15 ;  /* 0x000000ffff107224 */ /* 0x000fe400078e0a0f */
[C---:B------:R-:W-:Y:S01]  /*15f0*/  IMAD R15, R168.reuse, R3, R19 ;  /* 0x00000003a80f7224 */ /* 0x040fe200078e0213 */
[----:B------:R-:W-:Y:S01]  /*1600*/  IABS R3, R24 ;  /* 0x0000001800037213 */ /* 0x000fe20000000000 */
[----:B------:R-:W-:Y:S01]  /*1610*/  IMAD.MOV.U32 R19, RZ, RZ, R17 ;  /* 0x000000ffff137224 */ /* 0x000fe200078e0011 */
[----:B------:R-:W-:Y:S01]  /*1620*/  STL [R1+0x1a4c], R8 ;  /* 0x001a4c0801007387 */ /* 0x000fe20000100800 */
[----:B------:R-:W-:-:S02]  /*1630*/  IMAD R16, R168, R16, R21 ;  /* 0x00000010a8107224 */ /* 0x000fc400078e0215 */
[----:B------:R-:W-:Y:S01]  /*1640*/  @!P6 IMAD.IADD R12, R12, 0x1, -R168 ;  /* 0x000000010c0ce824 */ /* 0x000fe200078e0aa8 */
[----:B------:R-:W-:Y:S01]  /*1650*/  ISETP.GT.U32.AND P6, PT, R168, R15, PT ;  /* 0x0000000fa800720c */ /* 0x000fe20003fc4070 */
[----:B------:R-:W-:Y:S02]  /*1660*/  IMAD.MOV.U32 R21, RZ, RZ, R3 ;  /* 0x000000ffff157224 */ /* 0x000fe400078e0003 */
[----:B------:R-:W-:-:S04]  /*1670*/  IMAD.HI.U32 R3, R0, R19, RZ ;  /* 0x0000001300037227 */ /* 0x000fc800078e00ff */
[----:B------:R-:W-:-:S04]  /*1680*/  IMAD.HI.U32 R17, R0, R21, RZ ;  /* 0x0000001500117227 */ /* 0x000fc800078e00ff */
[----:B------:R-:W-:Y:S02]  /*1690*/  IMAD.MOV R3, RZ, RZ, -R3 ;  /* 0x000000ffff037224 */ /* 0x000fe400078e0a03 */
[----:B------:R-:W-:Y:S01]  /*16a0*/  @!P3 IMAD.MOV R9, RZ, RZ, -R9 ;  /* 0x000000ffff09b224 */ /* 0x000fe200078e0a09 */
[----:B------:R-:W-:Y:S01]  /*16b0*/  ISETP.GE.AND P3, PT, R18, RZ, PT ;  /* 0x000000ff1200720c */ /* 0x000fe20003f66270 */
[----:B------:R-:W-:Y:S02]  /*16c0*/  IMAD.MOV R18, RZ, RZ, -R17 ;  /* 0x000000ffff127224 */ /* 0x000fe400078e0a11 */
[----:B------:R-:W-:Y:S01]  /*16d0*/  @!P4 IMAD.MOV R10, RZ, RZ, -R10 ;  /* 0x000000ffff0ac224 */ /* 0x000fe200078e0a0a */
[C---:B------:R-:W-:Y:S01]  /*16e0*/  ISETP.GT.U32.AND P4, PT, R168.reuse, R13, PT ;  /* 0x0000000da800720c */ /* 0x040fe20003f84070 */
[C---:B------:R-:W-:Y:S01]  /*16f0*/  IMAD R17, R168.reuse, R3, R19 ;  /* 0x00000003a8117224 */ /* 0x040fe200078e0213 */
[----:B------:R-:W-:Y:S01]  /*1700*/  IABS R19, R26 ;  /* 0x0000001a00137213 */ /* 0x000fe20000000000 */
[----:B------:R-:W-:Y:S01]  /*1710*/  @!P6 IMAD.IADD R15, R15, 0x1, -R168 ;  /* 0x000000010f0fe824 */ /* 0x000fe200078e0aa8 */
[----:B------:R-:W-:Y:S01]  /*1720*/  STL [R1+0x1a50], R9 ;  /* 0x001a500901007387 */ /* 0x000fe20000100800 */
[----:B------:R-:W-:Y:S01]  /*1730*/  @!P2 IMAD.MOV R12, RZ, RZ, -R12 ;  /* 0x000000ffff0ca224 */ /* 0x000fe200078e0a0c */
[----:B------:R-:W-:Y:S01]  /*1740*/  ISETP.GT.U32.AND P6, PT, R168, R17, PT ;  /* 0x00000011a800720c */ /* 0x000fe20003fc4070 */
[----:B------:R-:W-:Y:S01]  /*1750*/  @!P5 IMAD.IADD R14, R14, 0x1, -R168 ;  /* 0x000000010e0ed824 */ /* 0x000fe200078e0aa8 */
[----:B------:R-:W-:Y:S01]  /*1760*/  ISETP.GT.U32.AND P2, PT, R168, R16, PT ;  /* 0x00000010a800720c */ /* 0x000fe20003f44070 */
[----:B------:R-:W-:-:S03]  /*1770*/  IMAD.HI.U32 R3, R0, R19, RZ ;  /* 0x0000001300037227 */ /* 0x000fc600078e00ff */
[----:B------:R-:W-:Y:S01]  /*1780*/  ISETP.GT.U32.AND P5, PT, R168, R14, PT ;  /* 0x0000000ea800720c */ /* 0x000fe20003fa4070 */
[--C-:B------:R-:W-:Y:S01]  /*1790*/  @!P4 IMAD.IADD R13, R13, 0x1, -R168.reuse ;  /* 0x000000010d0dc824 */ /* 0x100fe200078e0aa8 */
[----:B------:R-:W-:Y:S01]  /*17a0*/  ISETP.GE.AND P4, PT, R22, RZ, PT ;  /* 0x000000ff1600720c */ /* 0x000fe20003f86270 */
[C---:B------:R-:W-:Y:S02]  /*17b0*/  IMAD R18, R168.reuse, R18, R21 ;  /* 0x00000012a8127224 */ /* 0x040fe400078e0215 */
[----:B------:R-:W-:Y:S01]  /*17c0*/  @!P1 IMAD.MOV R13, RZ, RZ, -R13 ;  /* 0x000000ffff0d9224 */ /* 0x000fe200078e0a0d */
[----:B------:R-:W-:Y:S01]  /*17d0*/  ISETP.GT.U32.AND P1, PT, R168, R15, PT ;  /* 0x0000000fa800720c */ /* 0x000fe20003f24070 */
[--C-:B------:R-:W-:Y:S02]  /*17e0*/  @!P6 IMAD.IADD R17, R17, 0x1, -R168.reuse ;  /* 0x000000011111e824 */ /* 0x100fe400078e0aa8 */
[----:B------:R-:W-:Y:S02]  /*17f0*/  IMAD.MOV R3, RZ, RZ, -R3 ;  /* 0x000000ffff037224 */ /* 0x000fe400078e0a03 */
[----:B------:R-:W-:Y:S01]  /*1800*/  @!P2 IMAD.IADD R16, R16, 0x1, -R168 ;  /* 0x000000011010a824 */ /* 0x000fe200078e0aa8 */
[C---:B------:R-:W-:Y:S01]  /*1810*/  ISETP.GT.U32.AND P6, PT, R168.reuse, R17, PT ;  /* 0x00000011a800720c */ /* 0x040fe20003fc4070 */
[----:B------:R-:W-:-:S02]  /*1820*/  IMAD R19, R168, R3, R19 ;  /* 0x00000003a8137224 */ /* 0x000fc400078e0213 */
[--C-:B------:R-:W-:Y:S01]  /*1830*/  @!P5 IMAD.IADD R14, R14, 0x1, -R168.reuse ;  /* 0x000000010e0ed824 */ /* 0x100fe200078e0aa8 */
[C---:B------:R-:W-:Y:S01]  /*1840*/  ISETP.GT.U32.AND P2, PT, R168.reuse, R16, PT ;  /* 0x00000010a800720c */ /* 0x040fe20003f44070 */
[----:B------:R-:W-:Y:S01]  /*1850*/  @!P0 IMAD.MOV R11, RZ, RZ, -R11 ;  /* 0x000000ffff0b8224 */ /* 0x000fe200078e0a0b */
[----:B------:R-:W-:Y:S01]  /*1860*/  ISETP.GE.AND P5, PT, R23, RZ, PT ;  /* 0x000000ff1700720c */ /* 0x000fe20003fa6270 */
[--C-:B------:R-:W-:Y:S01]  /*1870*/  @!P1 IMAD.IADD R15, R15, 0x1, -R168.reuse ;  /* 0x000000010f0f9824 */ /* 0x100fe200078e0aa8 */
[----:B------:R-:W-:Y:S01]  /*1880*/  ISETP.GT.U32.AND P1, PT, R168, R18, PT ;  /* 0x00000012a800720c */ /* 0x000fe20003f24070 */
[----:B------:R-:W-:Y:S01]  /*1890*/  IMAD.HI.U32 R21, R0, R27, RZ ;  /* 0x0000001b00157227 */ /* 0x000fe200078e00ff */
[----:B------:R-:W-:Y:S02]  /*18a0*/  IABS R23, R28 ;  /* 0x0000001c00177213 */ /* 0x000fe40000000000 */
[----:B------:R-:W-:Y:S01]  /*18b0*/  ISETP.GE.AND P0, PT, R20, RZ, PT ;  /* 0x000000ff1400720c */ /* 0x000fe20003f06270 */
[----:B------:R-:W-:Y:S01]  /*18c0*/  @!P6 IMAD.IADD R17, R17, 0x1, -R168 ;  /* 0x000000011111e824 */ /* 0x000fe200078e0aa8 */
[----:B------:R-:W-:Y:S01]  /*18d0*/  ISETP.GT.U32.AND P6, PT, R168, R19, PT ;  /* 0x00000013a800720c */ /* 0x000fe20003fc4070 */
[----:B------:R-:W-:-:S04]  /*18e0*/  IMAD.HI.U32 R20, R0, R25, RZ ;  /* 0x0000001900147227 */ /* 0x000fc800078e00ff */
[----:B------:R-:W-:-:S04]  /*18f0*/  IMAD.HI.U32 R3, R0, R23, RZ ;  /* 0x0000001700037227 */ /* 0x000fc800078e00ff */
[----:B------:R-:W-:Y:S01]  /*1900*/  @!P1 IMAD.IADD R18, R18, 0x1, -R168 ;  /* 0x0000000112129824 */ /* 0x000fe200078e0aa8 */
[----:B------:R-:W-:Y:S01]  /*1910*/  ISETP.GE.AND P1, PT, R26, RZ, PT ;  /* 0x000000ff1a00720c */ /* 0x000fe20003f26270 */
[----:B------:R-:W-:Y:S02]  /*1920*/  IMAD.MOV R22, RZ, RZ, -R20 ;  /* 0x000000ffff167224 */ /* 0x000fe400078e0a14 */
[--C-:B------:R-:W-:Y:S01]  /*1930*/  @!P2 IMAD.IADD R16, R16, 0x1, -R168.reuse ;  /* 0x000000011010a824 */ /* 0x100fe200078e0aa8 */
[----:B------:R-:W-:Y:S01]  /*1940*/  ISETP.GE.AND P2, PT, R24, RZ, PT ;  /* 0x000000ff1800720c */ /* 0x000fe20003f46270 */
[----:B------:R-:W-:Y:S02]  /*1950*/  IMAD.MOV R3, RZ, RZ, -R3 ;  /* 0x000000ffff037224 */ /* 0x000fe400078e0a03 */
[----:B------:R-:W-:Y:S01]  /*1960*/  @!P6 IMAD.IADD R19, R19, 0x1, -R168 ;  /* 0x000000011313e824 */ /* 0x000fe200078e0aa8 */
[----:B------:R-:W-:Y:S01]  /*1970*/  ISETP.GT.U32.AND P6, PT, R168, R18, PT ;  /* 0x00000012a800720c */ /* 0x000fe20003fc4070 */
[----:B------:R-:W-:-:S02]  /*1980*/  IMAD.MOV R24, RZ, RZ, -R21 ;  /* 0x000000ffff187224 */ /* 0x000fc400078e0a15 */
[C---:B------:R-:W-:Y:S02]  /*1990*/  IMAD R21, R168.reuse, R22, R25 ;  /* 0x00000016a8157224 */ /* 0x040fe400078e0219 */
[----:B------:R-:W-:Y:S02]  /*19a0*/  IMAD R20, R168, R3, R23 ;  /* 0x00000003a8147224 */ /* 0x000fe400078e0217 */
[----:B------:R-:W-:Y:S02]  /*19b0*/  VIADD R22, R2, 0x1eb ;  /* 0x000001eb02167836 */ /* 0x000fe40000000000 */
[----:B------:R-:W-:Y:S01]  /*19c0*/  @!P3 IMAD.MOV R14, RZ, RZ, -R14 ;  /* 0x000000ffff0eb224 */ /* 0x000fe200078e0a0e */
[C---:B------:R-:W-:Y:S01]  /*19d0*/  ISETP.GT.U32.AND P3, PT, R168.reuse, R20, PT ;  /* 0x00000014a800720c */ /* 0x040fe20003f64070 */
[----:B------:R-:W-:Y:S01]  /*19e0*/  @!P0 IMAD.MOV R15, RZ, RZ, -R15 ;  /* 0x000000ffff0f8224 */ /* 0x000fe200078e0a0f */
[----:B------:R-:W-:Y:S01]  /*19f0*/  IABS R25, R22 ;  /* 0x0000001600197213 */ /* 0x000fe20000000000 */
[C---:B------:R-:W-:Y:S01]  /*1a00*/  IMAD R23, R168.reuse, R24, R27 ;  /* 0x00000018a8177224 */ /* 0x040fe200078e021b */
[C---:B------:R-:W-:Y:S01]  /*1a10*/  ISETP.GT.U32.AND P0, PT, R168.reuse, R19, PT ;  /* 0x00000013a800720c */ /* 0x040fe20003f04070 */
[----:B------:R-:W-:Y:S01]  /*1a20*/  @!P4 IMAD.MOV R16, RZ, RZ, -R16 ;  /* 0x000000ffff10c224 */ /* 0x000fe200078e0a10 */
[----:B------:R-:W-:Y:S01]  /*1a30*/  ISETP.GT.U32.AND P4, PT, R168, R21, PT ;  /* 0x00000015a800720c */ /* 0x000fe20003f84070 */
[----:B------:R-:W-:-:S04]  /*1a40*/  IMAD.HI.U32 R3, R0, R25, RZ ;  /* 0x0000001900037227 */ /* 0x000fc800078e00ff */
[--C-:B------:R-:W-:Y:S01]  /*1a50*/  @!P6 IMAD.IADD R18, R18, 0x1, -R168.reuse ;  /* 0x000000011212e824 */ /* 0x100fe200078e0aa8 */
[----:B------:R-:W-:Y:S01]  /*1a60*/  ISETP.GT.U32.AND P6, PT, R168, R23, PT ;  /* 0x00000017a800720c */ /* 0x000fe20003fc4070 */
[----:B------:R-:W-:Y:S02]  /*1a70*/  VIADD R26, R2, 0x1ea ;  /* 0x000001ea021a7836 */ /* 0x000fe40000000000 */
[----:B------:R-:W-:Y:S02]  /*1a80*/  IMAD.MOV R24, RZ, RZ, -R3 ;  /* 0x000000ffff187224 */ /* 0x000fe400078e0a03 */
[--C-:B------:R-:W-:Y:S01]  /*1a90*/  @!P0 IMAD.IADD R19, R19, 0x1, -R168.reuse ;  /* 0x0000000113138824 */ /* 0x100fe200078e0aa8 */
[----:B------:R-:W-:Y:S01]  /*1aa0*/  IABS R27, R26 ;  /* 0x0000001a001b7213 */ /* 0x000fe20000000000 */
[--C-:B------:R-:W-:Y:S01]  /*1ab0*/  @!P3 IMAD.IADD R20, R20, 0x1, -R168.reuse ;  /* 0x000000011414b824 */ /* 0x100fe200078e0aa8 */
[----:B------:R-:W-:Y:S01]  /*1ac0*/  ISETP.GE.AND P0, PT, R29, RZ, PT ;  /* 0x000000ff1d00720c */ /* 0x000fe20003f06270 */
[----:B------:R-:W-:Y:S01]  /*1ad0*/  IMAD R24, R168, R24, R25 ;  /* 0x00000018a8187224 */ /* 0x000fe200078e0219 */
[----:B------:R-:W-:Y:S01]  /*1ae0*/  ISETP.GE.AND P3, PT, R30, RZ, PT ;  /* 0x000000ff1e00720c */ /* 0x000fe20003f66270 */
[----:B------:R-:W-:Y:S01]  /*1af0*/  @!P4 IMAD.IADD R21, R21, 0x1, -R168 ;  /* 0x000000011515c824 */ /* 0x000fe200078e0aa8 */
[C---:B------:R-:W-:Y:S01]  /*1b00*/  ISETP.GT.U32.AND P4, PT, R168.reuse, R20, PT ;  /* 0x00000014a800720c */ /* 0x040fe20003f84070 */
[----:B------:R-:W-:Y:S01]  /*1b10*/  @!P1 IMAD.MOV R19, RZ, RZ, -R19 ;  /* 0x000000ffff139224 */ /* 0x000fe200078e0a13 */
[----:B------:R-:W-:Y:S01]  /*1b20*/  ISETP.GT.U32.AND P1, PT, R168, R24, PT ;  /* 0x00000018a800720c */ /* 0x000fe20003f24070 */
[----:B------:R-:W-:-:S04]  /*1b30*/  IMAD.HI.U32 R3, R0, R27, RZ ;  /* 0x0000001b00037227 */ /* 0x000fc800078e00ff */
[----:B------:R-:W-:Y:S01]  /*1b40*/  @!P5 IMAD.MOV R17, RZ, RZ, -R17 ;  /* 0x000000ffff11d224 */ /* 0x000fe200078e0a11 */
[----:B------:R-:W-:Y:S01]  /*1b50*/  ISETP.GE.AND P5, PT, R28, RZ, PT ;  /* 0x000000ff1c00720c */ /* 0x000fe20003fa6270 */
[----:B------:R-:W-:Y:S01]  /*1b60*/  @!P6 IMAD.IADD R23, R23, 0x1, -R168 ;  /* 0x000000011717e824 */ /* 0x000fe200078e0aa8 */
[----:B------:R-:W-:Y:S01]  /*1b70*/  ISETP.GT.U32.AND P6, PT, R168, R21, PT ;  /* 0x00000015a800720c */ /* 0x000fe20003fc4070 */
[----:B------:R-:W-:Y:S02]  /*1b80*/  IMAD.MOV R3, RZ, RZ, -R3 ;  /* 0x000000ffff037224 */ /* 0x000fe400078e0a03 */
[----:B------:R-:W-:Y:S02]  /*1b90*/  VIADD R28, R2, 0x1e9 ;  /* 0x000001e9021c7836 */ /* 0x000fe40000000000 */
[----:B------:R-:W-:Y:S01]  /*1ba0*/  @!P2 IMAD.MOV R18, RZ, RZ, -R18 ;  /* 0x000000ffff12a224 */ /* 0x000fe200078e0a12 */
[C---:B------:R-:W-:Y:S01]  /*1bb0*/  ISETP.GT.U32.AND P2, PT, R168.reuse, R23, PT ;  /* 0x00000017a800720c */ /* 0x040fe20003f44070 */
[----:B------:R-:W-:Y:S01]  /*1bc0*/  IMAD R25, R168, R3, R27 ;  /* 0x00000003a8197224 */ /* 0x000fe200078e021b */
[----:B------:R-:W-:Y:S01]  /*1bd0*/  IABS R27, R28 ;  /* 0x0000001c001b7213 */ /* 0x000fe20000000000 */
[--C-:B------:R-:W-:Y:S01]  /*1be0*/  @!P4 IMAD.IADD R20, R20, 0x1, -R168.reuse ;  /* 0x000000011414c824 */ /* 0x100fe200078e0aa8 */
[----:B------:R-:W-:Y:S01]  /*1bf0*/  ISETP.GE.AND P4, PT, R22, RZ, PT ;  /* 0x000000ff1600720c */ /* 0x000fe20003f86270 */
[----:B------:R-:W-:Y:S01]  /*1c00*/  @!P1 IMAD.IADD R24, R24, 0x1, -R168 ;  /* 0x0000000118189824 */ /* 0x000fe200078e0aa8 */
[----:B------:R-:W-:Y:S01]  /*1c10*/  ISETP.GE.AND P1, PT, R28, RZ, PT ;  /* 0x000000ff1c00720c */ /* 0x000fe20003f26270 */
[----:B------:R-:W-:-:S04]  /*1c20*/  IMAD.HI.U32 R3, R0, R27, RZ ;  /* 0x0000001b00037227 */ /* 0x000fc800078e00ff */
[----:B------:R-:W-:Y:S01]  /*1c30*/  @!P6 IMAD.IADD R21, R21, 0x1, -R168 ;  /* 0x000000011515e824 */ /* 0x000fe200078e0aa8 */
[C---:B------:R-:W-:Y:S01]  /*1c40*/  ISETP.GT.U32.AND P6, PT, R168.reuse, R25, PT ;  /* 0x00000019a800720c */ /* 0x040fe20003fc4070 */
[----:B------:R-:W-:Y:S01]  /*1c50*/  @!P5 IMAD.MOV R20, RZ, RZ, -R20 ;  /* 0x000000ffff14d224 */ /* 0x000fe200078e0a14 */
[----:B------:R-:W-:Y:S01]  /*1c60*/  ISETP.GT.U32.AND P5, PT, R168, R24, PT ;  /* 0x00000018a800720c */ /* 0x000fe20003fa4070 */
[----:B------:R-:W-:Y:S02]  /*1c70*/  IMAD.MOV R3, RZ, RZ, -R3 ;  /* 0x000000ffff037224 */ /* 0x000fe400078e0a03 */
[----:B------:R-:W-:Y:S01]  /*1c80*/  @!P2 IMAD.IADD R23, R23, 0x1, -R168 ;  /* 0x000000011717a824 */ /* 0x000fe200078e0aa8 */
[----:B------:R-:W-:Y:S01]  /*1c90*/  ISETP.GE.AND P2, PT, R26, RZ, PT ;  /* 0x000000ff1a00720c */ /* 0x000fe20003f46270 */
[----:B------:R-:W-:Y:S02]  /*1ca0*/  IMAD R26, R168, R3, R27 ;  /* 0x00000003a81a7224 */ /* 0x000fe400078e021b */
[----:B------:R-:W-:-:S04]  /*1cb0*/  IMAD.HI.U32 R3, R0, R31, RZ ;  /* 0x0000001f00037227 */ /* 0x000fc800078e00ff */
[----:B------:R-:W-:Y:S02]  /*1cc0*/  VIADD R30, R2, 0x1e8 ;  /* 0x000001e8021e7836 */ /* 0x000fe40000000000 */
[----:B------:R-:W-:Y:S02]  /*1cd0*/  IMAD.MOV R3, RZ, RZ, -R3 ;  /* 0x000000ffff037224 */ /* 0x000fe400078e0a03 */
[----:B------:R-:W-:Y:S01]  /*1ce0*/  @!P0 IMAD.MOV R21, RZ, RZ, -R21 ;  /* 0x000000ffff158224 */ /* 0x000fe200078e0a15 */
[----:B------:R-:W-:Y:S01]  /*1cf0*/  ISETP.GT.U32.AND P0, PT, R168, R26, PT ;  /* 0x0000001aa800720c */ /* 0x000fe20003f04070 */
[--C-:B------:R-:W-:Y:S01]  /*1d00*/  @!P6 IMAD.IADD R25, R25, 0x1, -R168.reuse ;  /* 0x000000011919e824 */ /* 0x100fe200078e0aa8 */
[----:B------:R-:W-:Y:S01]  /*1d10*/  IABS R29, R30 ;  /* 0x0000001e001d7213 */ /* 0x000fe20000000000 */
[----:B------:R-:W-:Y:S02]  /*1d20*/  @!P5 IMAD.IADD R24, R24, 0x1, -R168 ;  /* 0x000000011818d824 */ /* 0x000fe400078e0aa8 */
[C---:B------:R-:W-:Y:S01]  /*1d30*/  IMAD R28, R168.reuse, R3, R31 ;  /* 0x00000003a81c7224 */ /* 0x040fe200078e021f */
[----:B------:R-:W-:Y:S01]  /*1d40*/  ISETP.GT.U32.AND P6, PT, R168, R25, PT ;  /* 0x00000019a800720c */ /* 0x000fe20003fc4070 */
[----:B------:R-:W-:-:S02]  /*1d50*/  @!P4 IMAD.MOV R24, RZ, RZ, -R24 ;  /* 0x000000ffff18c224 */ /* 0x000fc400078e0a18 */
[----:B------:R-:W-:Y:S01]  /*1d60*/  IMAD.HI.U32 R22, R0, R29, RZ ;  /* 0x0000001d00167227 */ /* 0x000fe200078e00ff */
[----:B------:R-:W-:-:S03]  /*1d70*/  ISETP.GT.U32.AND P4, PT, R168, R28, PT ;  /* 0x0000001ca800720c */ /* 0x000fc60003f84070 */
[----:B------:R-:W-:Y:S02]  /*1d80*/  IMAD.MOV R22, RZ, RZ, -R22 ;  /* 0x000000ffff167224 */ /* 0x000fe400078e0a16 */
[----:B------:R-:W-:Y:S01]  /*1d90*/  @!P3 IMAD.MOV R23, RZ, RZ, -R23 ;  /* 0x000000ffff17b224 */ /* 0x000fe200078e0a17 */
[----:B------:R-:W-:Y:S01]  /*1da0*/  ISETP.GE.AND P3, PT, R30, RZ, PT ;  /* 0x000000ff1e00720c */ /* 0x000fe20003f66270 */
[--C-:B------:R-:W-:Y:S02]  /*1db0*/  @!P0 IMAD.IADD R26, R26, 0x1, -R168.reuse ;  /* 0x000000011a1a8824 */ /* 0x100fe400078e0aa8 */
[----:B------:R-:W-:Y:S02]  /*1dc0*/  IMAD R27, R168, R22, R29 ;  /* 0x00000016a81b7224 */ /* 0x000fe400078e021d */
[----:B------:R-:W-:Y:S01]  /*1dd0*/  VIADD R30, R2, 0x1e5 ;  /* 0x000001e5021e7836 */ /* 0x000fe20000000000 */
[C---:B------:R-:W-:Y:S01]  /*1de0*/  ISETP.GT.U32.AND P0, PT, R168.reuse, R26, PT ;  /* 0x0000001aa800720c */ /* 0x040fe20003f04070 */
[--C-:B------:R-:W-:Y:S01]  /*1df0*/  @!P6 IMAD.IADD R25, R25, 0x1, -R168.reuse ;  /* 0x000000011919e824 */ /* 0x100fe200078e0aa8 */
[----:B------:R-:W-:Y:S01]  /*1e00*/  ISETP.GT.U32.AND P5, PT, R168, R27, PT ;  /* 0x0000001ba800720c */ /* 0x000fe20003fa4070 */
[----:B------:R-:W-:Y:S01]  /*1e10*/  VIADD R22, R2, 0x1e6 ;  /* 0x000001e602167836 */ /* 0x000fe20000000000 */
[----:B------:R-:W-:Y:S01]  /*1e20*/  IABS R33, R30 ;  /* 0x0000001e00217213 */ /* 0x000fe20000000000 */
[----:B------:R-:W-:Y:S01]  /*1e30*/  @!P4 IMAD.IADD R28, R28, 0x1, -R168 ;  /* 0x000000011c1cc824 */ /* 0x000fe200078e0aa8 */
[----:B------:R-:W-:Y:S01]  /*1e40*/  ISETP.GE.AND P6, PT, R32, RZ, PT ;  /* 0x000000ff2000720c */ /* 0x000fe20003fc6270 */
[----:B------:R-:W-:Y:S01]  /*1e50*/  @!P2 IMAD.MOV R25, RZ, RZ, -R25 ;  /* 0x000000ffff19a224 */ /* 0x000fe200078e0a19 */
[----:B------:R-:W-:Y:S01]  /*1e60*/  IABS R31, R22 ;  /* 0x00000016001f7213 */ /* 0x000fe20000000000 */
[----:B------:R-:W-:Y:S01]  /*1e70*/  IMAD.HI.U32 R29, R0, R35, RZ ;  /* 0x00000023001d7227 */ /* 0x000fe200078e00ff */
[----:B------:R-:W-:-:S02]  /*1e80*/  ISETP.GE.AND P2, PT, R22, RZ, PT ;  /* 0x000000ff1600720c */ /* 0x000fc40003f46270 */
[----:B------:R-:W-:Y:S01]  /*1e90*/  ISETP.GT.U32.AND P4, PT, R168, R28, PT ;  /* 0x0000001ca800720c */ /* 0x000fe20003f84070 */
[----:B------:R-:W-:-:S04]  /*1ea0*/  IMAD.HI.U32 R22, R0, R33, RZ ;  /* 0x0000002100167227 */ /* 0x000fc800078e00ff */
[----:B------:R-:W-:Y:S02]  /*1eb0*/  IMAD.MOV R22, RZ, RZ, -R22 ;  /* 0x000000ffff167224 */ /* 0x000fe400078e0a16 */
[--C-:B------:R-:W-:Y:S01]  /*1ec0*/  @!P0 IMAD.IADD R26, R26, 0x1, -R168.reuse ;  /* 0x000000011a1a8824 */ /* 0x100fe200078e0aa8 */
[----:B------:R-:W-:Y:S01]  /*1ed0*/  ISETP.GE.AND P0, PT, R30, RZ, PT ;  /* 0x000000ff1e00720c */ /* 0x000fe20003f06270 */
[--C-:B------:R-:W-:Y:S02]  /*1ee0*/  @!P5 IMAD.IADD R27, R27, 0x1, -R168.reuse ;  /* 0x000000011b1bd824 */ /* 0x100fe400078e0aa8 */
[----:B------:R-:W-:Y:S02]  /*1ef0*/  IMAD R30, R168, R22, R33 ;  /* 0x00000016a81e7224 */ /* 0x000fe400078e0221 */
[----:B------:R-:W-:Y:S01]  /*1f00*/  @!P4 IMAD.IADD R28, R28, 0x1, -R168 ;  /* 0x000000011c1cc824 */ /* 0x000fe200078e0aa8 */
[----:B------:R-:W-:Y:S01]  /*1f10*/  ISETP.GT.U32.AND P5, PT, R168, R27, PT ;  /* 0x0000001ba800720c */ /* 0x000fe20003fa4070 */
[----:B------:R-:W-:Y:S01]  /*1f20*/  IMAD.HI.U32 R3, R0, R31, RZ ;  /* 0x0000001f00037227 */ /* 0x000fe200078e00ff */
[----:B------:R-:W-:-:S03]  /*1f30*/  ISETP.GT.U32.AND P4, PT, R168, R30, PT ;  /* 0x0000001ea800720c */ /* 0x000fc60003f84070 */
[----:B------:R-:W-:Y:S02]  /*1f40*/  IMAD.MOV R3, RZ, RZ, -R3 ;  /* 0x000000ffff037224 */ /* 0x000fe400078e0a03 */
[----:B------:R-:W-:Y:S02]  /*1f50*/  IMAD.MOV R32, RZ, RZ, -R29 ;  /* 0x000000ffff207224 */ /* 0x000fe400078e0a1d */
[----:B------:R-:W-:Y:S02]  /*1f60*/  IMAD R29, R168, R3, R31 ;  /* 0x00000003a81d7224 */ /* 0x000fe400078e021f */
[----:B------:R-:W-:Y:S02]  /*1f70*/  VIADD R3, R2, 0x1e3 ;  /* 0x000001e302037836 */ /* 0x000fe40000000000 */
[--C-:B------:R-:W-:Y:S01]  /*1f80*/  @!P5 IMAD.IADD R27, R27, 0x1, -R168.reuse ;  /* 0x000000011b1bd824 */ /* 0x100fe200078e0aa8 */
[----:B------:R-:W-:Y:S01]  /*1f90*/  ISETP.GE.AND P5, PT, R34, RZ, PT ;  /* 0x000000ff2200720c */ /* 0x000fe20003fa6270 */
[----:B------:R-:W-:Y:S01]  /*1fa0*/  IMAD R31, R168, R32, R35 ;  /* 0x00000020a81f7224 */ /* 0x000fe200078e0223 */
[----:B------:R-:W-:Y:S01]  /*1fb0*/  IABS R35, R3 ;  /* 0x0000000300237213 */ /* 0x000fe20000000000 */
[----:B------:R-:W-:-:S02]  /*1fc0*/  @!P4 IMAD.IADD R30, R30, 0x1, -R168 ;  /* 0x000000011e1ec824 */ /* 0x000fc400078e0aa8 */
[----:B------:R-:W-:Y:S01]  /*1fd0*/  @!P3 IMAD.MOV R27, RZ, RZ, -R27 ;  /* 0x000000ffff1bb224 */ /* 0x000fe200078e0a1b */
[----:B------:R-:W-:Y:S01]  /*1fe0*/  ISETP.GE.AND P3, PT, R3, RZ, PT ;  /* 0x000000ff0300720c */ /* 0x000fe20003f66270 */
[----:B------:R-:W-:Y:S01]  /*1ff0*/  @!P6 IMAD.MOV R28, RZ, RZ, -R28 ;  /* 0x000000ffff1ce224 */ /* 0x000fe200078e0a1c */
[C---:B------:R-:W-:Y:S01]  /*2000*/  ISETP.GT.U32.AND P4, PT, R168.reuse, R30, PT ;  /* 0x0000001ea800720c */ /* 0x040fe20003f84070 */
[----:B------:R-:W-:Y:S01]  /*2010*/  @!P1 IMAD.MOV R26, RZ, RZ, -R26 ;  /* 0x000000ffff1a9224 */ /* 0x000fe200078e0a1a */
[----:B------:R-:W-:Y:S01]  /*2020*/  ISETP.GT.U32.AND P6, PT, R168, R31, PT ;  /* 0x0000001fa800720c */ /* 0x000fe20003fc4070 */
[----:B------:R-:W-:Y:S01]  /*2030*/  IMAD.HI.U32 R3, R0, R35, RZ ;  /* 0x0000002300037227 */ /* 0x000fe200078e00ff */
[----:B------:R-:W-:-:S03]  /*2040*/  ISETP.GT.U32.AND P1, PT, R168, R29, PT ;  /* 0x0000001da800720c */ /* 0x000fc60003f24070 */
[----:B------:R-:W-:-:S04]  /*2050*/  IMAD.HI.U32 R22, R0, R37, RZ ;  /* 0x0000002500167227 */ /* 0x000fc800078e00ff */
[----:B------:R-:W-:-:S04]  /*2060*/  IMAD.HI.U32 R32, R0, R39, RZ ;  /* 0x0000002700207227 */ /* 0x000fc800078e00ff */
[----:B------:R-:W-:-:S04]  /*2070*/  IMAD.HI.U32 R33, R0, R41, RZ ;  /* 0x0000002900217227 */ /* 0x000fc800078e00ff */
[----:B------:R-:W-:Y:S02]  /*2080*/  IMAD.MOV R3, RZ, RZ, -R3 ;  /* 0x000000ffff037224 */ /* 0x000fe400078e0a03 */
[----:B------:R-:W-:Y:S02]  /*2090*/  IMAD.MOV R22, RZ, RZ, -R22 ;  /* 0x000000ffff167224 */ /* 0x000fe400078e0a16 */
[----:B------:R-:W-:Y:S02]  /*20a0*/  IMAD.MOV R34, RZ, RZ, -R32 ;  /* 0x000000ffff227224 */ /* 0x000fe400078e0a20 */
[----:B------:R-:W-:Y:S02]  /*20b0*/  IMAD.MOV R36, RZ, RZ, -R33 ;  /* 0x000000ffff247224 */ /* 0x000fe400078e0a21 */
[C---:B------:R-:W-:Y:S02]  /*20c0*/  IMAD R32, R168.reuse, R3, R35 ;  /* 0x00000003a8207224 */ /* 0x040fe400078e0223 */
[----:B------:R-:W-:Y:S01]  /*20d0*/  IMAD R33, R168, R22, R37 ;  /* 0x00000016a8217224 */ /* 0x000fe200078e0225 */
[----:B------:R-:W-:Y:S01]  /*20e0*/  IABS R37, R44 ;  /* 0x0000002c00257213 */ /* 0x000fe20000000000 */
[--C-:B------:R-:W-:Y:S01]  /*20f0*/  @!P4 IMAD.IADD R30, R30, 0x1, -R168.reuse ;  /* 0x000000011e1ec824 */ /* 0x100fe200078e0aa8 */
[C---:B------:R-:W-:Y:S01]  /*2100*/  ISETP.GT.U32.AND P4, PT, R168.reuse, R32, PT ;  /* 0x00000020a800720c */ /* 0x040fe20003f84070 */
[--C-:B------:R-:W-:Y:S01]  /*2110*/  @!P6 IMAD.IADD R31, R31, 0x1, -R168.reuse ;  /* 0x000000011f1fe824 */ /* 0x100fe200078e0aa8 */
[----:B------:R-:W-:Y:S01]  /*2120*/  ISETP.GT.U32.AND P6, PT, R168, R33, PT ;  /* 0x00000021a800720c */ /* 0x000fe20003fc4070 */
[----:B------:R-:W-:-:S02]  /*2130*/  @!P1 IMAD.IADD R29, R29, 0x1, -R168 ;  /* 0x000000011d1d9824 */ /* 0x000fc400078e0aa8 */
[----:B------:R-:W-:Y:S01]  /*2140*/  IMAD R34, R168, R34, R39 ;  /* 0x00000022a8227224 */ /* 0x000fe200078e0227 */
[----:B------:R-:W-:Y:S01]  /*2150*/  IABS R39, R45 ;  /* 0x0000002d00277213 */ /* 0x000fe20000000000 */
[----:B------:R-:W-:Y:S01]  /*2160*/  IMAD.HI.U32 R3, R0, R37, RZ ;  /* 0x0000002500037227 */ /* 0x000fe200078e00ff */
[----:B------:R-:W-:-:S03]  /*2170*/  ISETP.GT.U32.AND P1, PT, R168, R29, PT ;  /* 0x0000001da800720c */ /* 0x000fc60003f24070 */
[----:B------:R-:W-:-:S04]  /*2180*/  IMAD.HI.U32 R22, R0, R39, RZ ;  /* 0x0000002700167227 */ /* 0x000fc800078e00ff */
[--C-:B------:R-:W-:Y:S01]  /*2190*/  @!P4 IMAD.IADD R32, R32, 0x1, -R168.reuse ;  /* 0x000000012020c824 */ /* 0x100fe200078e0aa8 */
[C---:B------:R-:W-:Y:S01]  /*21a0*/  ISETP.GT.U32.AND P4, PT, R168.reuse, R31, PT ;  /* 0x0000001fa800720c */ /* 0x040fe20003f84070 */
[--C-:B------:R-:W-:Y:S02]  /*21b0*/  @!P6 IMAD.IADD R33, R33, 0x1, -R168.reuse ;  /* 0x000000012121e824 */ /* 0x100fe400078e0aa8 */
[----:B------:R-:W-:Y:S02]  /*21c0*/  IMAD.MOV R3, RZ, RZ, -R3 ;  /* 0x000000ffff037224 */ /* 0x000fe400078e0a03 */
[----:B------:R-:W-:Y:S01]  /*21d0*/  @!P1 IMAD.IADD R29, R29, 0x1, -R168 ;  /* 0x000000011d1d9824 */ /* 0x000fe200078e0aa8 */
[C---:B------:R-:W-:Y:S01]  /*21e0*/  ISETP.GT.U32.AND P6, PT, R168.reuse, R33, PT ;  /* 0x00000021a800720c */ /* 0x040fe20003fc4070 */
[----:B------:R-:W-:Y:S01]  /*21f0*/  IMAD R35, R168, R36, R41 ;  /* 0x00000024a8237224 */ /* 0x000fe200078e0229 */
[----:B------:R-:W-:Y:S01]  /*2200*/  ISETP.GE.AND P1, PT, R38, RZ, PT ;  /* 0x000000ff2600720c */ /* 0x000fe20003f26270 */
[----:B------:R-:W-:Y:S01]  /*2210*/  @!P2 IMAD.MOV R29, RZ, RZ, -R29 ;  /* 0x000000ffff1da224 */ /* 0x000fe200078e0a1d */
[C---:B------:R-:W-:Y:S01]  /*2220*/  ISETP.GT.U32.AND P2, PT, R168.reuse, R32, PT ;  /* 0x00000020a800720c */ /* 0x040fe20003f44070 */
[----:B------:R-:W-:Y:S01]  /*2230*/  IMAD.MOV R38, RZ, RZ, -R22 ;  /* 0x000000ffff267224 */ /* 0x000fe200078e0a16 */
[----:B------:R-:W-:Y:S01]  /*2240*/  IABS R41, R46 ;  /* 0x0000002e00297213 */ /* 0x000fe20000000000 */
[----:B------:R-:W-:-:S02]  /*2250*/  IMAD R36, R168, R3, R37 ;  /* 0x00000003a8247224 */ /* 0x000fc400078e0225 */
[--C-:B------:R-:W-:Y:S01]  /*2260*/  @!P4 IMAD.IADD R31, R31, 0x1, -R168.reuse ;  /* 0x000000011f1fc824 */ /* 0x100fe200078e0aa8 */
[C---:B------:R-:W-:Y:S01]  /*2270*/  ISETP.GT.U32.AND P4, PT, R168.reuse, R35, PT ;  /* 0x00000023a800720c */ /* 0x040fe20003f84070 */
[C---:B------:R-:W-:Y:S02]  /*2280*/  IMAD R37, R168.reuse, R38, R39 ;  /* 0x00000026a8257224 */ /* 0x040fe400078e0227 */
[----:B------:R-:W-:Y:S02]  /*2290*/  @!P6 IMAD.IADD R33, R33, 0x1, -R168 ;  /* 0x000000012121e824 */ /* 0x000fe400078e0aa8 */
[----:B------:R-:W-:Y:S01]  /*22a0*/  @!P0 IMAD.MOV R30, RZ, RZ, -R30 ;  /* 0x000000ffff1e8224 */ /* 0x000fe200078e0a1e */
[----:B------:R-:W-:Y:S01]  /*22b0*/  ISETP.GT.U32.AND P6, PT, R168, R37, PT ;  /* 0x00000025a800720c */ /* 0x000fe20003fc4070 */
[----:B------:R-:W-:Y:S01]  /*22c0*/  @!P2 IMAD.IADD R32, R32, 0x1, -R168 ;  /* 0x000000012020a824 */ /* 0x000fe200078e0aa8 */
[----:B------:R-:W-:Y:S01]  /*22d0*/  ISETP.GT.U32.AND P0, PT, R168, R34, PT ;  /* 0x00000022a800720c */ /* 0x000fe20003f04070 */
[----:B------:R-:W-:Y:S01]  /*22e0*/  IMAD.HI.U32 R22, R0, R43, RZ ;  /* 0x0000002b00167227 */ /* 0x000fe200078e00ff */
[----:B------:R-:W-:-:S03]  /*22f0*/  ISETP.GT.U32.AND P2, PT, R168, R36, PT ;  /* 0x00000024a800720c */ /* 0x000fc60003f44070 */
[----:B------:R-:W-:Y:S01]  /*2300*/  @!P4 IMAD.IADD R35, R35, 0x1, -R168 ;  /* 0x000000012323c824 */ /* 0x000fe200078e0aa8 */
[----:B------:R-:W-:Y:S01]  /*2310*/  ISETP.GE.AND P4, PT, R42, RZ, PT ;  /* 0x000000ff2a00720c */ /* 0x000fe20003f86270 */
[----:B------:R-:W-:Y:S02]  /*2320*/  IMAD.MOV R22, RZ, RZ, -R22 ;  /* 0x000000ffff167224 */ /* 0x000fe400078e0a16 */
[----:B------:R-:W-:-:S04]  /*2330*/  IMAD.HI.U32 R3, R0, R41, RZ ;  /* 0x0000002900037227 */ /* 0x000fc800078e00ff */
[--C-:B------:R-:W-:Y:S01]  /*2340*/  @!P6 IMAD.IADD R37, R37, 0x1, -R168.reuse ;  /* 0x000000012525e824 */ /* 0x100fe200078e0aa8 */
[----:B------:R-:W-:Y:S01]  /*2350*/  ISETP.GT.U32.AND P6, PT, R168, R35, PT ;  /* 0x00000023a800720c */ /* 0x000fe20003fc4070 */
[--C-:B------:R-:W-:Y:S01]  /*2360*/  @!P0 IMAD.IADD R34, R34, 0x1, -R168.reuse ;  /* 0x0000000122228824 */ /* 0x100fe200078e0aa8 */
[----:B------:R-:W-:Y:S01]  /*2370*/  ISETP.GE.AND P0, PT, R40, RZ, PT ;  /* 0x000000ff2800720c */ /* 0x000fe20003f06270 */
[----:B------:R-:W-:Y:S02]  /*2380*/  @!P2 IMAD.IADD R36, R36, 0x1, -R168 ;  /* 0x000000012424a824 */ /* 0x000fe400078e0aa8 */
[C---:B------:R-:W-:Y:S01]  /*2390*/  IMAD R39, R168.reuse, R22, R43 ;  /* 0x00000016a8277224 */ /* 0x040fe200078e022b */
[C---:B------:R-:W-:Y:S01]  /*23a0*/  ISETP.GT.U32.AND P2, PT, R168.reuse, R34, PT ;  /* 0x00000022a800720c */ /* 0x040fe20003f44070 */
[----:B------:R-:W-:Y:S01]  /*23b0*/  @!P5 IMAD.MOV R31, RZ, RZ, -R31 ;  /* 0x000000ffff1fd224 */ /* 0x000fe200078e0a1f */
[----:B------:R-:W-:Y:S01]  /*23c0*/  ISETP.GT.U32.AND P5, PT, R168, R36, PT ;  /* 0x00000024a800720c */ /* 0x000fe20003fa4070 */
[----:B------:R-:W-:-:S02]  /*23d0*/  IMAD.MOV R3, RZ, RZ, -R3 ;  /* 0x000000ffff037224 */ /* 0x000fc400078e0a03 */
[----:B------:R-:W-:Y:S02]  /*23e0*/  VIADD R40, R2, 0x1db ;  /* 0x000001db02287836 */ /* 0x000fe40000000000 */
[----:B------:R-:W-:Y:S01]  /*23f0*/  @!P6 IMAD.IADD R35, R35, 0x1, -R168 ;  /* 0x000000012323e824 */ /* 0x000fe200078e0aa8 */
[C---:B------:R-:W-:Y:S01]  /*2400*/  ISETP.GT.U32.AND P6, PT, R168.reuse, R39, PT ;  /* 0x00000027a800720c */ /* 0x040fe20003fc4070 */
[----:B------:R-:W-:Y:S01]  /*2410*/  IMAD R38, R168, R3, R41 ;  /* 0x00000003a8267224 */ /* 0x000fe200078e0229 */
[----:B------:R-:W-:Y:S01]  /*2420*/  IABS R41, R40 ;  /* 0x0000002800297213 */ /* 0x000fe20000000000 */
[----:B------:R-:W-:Y:S02]  /*2430*/  VIADD R42, R2, 0x1da ;  /* 0x000001da022a7836 */ /* 0x000fe40000000000 */
[----:B------:R-:W-:Y:S01]  /*2440*/  @!P3 IMAD.MOV R32, RZ, RZ, -R32 ;  /* 0x000000ffff20b224 */ /* 0x000fe200078e0a20 */
[----:B------:R-:W-:Y:S01]  /*2450*/  ISETP.GT.U32.AND P3, PT, R168, R37, PT ;  /* 0x00000025a800720c */ /* 0x000fe20003f64070 */
[----:B------:R-:W-:Y:S01]  /*2460*/  @!P2 IMAD.IADD R34, R34, 0x1, -R168 ;  /* 0x000000012222a824 */ /* 0x000fe200078e0aa8 */
[----:B------:R-:W-:Y:S01]  /*2470*/  IABS R43, R42 ;  /* 0x0000002a002b7213 */ /* 0x000fe20000000000 */
[----:B------:R-:W-:Y:S01]  /*2480*/  @!P1 IMAD.MOV R33, RZ, RZ, -R33 ;  /* 0x000000ffff219224 */ /* 0x000fe200078e0a21 */
[----:B------:R-:W-:Y:S01]  /*2490*/  ISETP.GE.AND P2, PT, R44, RZ, PT ;  /* 0x000000ff2c00720c */ /* 0x000fe20003f46270 */
[----:B------:R-:W-:Y:S01]  /*24a0*/  IMAD.HI.U32 R3, R0, R41, RZ ;  /* 0x0000002900037227 */ /* 0x000fe200078e00ff */
[----:B------:R-:W-:-:S03]  /*24b0*/  ISETP.GT.U32.AND P1, PT, R168, R38, PT ;  /* 0x00000026a800720c */ /* 0x000fc60003f24070 */
[----:B------:R-:W-:Y:S01]  /*24c0*/  @!P5 IMAD.IADD R36, R36, 0x1, -R168 ;  /* 0x000000012424d824 */ /* 0x000fe200078e0aa8 */
[----:B------:R-:W-:Y:S01]  /*24d0*/  ISETP.GE.AND P5, PT, R45, RZ, PT ;  /* 0x000000ff2d00720c */ /* 0x000fe20003fa6270 */
[----:B------:R-:W-:-:S04]  /*24e0*/  IMAD.HI.U32 R22, R0, R43, RZ ;  /* 0x0000002b00167227 */ /* 0x000fc800078e00ff */
[----:B------:R-:W-:Y:S02]  /*24f0*/  IMAD.MOV R3, RZ, RZ, -R3 ;  /* 0x000000ffff037224 */ /* 0x000fe400078e0a03 */
[----:B------:R-:W-:Y:S01]  /*2500*/  @!P6 IMAD.IADD R39, R39, 0x1, -R168 ;  /* 0x000000012727e824 */ /* 0x000fe200078e0aa8 */
[----:B------:R-:W-:Y:S01]  /*2510*/  ISETP.GE.AND P6, PT, R40, RZ, PT ;  /* 0x000000ff2800720c */ /* 0x000fe20003fc6270 */
[----:B------:R-:W-:Y:S02]  /*2520*/  IMAD.MOV R22, RZ, RZ, -R22 ;  /* 0x000000ffff167224 */ /* 0x000fe400078e0a16 */
[----:B------:R-:W-:Y:S02]  /*2530*/  IMAD R40, R168, R3, R41 ;  /* 0x00000003a8287224 */ /* 0x000fe400078e0229 */
[----:B------:R-:W-:Y:S01]  /*2540*/  @!P3 IMAD.IADD R37, R37, 0x1, -R168 ;  /* 0x000000012525b824 */ /* 0x000fe200078e0aa8 */
[----:B------:R-:W-:Y:S01]  /*2550*/  ISETP.GE.AND P3, PT, R46, RZ, PT ;  /* 0x000000ff2e00720c */ /* 0x000fe20003f66270 */
[----:B------:R-:W-:-:S02]  /*2560*/  IMAD R41, R168, R22, R43 ;  /* 0x00000016a8297224 */ /* 0x000fc400078e022b */
[----:B------:R-:W-:Y:S01]  /*2570*/  @!P2 IMAD.MOV R36, RZ, RZ, -R36 ;  /* 0x000000ffff24a224 */ /* 0x000fe200078e0a24 */
[----:B------:R-:W-:Y:S01]  /*2580*/  ISETP.GT.U32.AND P2, PT, R168, R40, PT ;  /* 0x00000028a800720c */ /* 0x000fe20003f44070 */
[----:B------:R-:W-:Y:S01]  /*2590*/  @!P1 IMAD.IADD R38, R38, 0x1, -R168 ;  /* 0x0000000126269824 */ /* 0x000fe200078e0aa8 */
[----:B------:R-:W-:Y:S01]  /*25a0*/  ISETP.GE.AND P1, PT, R47, RZ, PT ;  /* 0x000000ff2f00720c */ /* 0x000fe20003f26270 */
[----:B------:R-:W-:Y:S01]  /*25b0*/  @!P4 IMAD.MOV R35, RZ, RZ, -R35 ;  /* 0x000000ffff23c224 */ /* 0x000fe200078e0a23 */
[C---:B------:R-:W-:Y:S01]  /*25c0*/  ISETP.GT.U32.AND P4, PT, R168.reuse, R39, PT ;  /* 0x00000027a800720c */ /* 0x040fe20003f84070 */
[----:B------:R-:W-:Y:S01]  /*25d0*/  @!P5 IMAD.MOV R37, RZ, RZ, -R37 ;  /* 0x000000ffff25d224 */ /* 0x000fe200078e0a25 */
[C---:B------:R-:W-:Y:S01]  /*25e0*/  ISETP.GT.U32.AND P5, PT, R168.reuse, R41, PT ;  /* 0x00000029a800720c */ /* 0x040fe20003fa4070 */
[----:B------:R-:W-:Y:S01]  /*25f0*/  @!P0 IMAD.MOV R34, RZ, RZ, -R34 ;  /* 0x000000ffff228224 */ /* 0x000fe200078e0a22 */
[----:B------:R-:W-:Y:S01]  /*2600*/  ISETP.GT.U32.AND P0, PT, R168, R38, PT ;  /* 0x00000026a800720c */ /* 0x000fe20003f04070 */
[----:B------:R-:W-:-:S02]  /*2610*/  VIADD R3, R2, 0x1d9 ;  /* 0x000001d902037836 */ /* 0x000fc40000000000 */
[----:B------:R-:W-:Y:S02]  /*2620*/  VIADD R22, R2, 0x1d8 ;  /* 0x000001d802167836 */ /* 0x000fe40000000000 */
[--C-:B------:R-:W-:Y:S01]  /*2630*/  @!P2 IMAD.IADD R40, R40, 0x1, -R168.reuse ;  /* 0x000000012828a824 */ /* 0x100fe200078e0aa8 */
[----:B------:R-:W-:Y:S01]  /*2640*/  IABS R43, R3 ;  /* 0x00000003002b7213 */ /* 0x000fe20000000000 */
[----:B------:R-:W-:Y:S01]  /*2650*/  VIADD R57, R2, 0x1d0 ;  /* 0x000001d002397836 */ /* 0x000fe20000000000 */
[----:B------:R-:W-:Y:S01]  /*2660*/  IABS R45, R22 ;  /* 0x00000016002d7213 */ /* 0x000fe20000000000 */
[--C-:B------:R-:W-:Y:S01]  /*2670*/  @!P4 IMAD.IADD R39, R39, 0x1, -R168.reuse ;  /* 0x000000012727c824 */ /* 0x100fe200078e0aa8 */
[----:B------:R-:W-:Y:S01]  /*2680*/  ISETP.GE.AND P4, PT, R3, RZ, PT ;  /* 0x000000ff0300720c */ /* 0x000fe20003f86270 */
[--C-:B------:R-:W-:Y:S01]  /*2690*/  @!P5 IMAD.IADD R41, R41, 0x1, -R168.reuse ;  /* 0x000000012929d824 */ /* 0x100fe200078e0aa8 */
[----:B------:R-:W-:Y:S01]  /*26a0*/  ISETP.GT.U32.AND P5, PT, R168, R40, PT ;  /* 0x00000028a800720c */ /* 0x000fe20003fa4070 */
[----:B------:R-:W-:Y:S01]  /*26b0*/  @!P0 IMAD.IADD R38, R38, 0x1, -R168 ;  /* 0x0000000126268824 */ /* 0x000fe200078e0aa8 */
[----:B------:R-:W-:Y:S01]  /*26c0*/  ISETP.GE.AND P0, PT, R42, RZ, PT ;  /* 0x000000ff2a00720c */ /* 0x000fe20003f06270 */
[----:B------:R-:W-:Y:S01]  /*26d0*/  IMAD.HI.U32 R3, R0, R43, RZ ;  /* 0x0000002b00037227 */ /* 0x000fe200078e00ff */
[----:B------:R-:W-:-:S03]  /*26e0*/  ISETP.GE.AND P2, PT, R22, RZ, PT ;  /* 0x000000ff1600720c */ /* 0x000fc60003f46270 */
[----:B------:R-:W-:Y:S02]  /*26f0*/  VIADD R42, R2, 0x1d7 ;  /* 0x000001d7022a7836 */ /* 0x000fe40000000000 */
[----:B------:R-:W-:Y:S02]  /*2700*/  IMAD.MOV R3, RZ, RZ, -R3 ;  /* 0x000000ffff037224 */ /* 0x000fe400078e0a03 */
[----:B------:R-:W-:Y:S01]  /*2710*/  @!P1 IMAD.MOV R39, RZ, RZ, -R39 ;  /* 0x000000ffff279224 */ /* 0x000fe200078e0a27 */
[----:B------:R-:W-:Y:S01]  /*2720*/  ISETP.GE.AND P1, PT, R42, RZ, PT ;  /* 0x000000ff2a00720c */ /* 0x000fe20003f26270 */
[----:B------:R-:W-:Y:S01]  /*2730*/  IMAD.HI.U32 R22, R0, R45, RZ ;  /* 0x0000002d00167227 */ /* 0x000fe200078e00ff */
[----:B------:R-:W-:-:S03]  /*2740*/  IABS R44, R42 ;  /* 0x0000002a002c7213 */ /* 0x000fc60000000000 */
[C---:B------:R-:W-:Y:S02]  /*2750*/  IMAD R42, R168.reuse, R3, R43 ;  /* 0x00000003a82a7224 */ /* 0x040fe400078e022b */
[----:B------:R-:W-:Y:S01]  /*2760*/  @!P3 IMAD.MOV R38, RZ, RZ, -R38 ;  /* 0x000000ffff26b224 */ /* 0x000fe200078e0a26 */
[----:B------:R-:W-:Y:S01]  /*2770*/  ISETP.GT.U32.AND P3, PT, R168, R41, PT ;  /* 0x00000029a800720c */ /* 0x000fe20003f64070 */
[----:B------:R-:W-:Y:S01]  /*2780*/  @!P5 IMAD.IADD R40, R40, 0x1, -R168 ;  /* 0x000000012828d824 */ /* 0x000fe200078e0aa8 */
[----:B------:R-:W-:Y:S01]  /*2790*/  ISETP.GT.U32.AND P5, PT, R168, R42, PT ;  /* 0x0000002aa800720c */ /* 0x000fe20003fa4070 */
[----:B------:R-:W-:Y:S02]  /*27a0*/  IMAD.MOV R22, RZ, RZ, -R22 ;  /* 0x000000ffff167224 */ /* 0x000fe400078e0a16 */
[----:B------:R-:W-:Y:S02]  /*27b0*/  VIADD R3, R2, 0x1d6 ;  /* 0x000001d602037836 */ /* 0x000fe40000000000 */
[----:B------:R-:W-:-:S02]  /*27c0*/  IMAD R43, R168, R22, R45 ;  /* 0x00000016a82b7224 */ /* 0x000fc400078e022d */
[----:B------:R-:W-:Y:S01]  /*27d0*/  @!P6 IMAD.MOV R40, RZ, RZ, -R40 ;  /* 0x000000ffff28e224 */ /* 0x000fe200078e0a28 */
[----:B------:R-:W-:Y:S01]  /*27e0*/  IABS R47, R3 ;  /* 0x00000003002f7213 */ /* 0x000fe20000000000 */
[----:B------:R-:W-:Y:S01]  /*27f0*/  IMAD.MOV.U32 R45, RZ, RZ, R44 ;  /* 0x000000ffff2d7224 */ /* 0x000fe200078e002c */
[----:B------:R-:W-:Y:S01]  /*2800*/  ISETP.GT.U32.AND P6, PT, R168, R43, PT ;  /* 0x0000002ba800720c */ /* 0x000fe20003fc4070 */
[--C-:B------:R-:W-:Y:S01]  /*2810*/  @!P3 IMAD.IADD R41, R41, 0x1, -R168.reuse ;  /* 0x000000012929b824 */ /* 0x100fe200078e0aa8 */
[----:B------:R-:W-:Y:S01]  /*2820*/  ISETP.GE.AND P3, PT, R3, RZ, PT ;  /* 0x000000ff0300720c */ /* 0x000fe20003f66270 */
[----:B------:R-:W-:Y:S02]  /*2830*/  @!P5 IMAD.IADD R42, R42, 0x1, -R168 ;  /* 0x000000012a2ad824 */ /* 0x000fe400078e0aa8 */
[----:B------:R-:W-:-:S03]  /*2840*/  IMAD.HI.U32 R3, R0, R45, RZ ;  /* 0x0000002d00037227 */ /* 0x000fc600078e00ff */
[----:B------:R-:W-:Y:S01]  /*2850*/  ISETP.GT.U32.AND P5, PT, R168, R42, PT ;  /* 0x0000002aa800720c */ /* 0x000fe20003fa4070 */
[----:B------:R-:W-:Y:S02]  /*2860*/  VIADD R22, R2, 0x1d5 ;  /* 0x000001d502167836 */ /* 0x000fe40000000000 */
[----:B------:R-:W-:Y:S02]  /*2870*/  IMAD.MOV R44, RZ, RZ, -R3 ;  /* 0x000000ffff2c7224 */ /* 0x000fe400078e0a03 */
[----:B------:R-:W-:Y:S01]  /*2880*/  IMAD.HI.U32 R3, R0, R47, RZ ;  /* 0x0000002f00037227 */ /* 0x000fe200078e00ff */
[----:B------:R-:W-:-:S03]  /*2890*/  IABS R49, R22 ;  /* 0x0000001600317213 */ /* 0x000fc60000000000 */
[----:B------:R-:W-:Y:S02]  /*28a0*/  @!P6 IMAD.IADD R43, R43, 0x1, -R168 ;  /* 0x000000012b2be824 */ /* 0x000fe400078e0aa8 */
[----:B------:R-:W-:Y:S02]  /*28b0*/  IMAD.MOV R3, RZ, RZ, -R3 ;  /* 0x000000ffff037224 */ /* 0x000fe400078e0a03 */
[C---:B------:R-:W-:Y:S01]  /*28c0*/  IMAD R44, R168.reuse, R44, R45 ;  /* 0x0000002ca82c7224 */ /* 0x040fe200078e022d */
[C---:B------:R-:W-:Y:S01]  /*28d0*/  ISETP.GT.U32.AND P6, PT, R168.reuse, R43, PT ;  /* 0x0000002ba800720c */ /* 0x040fe20003fc4070 */
[----:B------:R-:W-:Y:S02]  /*28e0*/  IMAD R45, R168, R3, R47 ;  /* 0x00000003a82d7224 */ /* 0x000fe400078e022f */
[----:B------:R-:W-:-:S04]  /*28f0*/  IMAD.HI.U32 R3, R0, R49, RZ ;  /* 0x0000003100037227 */ /* 0x000fc800078e00ff */
[----:B------:R-:W-:Y:S01]  /*2900*/  @!P0 IMAD.MOV R41, RZ, RZ, -R41 ;  /* 0x000000ffff298224 */ /* 0x000fe200078e0a29 */
[----:B------:R-:W-:Y:S01]  /*2910*/  ISETP.GE.AND P0, PT, R22, RZ, PT ;  /* 0x000000ff1600720c */ /* 0x000fe20003f06270 */
[----:B------:R-:W-:Y:S01]  /*2920*/  @!P5 IMAD.IADD R42, R42, 0x1, -R168 ;  /* 0x000000012a2ad824 */ /* 0x000fe200078e0aa8 */
[----:B------:R-:W-:Y:S01]  /*2930*/  ISETP.GT.U32.AND P5, PT, R168, R44, PT ;  /* 0x0000002ca800720c */ /* 0x000fe20003fa4070 */
[----:B------:R-:W-:-:S04]  /*2940*/  IMAD.HI.U32 R22, R0, R51, RZ ;  /* 0x0000003300167227 */ /* 0x000fc800078e00ff */
[----:B------:R-:W-:Y:S02]  /*2950*/  IMAD.MOV R3, RZ, RZ, -R3 ;  /* 0x000000ffff037224 */ /* 0x000fe400078e0a03 */
[----:B------:R-:W-:Y:S02]  /*2960*/  IMAD.MOV R22, RZ, RZ, -R22 ;  /* 0x000000ffff167224 */ /* 0x000fe400078e0a16 */
[C---:B------:R-:W-:Y:S01]  /*2970*/  IMAD R46, R168.reuse, R3, R49 ;  /* 0x00000003a82e7224 */ /* 0x040fe200078e0231 */
[----:B------:R-:W-:Y:S01]  /*2980*/  IABS R49, R54 ;  /* 0x0000003600317213 */ /* 0x000fe20000000000 */
[C---:B------:R-:W-:Y:S01]  /*2990*/  IMAD R47, R168.reuse, R22, R51 ;  /* 0x00000016a82f7224 */ /* 0x040fe200078e0233 */
[----:B------:R-:W-:Y:S01]  /*29a0*/  IABS R51, R56 ;  /* 0x0000003800337213 */ /* 0x000fe20000000000 */
[--C-:B------:R-:W-:Y:S01]  /*29b0*/  @!P6 IMAD.IADD R43, R43, 0x1, -R168.reuse ;  /* 0x000000012b2be824 */ /* 0x100fe200078e0aa8 */
[----:B------:R-:W-:Y:S01]  /*29c0*/  ISETP.GT.U32.AND P6, PT, R168, R46, PT ;  /* 0x0000002ea800720c */ /* 0x000fe20003fc4070 */
[----:B------:R-:W-:Y:S01]  /*29d0*/  @!P5 IMAD.IADD R44, R44, 0x1, -R168 ;  /* 0x000000012c2cd824 */ /* 0x000fe200078e0aa8 */
[----:B------:R-:W-:Y:S01]  /*29e0*/  ISETP.GT.U32.AND P5, PT, R168, R47, PT ;  /* 0x0000002fa800720c */ /* 0x000fe20003fa4070 */
[----:B------:R-:W-:-:S04]  /*29f0*/  IMAD.HI.U32 R3, R0, R53, RZ ;  /* 0x0000003500037227 */ /* 0x000fc800078e00ff */
[----:B------:R-:W-:Y:S01]  /*2a00*/  @!P4 IMAD.MOV R42, RZ, RZ, -R42 ;  /* 0x000000ffff2ac224 */ /* 0x000fe200078e0a2a */
[----:B------:R-:W-:Y:S01]  /*2a10*/  ISETP.GT.U32.AND P4, PT, R168, R45, PT ;  /* 0x0000002da800720c */ /* 0x000fe20003f84070 */
[----:B------:R-:W-:Y:S02]  /*2a20*/  IMAD.MOV R3, RZ, RZ, -R3 ;  /* 0x000000ffff037224 */ /* 0x000fe400078e0a03 */
[----:B------:R-:W-:Y:S02]  /*2a30*/  @!P2 IMAD.MOV R43, RZ, RZ, -R43 ;  /* 0x000000ffff2ba224 */ /* 0x000fe400078e0a2b */
[--C-:B------:R-:W-:Y:S02]  /*2a40*/  @!P6 IMAD.IADD R46, R46, 0x1, -R168.reuse ;  /* 0x000000012e2ee824 */ /* 0x100fe400078e0aa8 */
[----:B------:R-:W-:Y:S02]  /*2a50*/  @!P5 IMAD.IADD R47, R47, 0x1, -R168 ;  /* 0x000000012f2fd824 */ /* 0x000fe400078e0aa8 */
[C---:B------:R-:W-:Y:S01]  /*2a60*/  IMAD R48, R168.reuse, R3, R53 ;  /* 0x00000003a8307224 */ /* 0x040fe200078e0235 */
[----:B------:R-:W-:Y:S01]  /*2a70*/  ISETP.GT.U32.AND P5, PT, R168, R46, PT ;  /* 0x0000002ea800720c */ /* 0x000fe20003fa4070 */
[----:B------:R-:W-:Y:S01]  /*2a80*/  IMAD.HI.U32 R3, R0, R49, RZ ;  /* 0x0000003100037227 */ /* 0x000fe200078e00ff */
[----:B------:R-:W-:-:S02]  /*2a90*/  IABS R53, R57 ;  /* 0x0000003900357213 */ /* 0x000fc40000000000 */
[C---:B------:R-:W-:Y:S01]  /*2aa0*/  ISETP.GT.U32.AND P2, PT, R168.reuse, R47, PT ;  /* 0x0000002fa800720c */ /* 0x040fe20003f44070 */
[----:B------:R-:W-:Y:S02]  /*2ab0*/  IMAD.MOV R3, RZ, RZ, -R3 ;  /* 0x000000ffff037224 */ /* 0x000fe400078e0a03 */
[--C-:B------:R-:W-:Y:S01]  /*2ac0*/  @!P4 IMAD.IADD R45, R45, 0x1, -R168.reuse ;  /* 0x000000012d2dc824 */ /* 0x100fe200078e0aa8 */
[C---:B------:R-:W-:Y:S01]  /*2ad0*/  ISETP.GT.U32.AND P4, PT, R168.reuse, R44, PT ;  /* 0x0000002ca800720c */ /* 0x040fe20003f84070 */
[----:B------:R-:W-:Y:S02]  /*2ae0*/  IMAD R49, R168, R3, R49 ;  /* 0x00000003a8317224 */ /* 0x000fe400078e0231 */
[----:B------:R-:W-:Y:S01]  /*2af0*/  VIADD R58, R2, 0x1cf ;  /* 0x000001cf023a7836 */ /* 0x000fe20000000000 */
[----:B------:R-:W-:Y:S01]  /*2b00*/  ISETP.GT.U32.AND P6, PT, R168, R45, PT ;  /* 0x0000002da800720c */ /* 0x000fe20003fc4070 */
[----:B------:R-:W-:Y:S01]  /*2b10*/  @!P5 IMAD.IADD R46, R46, 0x1, -R168 ;  /* 0x000000012e2ed824 */ /* 0x000fe200078e0aa8 */
[----:B------:R-:W-:Y:S01]  /*2b20*/  ISETP.GT.U32.AND P5, PT, R168, R49, PT ;  /* 0x00000031a800720c */ /* 0x000fe20003fa4070 */
[----:B------:R-:W-:Y:S01]  /*2b30*/  IMAD.HI.U32 R3, R0, R51, RZ ;  /* 0x0000003300037227 */ /* 0x000fe200078e00ff */
[----:B------:R-:W-:-:S03]  /*2b40*/  IABS R55, R58 ;  /* 0x0000003a00377213 */ /* 0x000fc60000000000 */
[----:B------:R-:W-:-:S04]  /*2b50*/  IMAD.HI.U32 R22, R0, R53, RZ ;  /* 0x0000003500167227 */ /* 0x000fc800078e00ff */
[--C-:B------:R-:W-:Y:S01]  /*2b60*/  @!P4 IMAD.IADD R44, R44, 0x1, -R168.reuse ;  /* 0x000000012c2cc824 */ /* 0x100fe200078e0aa8 */
[----:B------:R-:W-:Y:S01]  /*2b70*/  ISETP.GT.U32.AND P4, PT, R168, R48, PT ;  /* 0x00000030a800720c */ /* 0x000fe20003f84070 */
[--C-:B------:R-:W-:Y:S01]  /*2b80*/  @!P6 IMAD.IADD R45, R45, 0x1, -R168.reuse ;  /* 0x000000012d2de824 */ /* 0x100fe200078e0aa8 */
[----:B------:R-:W-:Y:S01]  /*2b90*/  ISETP.GE.AND P6, PT, R50, RZ, PT ;  /* 0x000000ff3200720c */ /* 0x000fe20003fc6270 */
[----:B------:R-:W-:Y:S02]  /*2ba0*/  @!P5 IMAD.IADD R49, R49, 0x1, -R168 ;  /* 0x000000013131d824 */ /* 0x000fe400078e0aa8 */
[----:B------:R-:W-:Y:S02]  /*2bb0*/  IMAD.MOV R3, RZ, RZ, -R3 ;  /* 0x000000ffff037224 */ /* 0x000fe400078e0a03 */
[----:B------:R-:W-:Y:S01]  /*2bc0*/  IMAD.MOV R22, RZ, RZ, -R22 ;  /* 0x000000ffff167224 */ /* 0x000fe200078e0a16 */
[C---:B------:R-:W-:Y:S01]  /*2bd0*/  ISETP.GT.U32.AND P5, PT, R168.reuse, R49, PT ;  /* 0x00000031a800720c */ /* 0x040fe20003fa4070 */
[----:B------:R-:W-:-:S02]  /*2be0*/  IMAD R50, R168, R3, R51 ;  /* 0x00000003a8327224 */ /* 0x000fc400078e0233 */
[----:B------:R-:W-:-:S04]  /*2bf0*/  IMAD.HI.U32 R3, R0, R55, RZ ;  /* 0x0000003700037227 */ /* 0x000fc800078e00ff */
[--C-:B------:R-:W-:Y:S01]  /*2c00*/  @!P2 IMAD.IADD R47, R47, 0x1, -R168.reuse ;  /* 0x000000012f2fa824 */ /* 0x100fe200078e0aa8 */
[----:B------:R-:W-:Y:S01]  /*2c10*/  ISETP.GE.AND P2, PT, R52, RZ, PT ;  /* 0x000000ff3400720c */ /* 0x000fe20003f46270 */
[----:B------:R-:W-:Y:S01]  /*2c20*/  @!P4 IMAD.IADD R48, R48, 0x1, -R168 ;  /* 0x000000013030c824 */ /* 0x000fe200078e0aa8 */
[----:B------:R-:W-:Y:S01]  /*2c30*/  ISETP.GE.AND P4, PT, R54, RZ, PT ;  /* 0x000000ff3600720c */ /* 0x000fe20003f86270 */
[C---:B------:R-:W-:Y:S02]  /*2c40*/  IMAD R51, R168.reuse, R22, R53 ;  /* 0x00000016a8337224 */ /* 0x040fe400078e0235 */
[----:B------:R-:W-:Y:S02]  /*2c50*/  IMAD.MOV R3, RZ, RZ, -R3 ;  /* 0x000000ffff037224 */ /* 0x000fe400078e0a03 */
[----:B------:R-:W-:Y:S01]  /*2c60*/  @!P1 IMAD.MOV R44, RZ, RZ, -R44 ;  /* 0x000000ffff2c9224 */ /* 0x000fe200078e0a2c */
[C---:B------:R-:W-:Y:S01]  /*2c70*/  ISETP.GT.U32.AND P1, PT, R168.reuse, R48, PT ;  /* 0x00000030a800720c */ /* 0x040fe20003f24070 */
[----:B------:R-:W-:Y:S01]  /*2c80*/  @!P6 IMAD.MOV R47, RZ, RZ, -R47 ;  /* 0x000000ffff2fe224 */ /* 0x000fe200078e0a2f */
[C---:B------:R-:W-:Y:S01]  /*2c90*/  ISETP.GT.U32.AND P6, PT, R168.reuse, R51, PT ;  /* 0x00000033a800720c */ /* 0x040fe20003fc4070 */
[----:B------:R-:W-:-:S02]  /*2ca0*/  IMAD R52, R168, R3, R55 ;  /* 0x00000003a8347224 */ /* 0x000fc400078e0237 */
[----:B------:R-:W-:Y:S02]  /*2cb0*/  @!P5 IMAD.IADD R49, R49, 0x1, -R168 ;  /* 0x000000013131d824 */ /* 0x000fe400078e0aa8 */
[----:B------:R-:W-:Y:S01]  /*2cc0*/  @!P3 IMAD.MOV R45, RZ, RZ, -R45 ;  /* 0x000000ffff2db224 */ /* 0x000fe200078e0a2d */
[----:B------:R-:W-:Y:S01]  /*2cd0*/  ISETP.GT.U32.AND P5, PT, R168, R52, PT ;  /* 0x00000034a800720c */ /* 0x000fe20003fa4070 */
[----:B------:R-:W-:Y:S01]  /*2ce0*/  VIADD R54, R2, 0x1ce ;  /* 0x000001ce02367836 */ /* 0x000fe20000000000 */
[----:B------:R-:W-:Y:S01]  /*2cf0*/  ISETP.GT.U32.AND P3, PT, R168, R50, PT ;  /* 0x00000032a800720c */ /* 0x000fe20003f64070 */
[----:B------:R-:W-:Y:S01]  /*2d00*/  @!P0 IMAD.MOV R46, RZ, RZ, -R46 ;  /* 0x000000ffff2e8224 */ /* 0x000fe200078e0a2e */
[----:B------:R-:W-:Y:S01]  /*2d10*/  ISETP.GE.AND P0, PT, R56, RZ, PT ;  /* 0x000000ff3800720c */ /* 0x000fe20003f06270 */
[--C-:B------:R-:W-:Y:S01]  /*2d20*/  @!P1 IMAD.IADD R48, R48, 0x1, -R168.reuse ;  /* 0x0000000130309824 */ /* 0x100fe200078e0aa8 */
[----:B------:R-:W-:Y:S01]  /*2d30*/  IABS R53, R54 ;  /* 0x0000003600357213 */ /* 0x000fe20000000000 */
[----:B------:R-:W-:Y:S01]  /*2d40*/  @!P6 IMAD.IADD R51, R51, 0x1, -R168 ;  /* 0x000000013333e824 */ /* 0x000fe200078e0aa8 */
[----:B------:R-:W-:Y:S01]  /*2d50*/  ISETP.GE.AND P1, PT, R57, RZ, PT ;  /* 0x000000ff3900720c */ /* 0x000fe20003f26270 */
[----:B------:R-:W-:-:S02]  /*2d60*/  VIADD R56, R2, 0x1cd ;  /* 0x000001cd02387836 */ /* 0x000fc40000000000 */
[----:B------:R-:W-:Y:S01]  /*2d70*/  @!P2 IMAD.MOV R48, RZ, RZ, -R48 ;  /* 0x000000ffff30a224 */ /* 0x000fe200078e0a30 */
[----:B------:R-:W-:Y:S01]  /*2d80*/  ISETP.GT.U32.AND P2, PT, R168, R51, PT ;  /* 0x00000033a800720c */ /* 0x000fe20003f44070 */
[----:B------:R-:W-:Y:S01]  /*2d90*/  @!P5 IMAD.IADD R52, R52, 0x1, -R168 ;  /* 0x000000013434d824 */ /* 0x000fe200078e0aa8 */
[----:B------:R-:W-:Y:S01]  /*2da0*/  IABS R55, R56 ;  /* 0x0000003800377213 */ /* 0x000fe20000000000 */
[----:B------:R-:W-:-:S03]  /*2db0*/  IMAD.HI.U32 R3, R0, R53, RZ ;  /* 0x0000003500037227 */ /* 0x000fc600078e00ff */
[----:B------:R-:W-:Y:S01]  /*2dc0*/  ISETP.GT.U32.AND P5, PT, R168, R52, PT ;  /* 0x00000034a800720c */ /* 0x000fe20003fa4070 */
[----:B------:R-:W-:Y:S01]  /*2dd0*/  @!P3 IMAD.IADD R50, R50, 0x1, -R168 ;  /* 0x000000013232b824 */ /* 0x000fe200078e0aa8 */
[----:B------:R-:W-:Y:S01]  /*2de0*/  ISETP.GE.AND P3, PT, R58, RZ, PT ;  /* 0x000000ff3a00720c */ /* 0x000fe20003f66270 */
[----:B------:R-:W-:Y:S02]  /*2df0*/  IMAD.MOV R22, RZ, RZ, -R3 ;  /* 0x000000ffff167224 */ /* 0x000fe400078e0a03 */
[----:B------:R-:W-:Y:S01]  /*2e00*/  IMAD.HI.U32 R3, R0, R55, RZ ;  /* 0x0000003700037227 */ /* 0x000fe200078e00ff */
[----:B------:R-:W-:-:S03]  /*2e10*/  ISETP.GT.U32.AND P6, PT, R168, R50, PT ;  /* 0x00000032a800720c */ /* 0x000fc60003fc4070 */
[----:B------:R-:W-:Y:S02]  /*2e20*/  IMAD.MOV R3, RZ, RZ, -R3 ;  /* 0x000000ffff037224 */ /* 0x000fe400078e0a03 */
[--C-:B------:R-:W-:Y:S01]  /*2e30*/  @!P2 IMAD.IADD R51, R51, 0x1, -R168.reuse ;  /* 0x000000013333a824 */ /* 0x100fe200078e0aa8 */
[----:B------:R-:W-:Y:S01]  /*2e40*/  ISETP.GE.AND P2, PT, R54, RZ, PT ;  /* 0x000000ff3600720c */ /* 0x000fe20003f46270 */
[----:B------:R-:W-:Y:S02]  /*2e50*/  IMAD R54, R168, R3, R55 ;  /* 0x00000003a8367224 */ /* 0x000fe400078e0237 */
[----:B------:R-:W-:Y:S02]  /*2e60*/  VIADD R58, R2, 0x1cc ;  /* 0x000001cc023a7836 */ /* 0x000fe40000000000 */
[----:B------:R-:W-:Y:S02]  /*2e70*/  IMAD R53, R168, R22, R53 ;  /* 0x00000016a8357224 */ /* 0x000fe400078e0235 */
[--C-:B------:R-:W-:Y:S01]  /*2e80*/  @!P5 IMAD.IADD R52, R52, 0x1, -R168.reuse ;  /* 0x000000013434d824 */ /* 0x100fe200078e0aa8 */
[----:B------:R-:W-:Y:S01]  /*2e90*/  ISETP.GT.U32.AND P5, PT, R168, R54, PT ;  /* 0x00000036a800720c */ /* 0x000fe20003fa4070 */
[----:B------:R-:W-:Y:S01]  /*2ea0*/  VIADD R60, R2, 0x1cb ;  /* 0x000001cb023c7836 */ /* 0x000fe20000000000 */
[----:B------:R-:W-:Y:S01]  /*2eb0*/  IABS R57, R58 ;  /* 0x0000003a00397213 */ /* 0x000fe20000000000 */
[----:B------:R-:W-:Y:S01]  /*2ec0*/  @!P6 IMAD.IADD R50, R50, 0x1, -R168 ;  /* 0x000000013232e824 */ /* 0x000fe200078e0aa8 */
[----:B------:R-:W-:Y:S01]  /*2ed0*/  ISETP.GT.U32.AND P6, PT, R168, R53, PT ;  /* 0x00000035a800720c */ /* 0x000fe20003fc4070 */
[----:B------:R-:W-:Y:S01]  /*2ee0*/  VIADD R62, R2, 0x1ca ;  /* 0x000001ca023e7836 */ /* 0x000fe20000000000 */
[----:B------:R-:W-:Y:S01]  /*2ef0*/  IABS R59, R60 ;  /* 0x0000003c003b7213 */ /* 0x000fe20000000000 */
[----:B------:R-:W-:-:S03]  /*2f00*/  IMAD.HI.U32 R3, R0, R57, RZ ;  /* 0x0000003900037227 */ /* 0x000fc600078e00ff */
[----:B------:R-:W-:Y:S01]  /*2f10*/  IABS R61, R62 ;  /* 0x0000003e003d7213 */ /* 0x000fe20000000000 */
[----:B------:R-:W-:-:S04]  /*2f20*/  IMAD.HI.U32 R22, R0, R59, RZ ;  /* 0x0000003b00167227 */ /* 0x000fc800078e00ff */
[----:B------:R-:W-:Y:S02]  /*2f30*/  IMAD.MOV R3, RZ, RZ, -R3 ;  /* 0x000000ffff037224 */ /* 0x000fe400078e0a03 */
[----:B------:R-:W-:Y:S02]  /*2f40*/  @!P5 IMAD.IADD R54, R54, 0x1, -R168 ;  /* 0x000000013636d824 */ /* 0x000fe400078e0aa8 */
[----:B------:R-:W-:Y:S02]  /*2f50*/  IMAD.MOV R22, RZ, RZ, -R22 ;  /* 0x000000ffff167224 */ /* 0x000fe400078e0a16 */
[C---:B------:R-:W-:Y:S01]  /*2f60*/  IMAD R55, R168.reuse, R3, R57 ;  /* 0x00000003a8377224 */ /* 0x040fe200078e0239 */
[----:B------:R-:W-:Y:S01]  /*2f70*/  ISETP.GT.U32.AND P5, PT, R168, R54, PT ;  /* 0x00000036a800720c */ /* 0x000fe20003fa4070 */
[----:B------:R-:W-:Y:S01]  /*2f80*/  @!P6 IMAD.IADD R53, R53, 0x1, -R168 ;  /* 0x000000013535e824 */ /* 0x000fe200078e0aa8 */
[----:B------:R-:W-:Y:S01]  /*2f90*/  ISETP.GE.AND P6, PT, R56, RZ, PT ;  /* 0x000000ff3800720c */ /* 0x000fe20003fc6270 */
[----:B------:R-:W-:-:S02]  /*2fa0*/  IMAD R56, R168, R22, R59 ;  /* 0x00000016a8387224 */ /* 0x000fc400078e023b */
[----:B------:R-:W-:-:S04]  /*2fb0*/  IMAD.HI.U32 R3, R0, R61, RZ ;  /* 0x0000003d00037227 */ /* 0x000fc800078e00ff */
[----:B------:R-:W-:Y:S01]  /*2fc0*/  @!P0 IMAD.MOV R50, RZ, RZ, -R50 ;  /* 0x000000ffff328224 */ /* 0x000fe200078e0a32 */
[C---:B------:R-:W-:Y:S01]  /*2fd0*/  ISETP.GT.U32.AND P0, PT, R168.reuse, R55, PT ;  /* 0x00000037a800720c */ /* 0x040fe20003f04070 */
[----:B------:R-:W-:Y:S02]  /*2fe0*/  IMAD.MOV R3, RZ, RZ, -R3 ;  /* 0x000000ffff037224 */ /* 0x000fe400078e0a03 */
[----:B------:R-:W-:Y:S01]  /*2ff0*/  @!P3 IMAD.MOV R52, RZ, RZ, -R52 ;  /* 0x000000ffff34b224 */ /* 0x000fe200078e0a34 */
[C---:B------:R-:W-:Y:S01]  /*3000*/  ISETP.GT.U32.AND P3, PT, R168.reuse, R56, PT ;  /* 0x00000038a800720c */ /* 0x040fe20003f64070 */
[----:B------:R-:W-:Y:S02]  /*3010*/  IMAD R57, R168, R3, R61 ;  /* 0x00000003a8397224 */ /* 0x000fe400078e023d */
[----:B------:R-:W-:Y:S02]  /*3020*/  VIADD R64, R2, 0x1c9 ;  /* 0x000001c902407836 */ /* 0x000fe40000000000 */
[--C-:B------:R-:W-:Y:S01]  /*3030*/  @!P5 IMAD.IADD R54, R54, 0x1, -R168.reuse ;  /* 0x000000013636d824 */ /* 0x100fe200078e0aa8 */
[C---:B------:R-:W-:Y:S01]  /*3040*/  ISETP.GT.U32.AND P5, PT, R168.reuse, R57, PT ;  /* 0x00000039a800720c */ /* 0x040fe20003fa4070 */
[----:B------:R-:W-:Y:S01]  /*3050*/  @!P4 IMAD.MOV R49, RZ, RZ, -R49 ;  /* 0x000000ffff31c224 */ /* 0x000fe200078e0a31 */
[----:B------:R-:W-:Y:S01]  /*3060*/  ISETP.GT.U32.AND P4, PT, R168, R53, PT ;  /* 0x00000035a800720c */ /* 0x000fe20003f84070 */
[--C-:B------:R-:W-:Y:S01]  /*3070*/  @!P0 IMAD.IADD R55, R55, 0x1, -R168.reuse ;  /* 0x0000000137378824 */ /* 0x100fe200078e0aa8 */
[----:B------:R-:W-:Y:S01]  /*3080*/  IABS R59, R64 ;  /* 0x00000040003b7213 */ /* 0x000fe20000000000 */
[----:B------:R-:W-:Y:S01]  /*3090*/  VIADD R22, R2, 0x1c8 ;  /* 0x000001c802167836 */ /* 0x000fe20000000000 */
[----:B------:R-:W-:Y:S01]  /*30a0*/  ISETP.GE.AND P0, PT, R62, RZ, PT ;  /* 0x000000ff3e00720c */ /* 0x000fe20003f06270 */
[----:B------:R-:W-:Y:S01]  /*30b0*/  @!P3 IMAD.IADD R56, R56, 0x1, -R168 ;  /* 0x000000013838b824 */ /* 0x000fe200078e0aa8 */
[----:B------:R-:W-:Y:S01]  /*30c0*/  ISETP.GT.U32.AND P3, PT, R168, R55, PT ;  /* 0x00000037a800720c */ /* 0x000fe20003f64070 */
[----:B------:R-:W-:Y:S01]  /*30d0*/  IMAD.HI.U32 R3, R0, R59, RZ ;  /* 0x0000003b00037227 */ /* 0x000fe200078e00ff */
[----:B------:R-:W-:-:S03]  /*30e0*/  IABS R61, R22 ;  /* 0x00000016003d7213 */ /* 0x000fc60000000000 */
[----:B------:R-:W-:Y:S02]  /*30f0*/  IMAD.MOV R3, RZ, RZ, -R3 ;  /* 0x000000ffff037224 */ /* 0x000fe400078e0a03 */
[----:B------:R-:W-:Y:S01]  /*3100*/  @!P1 IMAD.MOV R51, RZ, RZ, -R51 ;  /* 0x000000ffff339224 */ /* 0x000fe200078e0a33 */
[----:B------:R-:W-:Y:S01]  /*3110*/  ISETP.GE.AND P1, PT, R58, RZ, PT ;  /* 0x000000ff3a00720c */ /* 0x000fe20003f26270 */
[--C-:B------:R-:W-:Y:S02]  /*3120*/  @!P5 IMAD.IADD R57, R57, 0x1, -R168.reuse ;  /* 0x000000013939d824 */ /* 0x100fe400078e0aa8 */
[----:B------:R-:W-:Y:S01]  /*3130*/  @!P4 IMAD.IADD R53, R53, 0x1, -R168 ;  /* 0x000000013535c824 */ /* 0x000fe200078e0aa8 */
[----:B------:R-:W-:Y:S01]  /*3140*/  ISETP.GE.AND P4, PT, R60, RZ, PT ;  /* 0x000000ff3c00720c */ /* 0x000fe20003f86270 */
[C---:B------:R-:W-:Y:S01]  /*3150*/  IMAD R58, R168.reuse, R3, R59 ;  /* 0x00000003a83a7224 */ /* 0x040fe200078e023b */
[C---:B------:R-:W-:Y:S01]  /*3160*/  ISETP.GT.U32.AND P5, PT, R168.reuse, R57, PT ;  /* 0x00000039a800720c */ /* 0x040fe20003fa4070 */
[----:B------:R-:W-:Y:S01]  /*3170*/  @!P2 IMAD.MOV R53, RZ, RZ, -R53 ;  /* 0x000000ffff35a224 */ /* 0x000fe200078e0a35 */
[----:B------:R-:W-:Y:S01]  /*3180*/  ISETP.GT.U32.AND P2, PT, R168, R56, PT ;  /* 0x00000038a800720c */ /* 0x000fe20003f44070 */
[----:B------:R-:W-:-:S04]  /*3190*/  IMAD.HI.U32 R3, R0, R61, RZ ;  /* 0x0000003d00037227 */ /* 0x000fc800078e00ff */
[----:B------:R-:W-:Y:S01]  /*31a0*/  @!P3 IMAD.IADD R55, R55, 0x1, -R168 ;  /* 0x000000013737b824 */ /* 0x000fe200078e0aa8 */
[----:B------:R-:W-:Y:S01]  /*31b0*/  ISETP.GT.U32.AND P3, PT, R168, R58, PT ;  /* 0x0000003aa800720c */ /* 0x000fe20003f64070 */
[----:B------:R-:W-:Y:S02]  /*31c0*/  VIADD R60, R2, 0x1c7 ;  /* 0x000001c7023c7836 */ /* 0x000fe40000000000 */
[----:B------:R-:W-:Y:S02]  /*31d0*/  IMAD.MOV R3, RZ, RZ, -R3 ;  /* 0x000000ffff037224 */ /* 0x000fe400078e0a03 */
[----:B------:R-:W-:Y:S01]  /*31e0*/  @!P6 IMAD.MOV R54, RZ, RZ, -R54 ;  /* 0x000000ffff36e224 */ /* 0x000fe200078e0a36 */
[----:B------:R-:W-:Y:S01]  /*31f0*/  IABS R63, R60 ;  /* 0x0000003c003f7213 */ /* 0x000fe20000000000 */
[----:B------:R-:W-:Y:S01]  /*3200*/  IMAD R59, R168, R3, R61 ;  /* 0x00000003a83b7224 */ /* 0x000fe200078e023d */
[----:B------:R-:W-:Y:S01]  /*3210*/  ISETP.GE.AND P6, PT, R64, RZ, PT ;  /* 0x000000ff4000720c */ /* 0x000fe20003fc6270 */
[----:B------:R-:W-:-:S02]  /*3220*/  VIADD R64, R2, 0x1c5 ;  /* 0x000001c502407836 */ /* 0x000fc40000000000 */
[----:B------:R-:W-:-:S04]  /*3230*/  IMAD.HI.U32 R3, R0, R63, RZ ;  /* 0x0000003f00037227 */ /* 0x000fc800078e00ff */
[--C-:B------:R-:W-:Y:S01]  /*3240*/  @!P5 IMAD.IADD R57, R57, 0x1, -R168.reuse ;  /* 0x000000013939d824 */ /* 0x100fe200078e0aa8 */
[----:B------:R-:W-:Y:S01]  /*3250*/  ISETP.GT.U32.AND P5, PT, R168, R59, PT ;  /* 0x0000003ba800720c */ /* 0x000fe20003fa4070 */
[--C-:B------:R-:W-:Y:S01]  /*3260*/  @!P2 IMAD.IADD R56, R56, 0x1, -R168.reuse ;  /* 0x000000013838a824 */ /* 0x100fe200078e0aa8 */
[----:B------:R-:W-:Y:S01]  /*3270*/  ISETP.GE.AND P2, PT, R22, RZ, PT ;  /* 0x000000ff1600720c */ /* 0x000fe20003f46270 */
[----:B------:R-:W-:Y:S01]  /*3280*/  @!P3 IMAD.IADD R58, R58, 0x1, -R168 ;  /* 0x000000013a3ab824 */ /* 0x000fe200078e0aa8 */
[----:B------:R-:W-:Y:S01]  /*3290*/  IABS R22, R64 ;  /* 0x0000004000167213 */ /* 0x000fe20000000000 */
[----:B------:R-:W-:Y:S01]  /*32a0*/  IMAD.MOV R3, RZ, RZ, -R3 ;  /* 0x000000ffff037224 */ /* 0x000fe200078e0a03 */
[----:B------:R-:W-:Y:S01]  /*32b0*/  ISETP.GE.AND P3, PT, R60, RZ, PT ;  /* 0x000000ff3c00720c */ /* 0x000fe20003f66270 */
[----:B------:R-:W-:Y:S01]  /*32c0*/  @!P1 IMAD.MOV R55, RZ, RZ, -R55 ;  /* 0x000000ffff379224 */ /* 0x000fe200078e0a37 */
[C---:B------:R-:W-:Y:S01]  /*32d0*/  ISETP.GT.U32.AND P1, PT, R168.reuse, R58, PT ;  /* 0x0000003aa800720c */ /* 0x040fe20003f24070 */
[----:B------:R-:W-:-:S02]  /*32e0*/  IMAD R60, R168, R3, R63 ;  /* 0x00000003a83c7224 */ /* 0x000fc400078e023f */
[----:B------:R-:W-:Y:S02]  /*32f0*/  IMAD.MOV.U32 R63, RZ, RZ, R22 ;  /* 0x000000ffff3f7224 */ /* 0x000fe400078e0016 */
[----:B------:R-:W-:Y:S02]  /*3300*/  VIADD R62, R2, 0x1c6 ;  /* 0x000001c6023e7836 */ /* 0x000fe40000000000 */
[----:B------:R-:W-:-:S03]  /*3310*/  IMAD.HI.U32 R22, R0, R63, RZ ;  /* 0x0000003f00167227 */ /* 0x000fc600078e00ff */
[----:B------:R-:W-:Y:S01]  /*3320*/  IABS R61, R62 ;  /* 0x0000003e003d7213 */ /* 0x000fe20000000000 */
[----:B------:R-:W-:Y:S02]  /*3330*/  @!P5 IMAD.IADD R59, R59, 0x1, -R168 ;  /* 0x000000013b3bd824 */ /* 0x000fe400078e0aa8 */
[----:B------:R-:W-:Y:S01]  /*3340*/  @!P4 IMAD.MOV R56, RZ, RZ, -R56 ;  /* 0x000000ffff38c224 */ /* 0x000fe200078e0a38 */
[C---:B------:R-:W-:Y:S01]  /*3350*/  ISETP.GT.U32.AND P4, PT, R168.reuse, R60, PT ;  /* 0x0000003ca800720c */ /* 0x040fe20003f84070 */
[----:B------:R-:W-:Y:S01]  /*3360*/  IMAD.MOV R22, RZ, RZ, -R22 ;  /* 0x000000ffff167224 */ /* 0x000fe200078e0a16 */
[----:B------:R-:W-:Y:S01]  /*3370*/  ISETP.GT.U32.AND P5, PT, R168, R59, PT ;  /* 0x0000003ba800720c */ /* 0x000fe20003fa4070 */
[----:B------:R-:W-:Y:S01]  /*3380*/  @!P0 IMAD.MOV R57, RZ, RZ, -R57 ;  /* 0x000000ffff398224 */ /* 0x000fe200078e0a39 */
[----:B------:R-:W-:Y:S01]  /*3390*/  ISETP.GE.AND P0, PT, R62, RZ, PT ;  /* 0x000000ff3e00720c */ /* 0x000fe20003f06270 */
[----:B------:R-:W-:-:S04]  /*33a0*/  IMAD.HI.U32 R3, R0, R61, RZ ;  /* 0x0000003d00037227 */ /* 0x000fc800078e00ff */
[----:B------:R-:W-:Y:S01]  /*33b0*/  @!P1 IMAD.IADD R58, R58, 0x1, -R168 ;  /* 0x000000013a3a9824 */ /* 0x000fe200078e0aa8 */
[----:B------:R-:W-:Y:S01]  /*33c0*/  ISETP.GE.AND P1, PT, R64, RZ, PT ;  /* 0x000000ff4000720c */ /* 0x000fe20003f26270 */
[C---:B------:R-:W-:Y:S02]  /*33d0*/  IMAD R62, R168.reuse, R22, R63 ;  /* 0x00000016a83e7224 */ /* 0x040fe400078e023f */
[----:B------:R-:W-:Y:S02]  /*33e0*/  IMAD.MOV R3, RZ, RZ, -R3 ;  /* 0x000000ffff037224 */ /* 0x000fe400078e0a03 */
[----:B------:R-:W-:Y:S01]  /*33f0*/  @!P6 IMAD.MOV R58, RZ, RZ, -R58 ;  /* 0x000000ffff3ae224 */ /* 0x000fe200078e0a3a */
[C---:B------:R-:W-:Y:S01]  /*3400*/  ISETP.GT.U32.AND P6, PT, R168.reuse, R62, PT ;  /* 0x0000003ea800720c */ /* 0x040fe20003fc4070 */
[----:B------:R-:W-:Y:S02]  /*3410*/  IMAD R61, R168, R3, R61 ;  /* 0x00000003a83d7224 */ /* 0x000fe400078e023d */
[----:B------:R-:W-:-:S02]  /*3420*/  @!P4 IMAD.IADD R60, R60, 0x1, -R168 ;  /* 0x000000013c3cc824 */ /* 0x000fc400078e0aa8 */
[----:B------:R-:W-:Y:S02]  /*3430*/  VIADD R64, R2, 0x1c4 ;  /* 0x000001c402407836 */ /* 0x000fe40000000000 */
[--C-:B------:R-:W-:Y:S01]  /*3440*/  @!P5 IMAD.IADD R59, R59, 0x1, -R168.reuse ;  /* 0x000000013b3bd824 */ /* 0x100fe200078e0aa8 */
[----:B------:R-:W-:Y:S01]  /*3450*/  ISETP.GT.U32.AND P5, PT, R168, R61, PT ;  /* 0x0000003da800720c */ /* 0x000fe20003fa4070 */
[----:B------:R-:W-:Y:S01]  /*3460*/  VIADD R22, R2, 0x1c3 ;  /* 0x000001c302167836 */ /* 0x000fe20000000000 */
[----:B------:R-:W-:Y:S01]  /*3470*/  ISETP.GT.U32.AND P4, PT, R168, R60, PT ;  /* 0x0000003ca800720c */ /* 0x000fe20003f84070 */
[----:B------:R-:W-:Y:S01]  /*3480*/  VIADD R66, R2, 0x1c2 ;  /* 0x000001c202427836 */ /* 0x000fe20000000000 */
[----:B------:R-:W-:Y:S01]  /*3490*/  IABS R63, R64 ;  /* 0x00000040003f7213 */ /* 0x000fe20000000000 */
[----:B------:R-:W-:Y:S01]  /*34a0*/  @!P6 IMAD.IADD R62, R62, 0x1, -R168 ;  /* 0x000000013e3ee824 */ /* 0x000fe200078e0aa8 */
[----:B------:R-:W-:Y:S01]  /*34b0*/  IABS R65, R22 ;  /* 0x0000001600417213 */ /* 0x000fe20000000000 */
[----:B------:R-:W-:Y:S01]  /*34c0*/  @!P2 IMAD.MOV R59, RZ, RZ, -R59 ;  /* 0x000000ffff3ba224 */ /* 0x000fe200078e0a3b */
[----:B------:R-:W-:Y:S01]  /*34d0*/  IABS R67, R66 ;  /* 0x0000004200437213 */ /* 0x000fe20000000000 */
[----:B------:R-:W-:Y:S01]  /*34e0*/  IMAD.HI.U32 R3, R0, R63, RZ ;  /* 0x0000003f00037227 */ /* 0x000fe200078e00ff */
[----:B------:R-:W-:-:S02]  /*34f0*/  ISETP.GT.U32.AND P6, PT, R168, R62, PT ;  /* 0x0000003ea800720c */ /* 0x000fc40003fc4070 */
[----:B------:R-:W-:Y:S01]  /*3500*/  ISETP.GE.AND P2, PT, R64, RZ, PT ;  /* 0x000000ff4000720c */ /* 0x000fe20003f46270 */
[--C-:B------:R-:W-:Y:S02]  /*3510*/  @!P5 IMAD.IADD R61, R61, 0x1, -R168.reuse ;  /* 0x000000013d3dd824 */ /* 0x100fe400078e0aa8 */
[----:B------:R-:W-:Y:S02]  /*3520*/  IMAD.MOV R64, RZ, RZ, -R3 ;  /* 0x000000ffff407224 */ /* 0x000fe400078e0a03 */
[----:B------:R-:W-:Y:S01]  /*3530*/  @!P4 IMAD.IADD R60, R60, 0x1, -R168 ;  /* 0x000000013c3cc824 */ /* 0x000fe200078e0aa8 */
[----:B------:R-:W-:Y:S01]  /*3540*/  ISETP.GE.AND P4, PT, R22, RZ, PT ;  /* 0x000000ff1600720c */ /* 0x000fe20003f86270 */
[----:B------:R-:W-:Y:S01]  /*3550*/  IMAD.HI.U32 R3, R0, R65, RZ ;  /* 0x0000004100037227 */ /* 0x000fe200078e00ff */
[----:B------:R-:W-:-:S03]  /*3560*/  ISETP.GT.U32.AND P5, PT, R168, R61, PT ;  /* 0x0000003da800720c */ /* 0x000fc60003fa4070 */
[----:B------:R-:W-:-:S04]  /*3570*/  IMAD.HI.U32 R22, R0, R67, RZ ;  /* 0x0000004300167227 */ /* 0x000fc800078e00ff */
[----:B------:R-:W-:Y:S02]  /*3580*/  IMAD.MOV R3, RZ, RZ, -R3 ;  /* 0x000000ffff037224 */ /* 0x000fe400078e0a03 */
[----:B------:R-:W-:Y:S02]  /*3590*/  IMAD.MOV R22, RZ, RZ, -R22 ;  /* 0x000000ffff167224 */ /* 0x000fe400078e0a16 */
[C---:B------:R-:W-:Y:S02]  /*35a0*/  IMAD R63, R168.reuse, R64, R63 ;  /* 0x00000040a83f7224 */ /* 0x040fe400078e023f */
[C---:B------:R-:W-:Y:S02]  /*35b0*/  IMAD R64, R168.reuse, R3, R65 ;  /* 0x00000003a8407224 */ /* 0x040fe400078e0241 */
[----:B------:R-:W-:Y:S02]  /*35c0*/  IMAD R65, R168, R22, R67 ;  /* 0x00000016a8417224 */ /* 0x000fe400078e0243 */
[----:B------:R-:W-:-:S02]  /*35d0*/  @!P6 IMAD.IADD R62, R62, 0x1, -R168 ;  /* 0x000000013e3ee824 */ /* 0x000fc400078e0aa8 */
[----:B------:R-:W-:Y:S01]  /*35e0*/  @!P5 IMAD.IADD R61, R61, 0x1, -R168 ;  /* 0x000000013d3dd824 */ /* 0x000fe200078e0aa8 */
[C---:B------:R-:W-:Y:S01]  /*35f0*/  ISETP.GT.U32.AND P5, PT, R168.reuse, R63, PT ;  /* 0x0000003fa800720c */ /* 0x040fe20003fa4070 */
[----:B------:R-:W-:Y:S01]  /*3600*/  @!P1 IMAD.MOV R62, RZ, RZ, -R62 ;  /* 0x000000ffff3e9224 */ /* 0x000fe200078e0a3e */
[----:B------:R-:W-:Y:S01]  /*3610*/  ISETP.GT.U32.AND P1, PT, R168, R65, PT ;  /* 0x00000041a800720c */ /* 0x000fe20003f24070 */
[C---:B------:R-:W-:Y:S02]  /*3620*/  VIADD R3, R2.reuse, 0x1c1 ;  /* 0x000001c102037836 */ /* 0x040fe40000000000 */
[C---:B------:R-:W-:Y:S02]  /*3630*/  VIADD R68, R2.reuse, 0x1c0 ;  /* 0x000001c002447836 */ /* 0x040fe40000000000 */
[----:B------:R-:W-:Y:S01]  /*3640*/  VIADD R72, R2, 0x1be ;  /* 0x000001be02487836 */ /* 0x000fe20000000000 */
[----:B------:R-:W-:Y:S01]  /*3650*/  IABS R67, R3 ;  /* 0x0000000300437213 */ /* 0x000fe20000000000 */
[----:B------:R-:W-:Y:S01]  /*3660*/  @!P3 IMAD.MOV R60, RZ, RZ, -R60 ;  /* 0x000000ffff3cb224 */ /* 0x000fe200078e0a3c */
[----:B------:R-:W-:Y:S01]  /*3670*/  IABS R69, R68 ;  /* 0x0000004400457213 */ /* 0x000fe20000000000 */
[----:B------:R-:W-:Y:S01]  /*3680*/  @!P0 IMAD.MOV R61, RZ, RZ, -R61 ;  /* 0x000000ffff3d8224 */ /* 0x000fe200078e0a3d */
[----:B------:R-:W-:Y:S01]  /*3690*/  ISETP.GE.AND P6, PT, R3, RZ, PT ;  /* 0x000000ff0300720c */ /* 0x000fe20003fc6270 */
[----:B------:R-:W-:Y:S01]  /*36a0*/  IMAD.HI.U32 R3, R0, R67, RZ ;  /* 0x0000004300037227 */ /* 0x000fe200078e00ff */
[----:B------:R-:W-:-:S02]  /*36b0*/  ISETP.GE.AND P3, PT, R66, RZ, PT ;  /* 0x000000ff4200720c */ /* 0x000fc40003f66270 */
[----:B------:R-:W-:Y:S01]  /*36c0*/  ISETP.GT.U32.AND P0, PT, R168, R64, PT ;  /* 0x00000040a800720c */ /* 0x000fe20003f04070 */
[----:B------:R-:W-:Y:S01]  /*36d0*/  @!P1 IMAD.IADD R65, R65, 0x1, -R168 ;  /* 0x0000000141419824 */ /* 0x000fe200078e0aa8 */
[----:B------:R-:W-:Y:S01]  /*36e0*/  IABS R73, R72 ;  /* 0x0000004800497213 */ /* 0x000fe20000000000 */
[----:B------:R-:W-:-:S03]  /*36f0*/  IMAD.HI.U32 R22, R0, R69, RZ ;  /* 0x0000004500167227 */ /* 0x000fc600078e00ff */
[C---:B------:R-:W-:Y:S01]  /*3700*/  ISETP.GT.U32.AND P1, PT, R168.reuse, R65, PT ;  /* 0x00000041a800720c */ /* 0x040fe20003f24070 */
[----:B------:R-:W-:Y:S02]  /*3710*/  @!P5 IMAD.IADD R63, R63, 0x1, -R168 ;  /* 0x000000013f3fd824 */ /* 0x000fe400078e0aa8 */
[----:B------:R-:W-:Y:S02]  /*3720*/  IMAD.MOV R66, RZ, RZ, -R3 ;  /* 0x000000ffff427224 */ /* 0x000fe400078e0a03 */
[----:B------:R-:W-:Y:S01]  /*3730*/  IMAD.MOV R22, RZ, RZ, -R22 ;  /* 0x000000ffff167224 */ /* 0x000fe200078e0a16 */
[C---:B------:R-:W-:Y:S01]  /*3740*/  ISETP.GT.U32.AND P5, PT, R168.reuse, R63, PT ;  /* 0x0000003fa800720c */ /* 0x040fe20003fa4070 */
[----:B------:R-:W-:Y:S02]  /*3750*/  IMAD R66, R168, R66, R67 ;  /* 0x00000042a8427224 */ /* 0x000fe400078e0243 */
[----:B------:R-:W-:Y:S02]  /*3760*/  VIADD R70, R2, 0x1bf ;  /* 0x000001bf02467836 */ /* 0x000fe40000000000 */
[----:B------:R-:W-:-:S02]  /*3770*/  IMAD R67, R168, R22, R69 ;  /* 0x00000016a8437224 */ /* 0x000fc400078e0245 */
[----:B------:R-:W-:Y:S01]  /*3780*/  IMAD.HI.U32 R22, R0, R73, RZ ;  /* 0x0000004900167227 */ /* 0x000fe200078e00ff */
[----:B------:R-:W-:-:S03]  /*3790*/  IABS R71, R70 ;  /* 0x0000004600477213 */ /* 0x000fc60000000000 */
[----:B------:R-:W-:Y:S02]  /*37a0*/  IMAD.MOV R22, RZ, RZ, -R22 ;  /* 0x000000ffff167224 */ /* 0x000fe400078e0a16 */
[--C-:B------:R-:W-:Y:S02]  /*37b0*/  @!P0 IMAD.IADD R64, R64, 0x1, -R168.reuse ;  /* 0x0000000140408824 */ /* 0x100fe400078e0aa8 */
[C---:B------:R-:W-:Y:S02]  /*37c0*/  IMAD R69, R168.reuse, R22, R73 ;  /* 0x00000016a8457224 */ /* 0x040fe400078e0249 */
[----:B------:R-:W-:Y:S01]  /*37d0*/  @!P1 IMAD.IADD R65, R65, 0x1, -R168 ;  /* 0x0000000141419824 */ /* 0x000fe200078e0aa8 */
[----:B------:R-:W-:Y:S01]  /*37e0*/  ISETP.GT.U32.AND P0, PT, R168, R64, PT ;  /* 0x00000040a800720c */ /* 0x000fe20003f04070 */
[----:B------:R-:W-:-:S04]  /*37f0*/  IMAD.HI.U32 R3, R0, R71, RZ ;  /* 0x0000004700037227 */ /* 0x000fc800078e00ff */
[----:B------:R-:W-:Y:S01]  /*3800*/  @!P5 IMAD.IADD R63, R63, 0x1, -R168 ;  /* 0x000000013f3fd824 */ /* 0x000fe200078e0aa8 */
[----:B------:R-:W-:Y:S01]  /*3810*/  ISETP.GE.AND P5, PT, R68, RZ, PT ;  /* 0x000000ff4400720c */ /* 0x000fe20003fa6270 */
[----:B------:R-:W-:Y:S01]  /*3820*/  @!P3 IMAD.MOV R65, RZ, RZ, -R65 ;  /* 0x000000ffff41b224 */ /* 0x000fe200078e0a41 */
[----:B------:R-:W-:Y:S01]  /*3830*/  ISETP.GT.U32.AND P3, PT, R168, R69, PT ;  /* 0x00000045a800720c */ /* 0x000fe20003f64070 */
[----:B------:R-:W-:Y:S02]  /*3840*/  IMAD.MOV R3, RZ, RZ, -R3 ;  /* 0x000000ffff037224 */ /* 0x000fe400078e0a03 */
[----:B------:R-:W-:Y:S02]  /*3850*/  VIADD R74, R2, 0x1bd ;  /* 0x000001bd024a7836 */ /* 0x000fe40000000000 */
[----:B------:R-:W-:Y:S01]  /*3860*/  @!P2 IMAD.MOV R63, RZ, RZ, -R63 ;  /* 0x000000ffff3fa224 */ /* 0x000fe200078e0a3f */
[C---:B------:R-:W-:Y:S01]  /*3870*/  ISETP.GT.U32.AND P2, PT, R168.reuse, R67, PT ;  /* 0x00000043a800720c */ /* 0x040fe20003f44070 */
[----:B------:R-:W-:Y:S01]  /*3880*/  IMAD R68, R168, R3, R71 ;  /* 0x00000003a8447224 */ /* 0x000fe200078e0247 */
[----:B------:R-:W-:Y:S01]  /*3890*/  IABS R71, R74 ;  /* 0x0000004a00477213 */ /* 0x000fe20000000000 */
[----:B------:R-:W-:-:S02]  /*38a0*/  VIADD R76, R2, 0x1bc ;  /* 0x000001bc024c7836 */ /* 0x000fc40000000000 */
[--C-:B------:R-:W-:Y:S01]  /*38b0*/  @!P0 IMAD.IADD R64, R64, 0x1, -R168.reuse ;  /* 0x0000000140408824 */ /* 0x100fe200078e0aa8 */
[----:B------:R-:W-:Y:S01]  /*38c0*/  ISETP.GT.U32.AND P1, PT, R168, R68, PT ;  /* 0x00000044a800720c */ /* 0x000fe20003f24070 */
[----:B------:R-:W-:Y:S01]  /*38d0*/  IMAD.HI.U32 R3, R0, R71, RZ ;  /* 0x0000004700037227 */ /* 0x000fe200078e00ff */
[----:B------:R-:W-:Y:S02]  /*38e0*/  IABS R73, R76 ;  /* 0x0000004c00497213 */ /* 0x000fe40000000000 */
[----:B------:R-:W-:Y:S01]  /*38f0*/  ISETP.GT.U32.AND P0, PT, R168, R66, PT ;  /* 0x00000042a800720c */ /* 0x000fe20003f04070 */
[----:B------:R-:W-:Y:S02]  /*3900*/  @!P3 IMAD.IADD R69, R69, 0x1, -R168 ;  /* 0x000000014545b824 */ /* 0x000fe400078e0aa8 */
[----:B------:R-:W-:Y:S02]  /*3910*/  IMAD.MOV R3, RZ, RZ, -R3 ;  /* 0x000000ffff037224 */ /* 0x000fe400078e0a03 */
[----:B------:R-:W-:Y:S01]  /*3920*/  @!P4 IMAD.MOV R64, RZ, RZ, -R64 ;  /* 0x000000ffff40c224 */ /* 0x000fe200078e0a40 */
[----:B------:R-:W-:Y:S01]  /*3930*/  ISETP.GE.AND P4, PT, R70, RZ, PT ;  /* 0x000000ff4600720c */ /* 0x000fe20003f86270 */
[----:B------:R-:W-:Y:S01]  /*3940*/  @!P2 IMAD.IADD R67, R67, 0x1, -R168 ;  /* 0x000000014343a824 */ /* 0x000fe200078e0aa8 */
[C---:B------:R-:W-:Y:S01]  /*3950*/  ISETP.GT.U32.AND P3, PT, R168.reuse, R69, PT ;  /* 0x00000045a800720c */ /* 0x040fe20003f64070 */
[----:B------:R-:W-:-:S02]  /*3960*/  IMAD R70, R168, R3, R71 ;  /* 0x00000003a8467224 */ /* 0x000fc400078e0247 */
[----:B------:R-:W-:Y:S01]  /*3970*/  IMAD.HI.U32 R3, R0, R73, RZ ;  /* 0x0000004900037227 */ /* 0x000fe200078e00ff */
[----:B------:R-:W-:-:S03]  /*3980*/  ISETP.GT.U32.AND P2, PT, R168, R67, PT ;  /* 0x00000043a800720c */ /* 0x000fc60003f44070 */
[----:B------:R-:W-:Y:S02]  /*3990*/  IMAD.MOV R3, RZ, RZ, -R3 ;  /* 0x000000ffff037224 */ /* 0x000fe400078e0a03 */
[--C-:B------:R-:W-:Y:S02]  /*39a0*/  @!P1 IMAD.IADD R68, R68, 0x1, -R168.reuse ;  /* 0x0000000144449824 */ /* 0x100fe400078e0aa8 */
[----:B------:R-:W-:Y:S02]  /*39b0*/  IMAD R71, R168, R3, R73 ;  /* 0x00000003a8477224 */ /* 0x000fe400078e0249 */
[--C-:B------:R-:W-:Y:S01]  /*39c0*/  @!P0 IMAD.IADD R66, R66, 0x1, -R168.reuse ;  /* 0x0000000142428824 */ /* 0x100fe200078e0aa8 */
[C---:B------:R-:W-:Y:S01]  /*39d0*/  ISETP.GT.U32.AND P1, PT, R168.reuse, R68, PT ;  /* 0x00000044a800720c */ /* 0x040fe20003f24070 */
[--C-:B------:R-:W-:Y:S01]  /*39e0*/  @!P3 IMAD.IADD R69, R69, 0x1, -R168.reuse ;  /* 0x000000014545b824 */ /* 0x100fe200078e0aa8 */
[----:B------:R-:W-:Y:S01]  /*39f0*/  ISETP.GT.U32.AND P3, PT, R168, R71, PT ;  /* 0x00000047a800720c */ /* 0x000fe20003f64070 */
[----:B------:R-:W-:Y:S01]  /*3a00*/  VIADD R77, R2, 0x1bb ;  /* 0x000001bb024d7836 */ /* 0x000fe20000000000 */
[C---:B------:R-:W-:Y:S01]  /*3a10*/  ISETP.GT.U32.AND P0, PT, R168.reuse, R66, PT ;  /* 0x00000042a800720c */ /* 0x040fe20003f04070 */
[----:B------:R-:W-:Y:S01]  /*3a20*/  @!P2 IMAD.IADD R67, R67, 0x1, -R168 ;  /* 0x000000014343a824 */ /* 0x000fe200078e0aa8 */
[----:B------:R-:W-:Y:S01]  /*3a30*/  ISETP.GT.U32.AND P2, PT, R168, R70, PT ;  /* 0x00000046a800720c */ /* 0x000fe20003f44070 */
[----:B------:R-:W-:Y:S01]  /*3a40*/  VIADD R3, R2, 0x1ba ;  /* 0x000001ba02037836 */ /* 0x000fe20000000000 */
[----:B------:R-:W-:Y:S01]  /*3a50*/  IABS R75, R77 ;  /* 0x0000004d004b7213 */ /* 0x000fe20000000000 */
[----:B------:R-:W-:Y:S01]  /*3a60*/  @!P5 IMAD.MOV R67, RZ, RZ, -R67 ;  /* 0x000000ffff43d224 */ /* 0x000fe200078e0a43 */
[----:B------:R-:W-:Y:S01]  /*3a70*/  ISETP.GE.AND P5, PT, R76, RZ, PT ;  /* 0x000000ff4c00720c */ /* 0x000fe20003fa6270 */
[----:B------:R-:W-:Y:S01]  /*3a80*/  VIADD R76, R2, 0x1b8 ;  /* 0x000001b8024c7836 */ /* 0x000fe20000000000 */
[----:B------:R-:W-:Y:S01]  /*3a90*/  IABS R73, R3 ;  /* 0x0000000300497213 */ /* 0x000fe20000000000 */
[----:B------:R-:W-:-:S04]  /*3aa0*/  IMAD.HI.U32 R22, R0, R75, RZ ;  /* 0x0000004b00167227 */ /* 0x000fc800078e00ff */
[--C-:B------:R-:W-:Y:S01]  /*3ab0*/  @!P1 IMAD.IADD R68, R68, 0x1, -R168.reuse ;  /* 0x0000000144449824 */ /* 0x100fe200078e0aa8 */
[----:B------:R-:W-:Y:S01]  /*3ac0*/  ISETP.GE.AND P1, PT, R77, RZ, PT ;  /* 0x000000ff4d00720c */ /* 0x000fe20003f26270 */
[--C-:B------:R-:W-:Y:S01]  /*3ad0*/  @!P3 IMAD.IADD R71, R71, 0x1, -R168.reuse ;  /* 0x000000014747b824 */ /* 0x100fe200078e0aa8 */
[----:B------:R-:W-:Y:S01]  /*3ae0*/  IABS R77, R76 ;  /* 0x0000004c004d7213 */ /* 0x000fe20000000000 */
[----:B------:R-:W-:Y:S01]  /*3af0*/  @!P0 IMAD.IADD R66, R66, 0x1, -R168 ;  /* 0x0000000142428824 */ /* 0x000fe200078e0aa8 */
[----:B------:R-:W-:Y:S01]  /*3b00*/  ISETP.GE.AND P0, PT, R72, RZ, PT ;  /* 0x000000ff4800720c */ /* 0x000fe20003f06270 */
[----:B------:R-:W-:Y:S01]  /*3b10*/  IMAD.MOV R22, RZ, RZ, -R22 ;  /* 0x000000ffff167224 */ /* 0x000fe200078e0a16 */
[----:B------:R-:W-:Y:S01]  /*3b20*/  ISETP.GT.U32.AND P3, PT, R168, R71, PT ;  /* 0x00000047a800720c */ /* 0x000fe20003f64070 */
[----:B------:R-:W-:Y:S02]  /*3b30*/  @!P2 IMAD.IADD R70, R70, 0x1, -R168 ;  /* 0x000000014646a824 */ /* 0x000fe400078e0aa8 */
[----:B------:R-:W-:Y:S01]  /*3b40*/  @!P4 IMAD.MOV R68, RZ, RZ, -R68 ;  /* 0x000000ffff44c224 */ /* 0x000fe200078e0a44 */
[----:B------:R-:W-:Y:S01]  /*3b50*/  ISETP.GE.AND P4, PT, R3, RZ, PT ;  /* 0x000000ff0300720c */ /* 0x000fe20003f86270 */
[----:B------:R-:W-:Y:S01]  /*3b60*/  IMAD.HI.U32 R3, R0, R73, RZ ;  /* 0x0000004900037227 */ /* 0x000fe200078e00ff */
[----:B------:R-:W-:-:S03]  /*3b70*/  ISETP.GT.U32.AND P2, PT, R168, R70, PT ;  /* 0x00000046a800720c */ /* 0x000fc60003f44070 */
[----:B------:R-:W-:Y:S02]  /*3b80*/  IMAD R72, R168, R22, R75 ;  /* 0x00000016a8487224 */ /* 0x000fe400078e024b */
[----:B------:R-:W-:Y:S02]  /*3b90*/  VIADD R22, R2, 0x1b9 ;  /* 0x000001b902167836 */ /* 0x000fe40000000000 */
[----:B------:R-:W-:Y:S02]  /*3ba0*/  IMAD.MOV R3, RZ, RZ, -R3 ;  /* 0x000000ffff037224 */ /* 0x000fe400078e0a03 */
[----:B------:R-:W-:Y:S01]  /*3bb0*/  @!P6 IMAD.MOV R66, RZ, RZ, -R66 ;  /* 0x000000ffff42e224 */ /* 0x000fe200078e0a42 */
[----:B------:R-:W-:Y:S01]  /*3bc0*/  IABS R75, R22 ;  /* 0x00000016004b7213 */ /* 0x000fe20000000000 */
[----:B------:R-:W-:Y:S01]  /*3bd0*/  IMAD R73, R168, R3, R73 ;  /* 0x00000003a8497224 */ /* 0x000fe200078e0249 */
[----:B------:R-:W-:Y:S01]  /*3be0*/  ISETP.GE.AND P6, PT, R74, RZ, PT ;  /* 0x000000ff4a00720c */ /* 0x000fe20003fc6270 */
[----:B------:R-:W-:Y:S01]  /*3bf0*/  @!P0 IMAD.MOV R69, RZ, RZ, -R69 ;  /* 0x000000ffff458224 */ /* 0x000fe200078e0a45 */
[----:B------:R-:W-:Y:S01]  /*3c00*/  ISETP.GE.AND P0, PT, R22, RZ, PT ;  /* 0x000000ff1600720c */ /* 0x000fe20003f06270 */
[----:B------:R-:W-:-:S04]  /*3c10*/  IMAD.HI.U32 R22, R0, R75, RZ ;  /* 0x0000004b00167227 */ /* 0x000fc800078e00ff */
[--C-:B------:R-:W-:Y:S01]  /*3c20*/  @!P3 IMAD.IADD R71, R71, 0x1, -R168.reuse ;  /* 0x000000014747b824 */ /* 0x100fe200078e0aa8 */
[----:B------:R-:W-:Y:S01]  /*3c30*/  ISETP.GT.U32.AND P3, PT, R168, R73, PT ;  /* 0x00000049a800720c */ /* 0x000fe20003f64070 */
[----:B------:R-:W-:Y:S01]  /*3c40*/  @!P2 IMAD.IADD R70, R70, 0x1, -R168 ;  /* 0x000000014646a824 */ /* 0x000fe200078e0aa8 */
[C---:B------:R-:W-:Y:S01]  /*3c50*/  ISETP.GT.U32.AND P2, PT, R168.reuse, R72, PT ;  /* 0x00000048a800720c */ /* 0x040fe20003f44070 */
[----:B------:R-:W-:Y:S02]  /*3c60*/  IMAD.MOV R22, RZ, RZ, -R22 ;  /* 0x000000ffff167224 */ /* 0x000fe400078e0a16 */
[----:B------:R-:W-:Y:S02]  /*3c70*/  @!P6 IMAD.MOV R70, RZ, RZ, -R70 ;  /* 0x000000ffff46e224 */ /* 0x000fe400078e0a46 */
[----:B------:R-:W-:Y:S02]  /*3c80*/  IMAD R74, R168, R22, R75 ;  /* 0x00000016a84a7224 */ /* 0x000fe400078e024b */
[----:B------:R-:W-:-:S03]  /*3c90*/  IMAD.HI.U32 R3, R0, R77, RZ ;  /* 0x0000004d00037227 */ /* 0x000fc600078e00ff */
[----:B------:R-:W-:Y:S01]  /*3ca0*/  ISETP.GT.U32.AND P6, PT, R168, R74, PT ;  /* 0x0000004aa800720c */ /* 0x000fe20003fc4070 */
[--C-:B------:R-:W-:Y:S02]  /*3cb0*/  @!P3 IMAD.IADD R73, R73, 0x1, -R168.reuse ;  /* 0x000000014949b824 */ /* 0x100fe400078e0aa8 */
[----:B------:R-:W-:Y:S02]  /*3cc0*/  @!P2 IMAD.IADD R72, R72, 0x1, -R168 ;  /* 0x000000014848a824 */ /* 0x000fe400078e0aa8 */
[----:B------:R-:W-:Y:S01]  /*3cd0*/  VIADD R78, R2, 0x1b7 ;  /* 0x000001b7024e7836 */ /* 0x000fe20000000000 */
[C---:B------:R-:W-:Y:S01]  /*3ce0*/  ISETP.GT.U32.AND P3, PT, R168.reuse, R73, PT ;  /* 0x00000049a800720c */ /* 0x040fe20003f64070 */
[----:B------:R-:W-:Y:S01]  /*3cf0*/  IMAD.MOV R3, RZ, RZ, -R3 ;  /* 0x000000ffff037224 */ /* 0x000fe200078e0a03 */
[----:B------:R-:W-:Y:S01]  /*3d00*/  ISETP.GT.U32.AND P2, PT, R168, R72, PT ;  /* 0x00000048a800720c */ /* 0x000fe20003f44070 */
[----:B------:R-:W-:Y:S01]  /*3d10*/  VIADD R82, R2, 0x1b6 ;  /* 0x000001b602527836 */ /* 0x000fe20000000000 */
[----:B------:R-:W-:Y:S01]  /*3d20*/  IABS R79, R78 ;  /* 0x0000004e004f7213 */ /* 0x000fe20000000000 */
[----:B------:R-:W-:-:S02]  /*3d30*/  IMAD R75, R168, R3, R77 ;  /* 0x00000003a84b7224 */ /* 0x000fc400078e024d */
[----:B------:R-:W-:Y:S01]  /*3d40*/  @!P6 IMAD.IADD R74, R74, 0x1, -R168 ;  /* 0x000000014a4ae824 */ /* 0x000fe200078e0aa8 */
[----:B------:R-:W-:Y:S01]  /*3d50*/  IABS R77, R82 ;  /* 0x00000052004d7213 */ /* 0x000fe20000000000 */
[----:B------:R-:W-:-:S03]  /*3d60*/  IMAD.HI.U32 R22, R0, R79, RZ ;  /* 0x0000004f00167227 */ /* 0x000fc600078e00ff */
[C---:B------:R-:W-:Y:S01]  /*3d70*/  ISETP.GT.U32.AND P6, PT, R168.reuse, R74, PT ;  /* 0x0000004aa800720c */ /* 0x040fe20003fc4070 */
[----:B------:R-:W-:Y:S01]  /*3d80*/  @!P3 IMAD.IADD R73, R73, 0x1, -R168 ;  /* 0x000000014949b824 */ /* 0x000fe200078e0aa8 */
[----:B------:R-:W-:Y:S01]  /*3d90*/  ISETP.GT.U32.AND P3, PT, R168, R75, PT ;  /* 0x0000004ba800720c */ /* 0x000fe20003f64070 */
[----:B------:R-:W-:-:S04]  /*3da0*/  IMAD.HI.U32 R3, R0, R77, RZ ;  /* 0x0000004d00037227 */ /* 0x000fc800078e00ff */
[----:B------:R-:W-:Y:S02]  /*3db0*/  IMAD.MOV R22, RZ, RZ, -R22 ;  /* 0x000000ffff167224 */ /* 0x000fe400078e0a16 */
[----:B------:R-:W-:Y:S01]  /*3dc0*/  @!P2 IMAD.IADD R72, R72, 0x1, -R168 ;  /* 0x000000014848a824 */ /* 0x000fe200078e0aa8 */
[----:B------:R-:W-:Y:S01]  /*3dd0*/  ISETP.GE.AND P2, PT, R78, RZ, PT ;  /* 0x000000ff4e00720c */ /* 0x000fe20003f46270 */
[----:B------:R-:W-:Y:S02]  /*3de0*/  VIADD R84, R2, 0x1b5 ;  /* 0x000001b502547836 */ /* 0x000fe40000000000 */
[----:B------:R-:W-:Y:S01]  /*3df0*/  @!P5 IMAD.MOV R71, RZ, RZ, -R71 ;  /* 0x000000ffff47d224 */ /* 0x000fe200078e0a47 */
[----:B------:R-:W-:Y:S01]  /*3e00*/  ISETP.GE.AND P5, PT, R76, RZ, PT ;  /* 0x000000ff4c00720c */ /* 0x000fe20003fa6270 */
[----:B------:R-:W-:Y:S01]  /*3e10*/  VIADD R86, R2, 0x1b4 ;  /* 0x000001b402567836 */ /* 0x000fe20000000000 */
[----:B------:R-:W-:Y:S01]  /*3e20*/  IABS R81, R84 ;  /* 0x0000005400517213 */ /* 0x000fe20000000000 */
[----:B------:R-:W-:-:S02]  /*3e30*/  IMAD.MOV R78, RZ, RZ, -R3 ;  /* 0x000000ffff4e7224 */ /* 0x000fc400078e0a03 */
[----:B------:R-:W-:Y:S01]  /*3e40*/  IMAD R76, R168, R22, R79 ;  /* 0x00000016a84c7224 */ /* 0x000fe200078e024f */
[----:B------:R-:W-:Y:S01]  /*3e50*/  IABS R83, R86 ;  /* 0x0000005600537213 */ /* 0x000fe20000000000 */
[----:B------:R-:W-:Y:S02]  /*3e60*/  VIADD R88, R2, 0x1b3 ;  /* 0x000001b302587836 */ /* 0x000fe40000000000 */
[----:B------:R-:W-:Y:S02]  /*3e70*/  IMAD R77, R168, R78, R77 ;  /* 0x0000004ea84d7224 */ /* 0x000fe400078e024d */
[----:B------:R-:W-:Y:S01]  /*3e80*/  @!P6 IMAD.IADD R74, R74, 0x1, -R168 ;  /* 0x000000014a4ae824 */ /* 0x000fe200078e0aa8 */
[----:B------:R-:W-:Y:S01]  /*3e90*/  ISETP.GT.U32.AND P6, PT, R168, R76, PT ;  /* 0x0000004ca800720c */ /* 0x000fe20003fc4070 */
[----:B------:R-:W-:Y:S01]  /*3ea0*/  IMAD.HI.U32 R3, R0, R81, RZ ;  /* 0x0000005100037227 */ /* 0x000fe200078e00ff */
[----:B------:R-:W-:-:S03]  /*3eb0*/  IABS R85, R88 ;  /* 0x0000005800557213 */ /* 0x000fc60000000000 */
[----:B------:R-:W-:Y:S01]  /*3ec0*/  @!P3 IMAD.IADD R75, R75, 0x1, -R168 ;  /* 0x000000014b4bb824 */ /* 0x000fe200078e0aa8 */
[----:B------:R-:W-:Y:S01]  /*3ed0*/  ISETP.GT.U32.AND P3, PT, R168, R77, PT ;  /* 0x0000004da800720c */ /* 0x000fe20003f64070 */
[----:B------:R-:W-:-:S04]  /*3ee0*/  IMAD.HI.U32 R22, R0, R83, RZ ;  /* 0x0000005300167227 */ /* 0x000fc800078e00ff */
[----:B------:R-:W-:Y:S02]  /*3ef0*/  IMAD.MOV R78, RZ, RZ, -R3 ;  /* 0x000000ffff4e7224 */ /* 0x000fe400078e0a03 */
[----:B------:R-:W-:-:S04]  /*3f00*/  IMAD.HI.U32 R79, R0, R85, RZ ;  /* 0x00000055004f7227 */ /* 0x000fc800078e00ff */
[----:B------:R-:W-:Y:S02]  /*3f10*/  IMAD.MOV R22, RZ, RZ, -R22 ;  /* 0x000000ffff167224 */ /* 0x000fe400078e0a16 */
[C---:B------:R-:W-:Y:S02]  /*3f20*/  IMAD R78, R168.reuse, R78, R81 ;  /* 0x0000004ea84e7224 */ /* 0x040fe400078e0251 */
[----:B------:R-:W-:Y:S02]  /*3f30*/  IMAD.MOV R80, RZ, RZ, -R79 ;  /* 0x000000ffff507224 */ /* 0x000fe400078e0a4f */
[----:B------:R-:W-:Y:S02]  /*3f40*/  IMAD R79, R168, R22, R83 ;  /* 0x00000016a84f7224 */ /* 0x000fe400078e0253 */
[----:B------:R-:W-:Y:S01]  /*3f50*/  @!P6 IMAD.IADD R76, R76, 0x1, -R168 ;  /* 0x000000014c4ce824 */ /* 0x000fe200078e0aa8 */
[----:B------:R-:W-:Y:S01]  /*3f60*/  ISETP.GT.U32.AND P6, PT, R168, R78, PT ;  /* 0x0000004ea800720c */ /* 0x000fe20003fc4070 */
[----:B------:R-:W-:-:S02]  /*3f70*/  VIADD R89, R2, 0x1b2 ;  /* 0x000001b202597836 */ /* 0x000fc40000000000 */
[----:B------:R-:W-:Y:S01]  /*3f80*/  @!P3 IMAD.IADD R77, R77, 0x1, -R168 ;  /* 0x000000014d4db824 */ /* 0x000fe200078e0aa8 */
[C---:B------:R-:W-:Y:S01]  /*3f90*/  ISETP.GT.U32.AND P3, PT, R168.reuse, R75, PT ;  /* 0x0000004ba800720c */ /* 0x040fe20003f64070 */
[----:B------:R-:W-:Y:S01]  /*3fa0*/  @!P0 IMAD.MOV R74, RZ, RZ, -R74 ;  /* 0x000000ffff4a8224 */ /* 0x000fe200078e0a4a */
[----:B------:R-:W-:Y:S01]  /*3fb0*/  ISETP.GT.U32.AND P0, PT, R168, R79, PT ;  /* 0x0000004fa800720c */ /* 0x000fe20003f04070 */
[----:B------:R-:W-:Y:S01]  /*3fc0*/  @!P1 IMAD.MOV R72, RZ, RZ, -R72 ;  /* 0x000000ffff489224 */ /* 0x000fe200078e0a48 */
[----:B------:R-:W-:Y:S01]  /*3fd0*/  IABS R87, R89 ;  /* 0x0000005900577213 */ /* 0x000fe20000000000 */
[----:B------:R-:W-:Y:S01]  /*3fe0*/  VIADD R90, R2, 0x1b1 ;  /* 0x000001b1025a7836 */ /* 0x000fe20000000000 */
[----:B------:R-:W-:Y:S01]  /*3ff0*/  ISETP.GT.U32.AND P1, PT, R168, R76, PT ;  /* 0x0000004ca800720c */ /* 0x000fe20003f24070 */
[----:B------:R-:W-:Y:S02]  /*4000*/  VIADD R91, R2, 0x1b0 ;  /* 0x000001b0025b7836 */ /* 0x000fe40000000000 */
[----:B------:R-:W-:Y:S01]  /*4010*/  IMAD.HI.U32 R3, R0, R87, RZ ;  /* 0x0000005700037227 */ /* 0x000fe200078e00ff */
[----:B------:R-:W-:-:S03]  /*4020*/  IABS R83, R90 ;  /* 0x0000005a00537213 */ /* 0x000fc60000000000 */
[--C-:B------:R-:W-:Y:S01]  /*4030*/  @!P6 IMAD.IADD R78, R78, 0x1, -R168.reuse ;  /* 0x000000014e4ee824 */ /* 0x100fe200078e0aa8 */
[C---:B------:R-:W-:Y:S01]  /*4040*/  ISETP.GT.U32.AND P6, PT, R168.reuse, R77, PT ;  /* 0x0000004da800720c */ /* 0x040fe20003fc4070 */
[----:B------:R-:W-:Y:S02]  /*4050*/  IMAD.MOV R3, RZ, RZ, -R3 ;  /* 0x000000ffff037224 */ /* 0x000fe400078e0a03 */
[C---:B------:R-:W-:Y:S01]  /*4060*/  IMAD R80, R168.reuse, R80, R85 ;  /* 0x00000050a8507224 */ /* 0x040fe200078e0255 */
[----:B------:R-:W-:Y:S01]  /*4070*/  IABS R85, R91 ;  /* 0x0000005b00557213 */ /* 0x000fe20000000000 */
[--C-:B------:R-:W-:Y:S02]  /*4080*/  @!P3 IMAD.IADD R75, R75, 0x1, -R168.reuse ;  /* 0x000000014b4bb824 */ /* 0x100fe400078e0aa8 */
[----:B------:R-:W-:Y:S01]  /*4090*/  @!P0 IMAD.IADD R79, R79, 0x1, -R168 ;  /* 0x000000014f4f8824 */ /* 0x000fe200078e0aa8 */
[C---:B------:R-:W-:Y:S01]  /*40a0*/  ISETP.GT.U32.AND P3, PT, R168.reuse, R80, PT ;  /* 0x00000050a800720c */ /* 0x040fe20003f64070 */
[----:B------:R-:W-:Y:S01]  /*40b0*/  IMAD R81, R168, R3, R87 ;  /* 0x00000003a8517224 */ /* 0x000fe200078e0257 */
[----:B------:R-:W-:Y:S01]  /*40c0*/  ISETP.GE.AND P0, PT, R86, RZ, PT ;  /* 0x000000ff5600720c */ /* 0x000fe20003f06270 */
[----:B------:R-:W-:Y:S01]  /*40d0*/  @!P5 IMAD.MOV R75, RZ, RZ, -R75 ;  /* 0x000000ffff4bd224 */ /* 0x000fe200078e0a4b */
[----:B------:R-:W-:Y:S01]  /*40e0*/  ISETP.GT.U32.AND P5, PT, R168, R79, PT ;  /* 0x0000004fa800720c */ /* 0x000fe20003fa4070 */
[----:B------:R-:W-:-:S04]  /*40f0*/  IMAD.HI.U32 R3, R0, R83, RZ ;  /* 0x0000005300037227 */ /* 0x000fc800078e00ff */
[----:B------:R-:W-:Y:S01]  /*4100*/  @!P4 IMAD.MOV R73, RZ, RZ, -R73 ;  /* 0x000000ffff49c224 */ /* 0x000fe200078e0a49 */
[----:B------:R-:W-:Y:S01]  /*4110*/  ISETP.GT.U32.AND P4, PT, R168, R78, PT ;  /* 0x0000004ea800720c */ /* 0x000fe20003f84070 */
[----:B------:R-:W-:-:S04]  /*4120*/  IMAD.HI.U32 R22, R0, R85, RZ ;  /* 0x0000005500167227 */ /* 0x000fc800078e00ff */
[----:B------:R-:W-:Y:S01]  /*4130*/  @!P1 IMAD.IADD R76, R76, 0x1, -R168 ;  /* 0x000000014c4c9824 */ /* 0x000fe200078e0aa8 */
[----:B------:R-:W-:Y:S01]  /*4140*/  ISETP.GE.AND P1, PT, R82, RZ, PT ;  /* 0x000000ff5200720c */ /* 0x000fe20003f26270 */
[----:B------:R-:W-:Y:S02]  /*4150*/  IMAD.MOV R3, RZ, RZ, -R3 ;  /* 0x000000ffff037224 */ /* 0x000fe400078e0a03 */
[----:B------:R-:W-:Y:S02]  /*4160*/  IMAD.MOV R22, RZ, RZ, -R22 ;  /* 0x000000ffff167224 */ /* 0x000fe400078e0a16 */
[----:B------:R-:W-:Y:S01]  /*4170*/  @!P6 IMAD.IADD R77, R77, 0x1, -R168 ;  /* 0x000000014d4de824 */ /* 0x000fe200078e0aa8 */
[C---:B------:R-:W-:Y:S01]  /*4180*/  ISETP.GT.U32.AND P6, PT, R168.reuse, R81, PT ;  /* 0x00000051a800720c */ /* 0x040fe20003fc4070 */
[C---:B------:R-:W-:Y:S02]  /*4190*/  IMAD R82, R168.reuse, R3, R83 ;  /* 0x00000003a8527224 */ /* 0x040fe400078e0253 */
[----:B------:R-:W-:-:S02]  /*41a0*/  IMAD R83, R168, R22, R85 ;  /* 0x00000016a8537224 */ /* 0x000fc400078e0255 */
[--C-:B------:R-:W-:Y:S02]  /*41b0*/  @!P5 IMAD.IADD R79, R79, 0x1, -R168.reuse ;  /* 0x000000014f4fd824 */ /* 0x100fe400078e0aa8 */
[--C-:B------:R-:W-:Y:S01]  /*41c0*/  @!P4 IMAD.IADD R78, R78, 0x1, -R168.reuse ;  /* 0x000000014e4ec824 */ /* 0x100fe200078e0aa8 */
[----:B------:R-:W-:Y:S01]  /*41d0*/  ISETP.GT.U32.AND P5, PT, R168, R83, PT ;  /* 0x00000053a800720c */ /* 0x000fe20003fa4070 */
[----:B------:R-:W-:Y:S01]  /*41e0*/  @!P3 IMAD.IADD R80, R80, 0x1, -R168 ;  /* 0x000000015050b824 */ /* 0x000fe200078e0aa8 */
[----:B------:R-:W-:Y:S01]  /*41f0*/  ISETP.GE.AND P4, PT, R84, RZ, PT ;  /* 0x000000ff5400720c */ /* 0x000fe20003f86270 */
[----:B------:R-:W-:Y:S01]  /*4200*/  @!P1 IMAD.MOV R77, RZ, RZ, -R77 ;  /* 0x000000ffff4d9224 */ /* 0x000fe200078e0a4d */
[C---:B------:R-:W-:Y:S01]  /*4210*/  ISETP.GT.U32.AND P1, PT, R168.reuse, R82, PT ;  /* 0x00000052a800720c */ /* 0x040fe20003f24070 */
[----:B------:R-:W-:Y:S01]  /*4220*/  @!P2 IMAD.MOV R76, RZ, RZ, -R76 ;  /* 0x000000ffff4ca224 */ /* 0x000fe200078e0a4c */
[----:B------:R-:W-:Y:S01]  /*4230*/  ISETP.GT.U32.AND P2, PT, R168, R80, PT ;  /* 0x00000050a800720c */ /* 0x000fe20003f44070 */
[----:B------:R-:W-:Y:S01]  /*4240*/  VIADD R22, R2, 0x1af ;  /* 0x000001af02167836 */ /* 0x000fe20000000000 */
[----:B------:R-:W-:Y:S01]  /*4250*/  ISETP.GE.AND P3, PT, R88, RZ, PT ;  /* 0x000000ff5800720c */ /* 0x000fe20003f66270 */
[----:B------:R-:W-:-:S02]  /*4260*/  @!P6 IMAD.IADD R81, R81, 0x1, -R168 ;  /* 0x000000015151e824 */ /* 0x000fc400078e0aa8 */
[----:B------:R-:W-:Y:S01]  /*4270*/  VIADD R84, R2, 0x1ae ;  /* 0x000001ae02547836 */ /* 0x000fe20000000000 */
[----:B------:R-:W-:Y:S01]  /*4280*/  IABS R85, R22 ;  /* 0x0000001600557213 */ /* 0x000fe20000000000 */
[----:B------:R-:W-:Y:S01]  /*4290*/  @!P5 IMAD.IADD R83, R83, 0x1, -R168 ;  /* 0x000000015353d824 */ /* 0x000fe200078e0aa8 */
[----:B------:R-:W-:Y:S01]  /*42a0*/  ISETP.GT.U32.AND P6, PT, R168, R81, PT ;  /* 0x00000051a800720c */ /* 0x000fe20003fc4070 */
[----:B------:R-:W-:Y:S01]  /*42b0*/  @!P4 IMAD.MOV R78, RZ, RZ, -R78 ;  /* 0x000000ffff4ec224 */ /* 0x000fe200078e0a4e */
[----:B------:R-:W-:Y:S01]  /*42c0*/  IABS R87, R84 ;  /* 0x0000005400577213 */ /* 0x000fe20000000000 */
[----:B------:R-:W-:Y:S01]  /*42d0*/  IMAD.HI.U32 R3, R0, R85, RZ ;  /* 0x0000005500037227 */ /* 0x000fe200078e00ff */
[----:B------:R-:W-:Y:S02]  /*42e0*/  ISETP.GE.AND P4, PT, R89, RZ, PT ;  /* 0x000000ff5900720c */ /* 0x000fe40003f86270 */
[----:B------:R-:W-:Y:S01]  /*42f0*/  ISETP.GT.U32.AND P5, PT, R168, R83, PT ;  /* 0x00000053a800720c */ /* 0x000fe20003fa4070 */
[--C-:B------:R-:W-:Y:S01]  /*4300*/  @!P1 IMAD.IADD R82, R82, 0x1, -R168.reuse ;  /* 0x0000000152529824 */ /* 0x100fe200078e0aa8 */
[----:B------:R-:W-:Y:S01]  /*4310*/  ISETP.GE.AND P1, PT, R22, RZ, PT ;  /* 0x000000ff1600720c */ /* 0x000fe20003f26270 */
[----:B------:R-:W-:Y:S01]  /*4320*/  @!P2 IMAD.IADD R80, R80, 0x1, -R168 ;  /* 0x000000015050a824 */ /* 0x000fe200078e0aa8 */
[----:B------:R-:W-:Y:S01]  /*4330*/  ISETP.GE.AND P2, PT, R90, RZ, PT ;  /* 0x000000ff5a00720c */ /* 0x000fe20003f46270 */
[----:B------:R-:W-:-:S04]  /*4340*/  IMAD.HI.U32 R22, R0, R87, RZ ;  /* 0x0000005700167227 */ /* 0x000fc800078e00ff */
[----:B------:R-:W-:Y:S02]  /*4350*/  IMAD.MOV R3, RZ, RZ, -R3 ;  /* 0x000000ffff037224 */ /* 0x000fe400078e0a03 */
[----:B------:R-:W-:Y:S02]  /*4360*/  IMAD.MOV R22, RZ, RZ, -R22 ;  /* 0x000000ffff167224 */ /* 0x000fe400078e0a16 */
[----:B------:R-:W-:Y:S01]  /*4370*/  @!P3 IMAD.MOV R80, RZ, RZ, -R80 ;  /* 0x000000ffff50b224 */ /* 0x000fe200078e0a50 */
[----:B------:R-:W-:Y:S01]  /*4380*/  ISETP.GE.AND P3, PT, R84, RZ, PT ;  /* 0x000000ff5400720c */ /* 0x000fe20003f66270 */
[----:B------:R-:W-:Y:S01]  /*4390*/  @!P6 IMAD.IADD R81, R81, 0x1, -R168 ;  /* 0x000000015151e824 */ /* 0x000fe200078e0aa8 */
[----:B------:R-:W-:Y:S01]  /*43a0*/  ISETP.GE.AND P6, PT, R91, RZ, PT ;  /* 0x000000ff5b00720c */ /* 0x000fe20003fc6270 */
[C---:B------:R-:W-:Y:S02]  /*43b0*/  IMAD R84, R168.reuse, R3, R85 ;  /* 0x00000003a8547224 */ /* 0x040fe400078e0255 */
[----:B------:R-:W-:-:S02]  /*43c0*/  IMAD R85, R168, R22, R87 ;  /* 0x00000016a8557224 */ /* 0x000fc400078e0257 */
[----:B------:R-:W-:Y:S01]  /*43d0*/  @!P4 IMAD.MOV R81, RZ, RZ, -R81 ;  /* 0x000000ffff51c224 */ /* 0x000fe200078e0a51 */
[C---:B------:R-:W-:Y:S01]  /*43e0*/  ISETP.GT.U32.AND P4, PT, R168.reuse, R84, PT ;  /* 0x00000054a800720c */ /* 0x040fe20003f84070 */
[----:B------:R-:W-:Y:S01]  /*43f0*/  @!P0 IMAD.MOV R79, RZ, RZ, -R79 ;  /* 0x000000ffff4f8224 */ /* 0x000fe200078e0a4f */
[C---:B------:R-:W-:Y:S01]  /*4400*/  ISETP.GT.U32.AND P0, PT, R168.reuse, R82, PT ;  /* 0x00000052a800720c */ /* 0x040fe20003f04070 */
[--C-:B------:R-:W-:Y:S01]  /*4410*/  @!P5 IMAD.IADD R83, R83, 0x1, -R168.reuse ;  /* 0x000000015353d824 */ /* 0x100fe200078e0aa8 */
[----:B------:R-:W-:Y:S01]  /*4420*/  ISETP.GT.U32.AND P5, PT, R168, R85, PT ;  /* 0x00000055a800720c */ /* 0x000fe20003fa4070 */
[C---:B------:R-:W-:Y:S02]  /*4430*/  VIADD R22, R2.reuse, 0x1ac ;  /* 0x000001ac02167836 */ /* 0x040fe40000000000 */
[C---:B------:R-:W-:Y:S02]  /*4440*/  VIADD R3, R2.reuse, 0x1ad ;  /* 0x000001ad02037836 */ /* 0x040fe40000000000 */
[----:B------:R-:W-:Y:S01]  /*4450*/  VIADD R86, R2, 0x1ab ;  /* 0x000001ab02567836 */ /* 0x000fe20000000000 */
[----:B------:R-:W-:Y:S01]  /*4460*/  IABS R91, R22 ;  /* 0x00000016005b7213 */ /* 0x000fe20000000000 */
[----:B------:R-:W-:Y:S01]  /*4470*/  @!P6 IMAD.MOV R83, RZ, RZ, -R83 ;  /* 0x000000ffff53e224 */ /* 0x000fe200078e0a53 */
[----:B------:R-:W-:Y:S01]  /*4480*/  IABS R89, R3 ;  /* 0x0000000300597213 */ /* 0x000fe20000000000 */
[--C-:B------:R-:W-:Y:S01]  /*4490*/  @!P4 IMAD.IADD R84, R84, 0x1, -R168.reuse ;  /* 0x000000015454c824 */ /* 0x100fe200078e0aa8 */
[----:B------:R-:W-:Y:S01]  /*44a0*/  IABS R93, R86 ;  /* 0x00000056005d7213 */ /* 0x000fe20000000000 */
[--C-:B------:R-:W-:Y:S01]  /*44b0*/  @!P0 IMAD.IADD R82, R82, 0x1, -R168.reuse ;  /* 0x0000000152528824 */ /* 0x100fe200078e0aa8 */
[----:B------:R-:W-:Y:S01]  /*44c0*/  ISETP.GE.AND P0, PT, R3, RZ, PT ;  /* 0x000000ff0300720c */ /* 0x000fe20003f06270 */
[----:B------:R-:W-:Y:S01]  /*44d0*/  @!P5 IMAD.IADD R85, R85, 0x1, -R168 ;  /* 0x000000015555d824 */ /* 0x000fe200078e0aa8 */
[----:B------:R-:W-:Y:S01]  /*44e0*/  ISETP.GT.U32.AND P4, PT, R168, R84, PT ;  /* 0x00000054a800720c */ /* 0x000fe20003f84070 */
[----:B------:R-:W-:Y:S01]  /*44f0*/  @!P2 IMAD.MOV R82, RZ, RZ, -R82 ;  /* 0x000000ffff52a224 */ /* 0x000fe200078e0a52 */
[----:B------:R-:W-:Y:S01]  /*4500*/  ISETP.GE.AND P2, PT, R22, RZ, PT ;  /* 0x000000ff1600720c */ /* 0x000fe20003f46270 */
[----:B------:R-:W-:Y:S01]  /*4510*/  IMAD.HI.U32 R22, R0, R91, RZ ;  /* 0x0000005b00167227 */ /* 0x000fe200078e00ff */
[----:B------:R-:W-:-:S02]  /*4520*/  ISETP.GT.U32.AND P5, PT, R168, R85, PT ;  /* 0x00000055a800720c */ /* 0x000fc40003fa4070 */
[----:B------:R-:W-:Y:S01]  /*4530*/  ISETP.GE.AND P6, PT, R86, RZ, PT ;  /* 0x000000ff5600720c */ /* 0x000fe20003fc6270 */
[----:B------:R-:W-:-:S04]  /*4540*/  IMAD.HI.U32 R3, R0, R89, RZ ;  /* 0x0000005900037227 */ /* 0x000fc800078e00ff */
[----:B------:R-:W-:-:S04]  /*4550*/  IMAD.HI.U32 R87, R0, R93, RZ ;  /* 0x0000005d00577227 */ /* 0x000fc800078e00ff */
[----:B------:R-:W-:Y:S02]  /*4560*/  IMAD.MOV R22, RZ, RZ, -R22 ;  /* 0x000000ffff167224 */ /* 0x000fe400078e0a16 */
[----:B------:R-:W-:Y:S02]  /*4570*/  IMAD.MOV R3, RZ, RZ, -R3 ;  /* 0x000000ffff037224 */ /* 0x000fe400078e0a03 */
[----:B------:R-:W-:Y:S02]  /*4580*/  IMAD.MOV R88, RZ, RZ, -R87 ;  /* 0x000000ffff587224 */ /* 0x000fe400078e0a57 */
[C---:B------:R-:W-:Y:S02]  /*4590*/  IMAD R87, R168.reuse, R22, R91 ;  /* 0x00000016a8577224 */ /* 0x040fe400078e025b */
[----:B------:R-:W-:Y:S02]  /*45a0*/  IMAD R86, R168, R3, R89 ;  /* 0x00000003a8567224 */ /* 0x000fe400078e0259 */
[----:B------:R-:W-:-:S02]  /*45b0*/  @!P4 IMAD.IADD R84, R84, 0x1, -R168 ;  /* 0x000000015454c824 */ /* 0x000fc400078e0aa8 */
[C---:B------:R-:W-:Y:S01]  /*45c0*/  IMAD R88, R168.reuse, R88, R93 ;  /* 0x00000058a8587224 */ /* 0x040fe200078e025d */
[C---:B------:R-:W-:Y:S01]  /*45d0*/  ISETP.GT.U32.AND P4, PT, R168.reuse, R86, PT ;  /* 0x00000056a800720c */ /* 0x040fe20003f84070 */
[----:B------:R-:W-:Y:S01]  /*45e0*/  @!P5 IMAD.IADD R85, R85, 0x1, -R168 ;  /* 0x000000015555d824 */ /* 0x000fe200078e0aa8 */
[C---:B------:R-:W-:Y:S01]  /*45f0*/  ISETP.GT.U32.AND P5, PT, R168.reuse, R87, PT ;  /* 0x00000057a800720c */ /* 0x040fe20003fa4070 */
[----:B------:R-:W-:Y:S01]  /*4600*/  @!P1 IMAD.MOV R84, RZ, RZ, -R84 ;  /* 0x000000ffff549224 */ /* 0x000fe200078e0a54 */
[----:B------:R-:W-:Y:S01]  /*4610*/  ISETP.GT.U32.AND P1, PT, R168, R88, PT ;  /* 0x00000058a800720c */ /* 0x000fe20003f24070 */
[C---:B------:R-:W-:Y:S02]  /*4620*/  VIADD R22, R2.reuse, 0x1aa ;  /* 0x000001aa02167836 */ /* 0x040fe40000000000 */
[C---:B------:R-:W-:Y:S02]  /*4630*/  VIADD R94, R2.reuse, 0x1a8 ;  /* 0x000001a8025e7836 */ /* 0x040fe40000000000 */
[C---:B------:R-:W-:Y:S01]  /*4640*/  VIADD R96, R2.reuse, 0x1a7 ;  /* 0x000001a702607836 */ /* 0x040fe20000000000 */
[----:B------:R-:W-:Y:S01]  /*4650*/  IABS R89, R22 ;  /* 0x0000001600597213 */ /* 0x000fe20000000000 */
[----:B------:R-:W-:Y:S01]  /*4660*/  VIADD R90, R2, 0x1a9 ;  /* 0x000001a9025a7836 */ /* 0x000fe20000000000 */
[----:B------:R-:W-:Y:S01]  /*4670*/  IABS R97, R94 ;  /* 0x0000005e00617213 */ /* 0x000fe20000000000 */
[--C-:B------:R-:W-:Y:S01]  /*4680*/  @!P4 IMAD.IADD R86, R86, 0x1, -R168.reuse ;  /* 0x000000015656c824 */ /* 0x100fe200078e0aa8 */
[----:B------:R-:W-:Y:S01]  /*4690*/  IABS R99, R96 ;  /* 0x0000006000637213 */ /* 0x000fe20000000000 */
[--C-:B------:R-:W-:Y:S01]  /*46a0*/  @!P5 IMAD.IADD R87, R87, 0x1, -R168.reuse ;  /* 0x000000015757d824 */ /* 0x100fe200078e0aa8 */
[----:B------:R-:W-:Y:S01]  /*46b0*/  IABS R93, R90 ;  /* 0x0000005a005d7213 */ /* 0x000fe20000000000 */
[----:B------:R-:W-:Y:S01]  /*46c0*/  @!P1 IMAD.IADD R88, R88, 0x1, -R168 ;  /* 0x0000000158589824 */ /* 0x000fe200078e0aa8 */
[----:B------:R-:W-:Y:S01]  /*46d0*/  ISETP.GT.U32.AND P4, PT, R168, R86, PT ;  /* 0x00000056a800720c */ /* 0x000fe20003f84070 */
[----:B------:R-:W-:Y:S01]  /*46e0*/  IMAD.HI.U32 R3, R0, R89, RZ ;  /* 0x0000005900037227 */ /* 0x000fe200078e00ff */
[----:B------:R-:W-:-:S02]  /*46f0*/  ISETP.GT.U32.AND P5, PT, R168, R87, PT ;  /* 0x00000057a800720c */ /* 0x000fc40003fa4070 */
[----:B------:R-:W-:Y:S01]  /*4700*/  ISETP.GT.U32.AND P1, PT, R168, R88, PT ;  /* 0x00000058a800720c */ /* 0x000fe20003f24070 */
[----:B------:R-:W-:Y:S01]  /*4710*/  @!P3 IMAD.MOV R85, RZ, RZ, -R85 ;  /* 0x000000ffff55b224 */ /* 0x000fe200078e0a55 */
[----:B------:R-:W-:Y:S01]  /*4720*/  ISETP.GE.AND P3, PT, R22, RZ, PT ;  /* 0x000000ff1600720c */ /* 0x000fe20003f66270 */
[----:B------:R-:W-:Y:S02]  /*4730*/  IMAD.MOV R3, RZ, RZ, -R3 ;  /* 0x000000ffff037224 */ /* 0x000fe400078e0a03 */
[----:B------:R-:W-:-:S04]  /*4740*/  IMAD.HI.U32 R22, R0, R97, RZ ;  /* 0x0000006100167227 */ /* 0x000fc800078e00ff */
[----:B------:R-:W-:Y:S02]  /*4750*/  IMAD R89, R168, R3, R89 ;  /* 0x00000003a8597224 */ /* 0x000fe400078e0259 */
[----:B------:R-:W-:-:S04]  /*4760*/  IMAD.HI.U32 R91, R0, R99, RZ ;  /* 0x00000063005b7227 */ /* 0x000fc800078e00ff */
[----:B------:R-:W-:-:S04]  /*4770*/  IMAD.HI.U32 R3, R0, R93, RZ ;  /* 0x0000005d00037227 */ /* 0x000fc800078e00ff */
[----:B------:R-:W-:Y:S02]  /*4780*/  IMAD.MOV R22, RZ, RZ, -R22 ;  /* 0x000000ffff167224 */ /* 0x000fe400078e0a16 */
[----:B------:R-:W-:Y:S02]  /*4790*/  IMAD.MOV R92, RZ, RZ, -R91 ;  /* 0x000000ffff5c7224 */ /* 0x000fe400078e0a5b */
[----:B------:R-:W-:Y:S02]  /*47a0*/  IMAD.MOV R3, RZ, RZ, -R3 ;  /* 0x000000ffff037224 */ /* 0x000fe400078e0a03 */
[----:B------:R-:W-:Y:S02]  /*47b0*/  IMAD R91, R168, R22, R97 ;  /* 0x00000016a85b7224 */ /* 0x000fe400078e0261 */
[--C-:B------:R-:W-:Y:S01]  /*47c0*/  @!P5 IMAD.IADD R87, R87, 0x1, -R168.reuse ;  /* 0x000000015757d824 */ /* 0x100fe200078e0aa8 */
[----:B------:R-:W-:Y:S01]  /*47d0*/  ISETP.GE.AND P5, PT, R90, RZ, PT ;  /* 0x000000ff5a00720c */ /* 0x000fe20003fa6270 */
[----:B------:R-:W-:Y:S01]  /*47e0*/  @!P4 IMAD.IADD R86, R86, 0x1, -R168 ;  /* 0x000000015656c824 */ /* 0x000fe200078e0aa8 */
[C---:B------:R-:W-:Y:S01]  /*47f0*/  ISETP.GT.U32.AND P4, PT, R168.reuse, R89, PT ;  /* 0x00000059a800720c */ /* 0x040fe20003f84070 */
[----:B------:R-:W-:-:S02]  /*4800*/  IMAD R90, R168, R3, R93 ;  /* 0x00000003a85a7224 */ /* 0x000fc400078e025d */
[----:B------:R-:W-:Y:S02]  /*4810*/  IMAD R92, R168, R92, R99 ;  /* 0x0000005ca85c7224 */ /* 0x000fe400078e0263 */
[----:B------:R-:W-:Y:S01]  /*4820*/  @!P1 IMAD.IADD R88, R88, 0x1, -R168 ;  /* 0x0000000158589824 */ /* 0x000fe200078e0aa8 */
[----:B------:R-:W-:Y:S01]  /*4830*/  ISETP.GT.U32.AND P1, PT, R168, R91, PT ;  /* 0x0000005ba800720c */ /* 0x000fe20003f24070 */
[----:B------:R-:W-:Y:S02]  /*4840*/  VIADD R22, R2, 0x1a6 ;  /* 0x000001a602167836 */ /* 0x000fe40000000000 */
[----:B------:R-:W-:Y:S01]  /*4850*/  @!P0 IMAD.MOV R86, RZ, RZ, -R86 ;  /* 0x000000ffff568224 */ /* 0x000fe200078e0a56 */
[C---:B------:R-:W-:Y:S01]  /*4860*/  ISETP.GT.U32.AND P0, PT, R168.reuse, R90, PT ;  /* 0x0000005aa800720c */ /* 0x040fe20003f04070 */
[----:B------:R-:W-:Y:S01]  /*4870*/  @!P6 IMAD.MOV R88, RZ, RZ, -R88 ;  /* 0x000000ffff58e224 */ /* 0x000fe200078e0a58 */
[----:B------:R-:W-:Y:S01]  /*4880*/  ISETP.GT.U32.AND P6, PT, R168, R92, PT ;  /* 0x0000005ca800720c */ /* 0x000fe20003fc4070 */
[----:B------:R-:W-:Y:S01]  /*4890*/  VIADD R98, R2, 0x1a5 ;  /* 0x000001a502627836 */ /* 0x000fe20000000000 */
[----:B------:R-:W-:Y:S01]  /*48a0*/  IABS R93, R22 ;  /* 0x00000016005d7213 */ /* 0x000fe20000000000 */
[----:B------:R-:W-:-:S02]  /*48b0*/  @!P4 IMAD.IADD R89, R89, 0x1, -R168 ;  /* 0x000000015959c824 */ /* 0x000fc400078e0aa8 */
[----:B------:R-:W-:Y:S01]  /*48c0*/  @!P2 IMAD.MOV R87, RZ, RZ, -R87 ;  /* 0x000000ffff57a224 */ /* 0x000fe200078e0a57 */
[----:B------:R-:W-:Y:S01]  /*48d0*/  IABS R97, R98 ;  /* 0x0000006200617213 */ /* 0x000fe20000000000 */
[----:B------:R-:W-:Y:S01]  /*48e0*/  IMAD.HI.U32 R3, R0, R93, RZ ;  /* 0x0000005d00037227 */ /* 0x000fe200078e00ff */
[----:B------:R-:W-:Y:S02]  /*48f0*/  ISETP.GT.U32.AND P4, PT, R168, R89, PT ;  /* 0x00000059a800720c */ /* 0x000fe40003f84070 */
[----:B------:R-:W-:Y:S01]  /*4900*/  ISETP.GE.AND P2, PT, R94, RZ, PT ;  /* 0x000000ff5e00720c */ /* 0x000fe20003f46270 */
[--C-:B------:R-:W-:Y:S02]  /*4910*/  @!P1 IMAD.IADD R91, R91, 0x1, -R168.reuse ;  /* 0x000000015b5b9824 */ /* 0x100fe400078e0aa8 */
[----:B------:R-:W-:Y:S02]  /*4920*/  IMAD.MOV R3, RZ, RZ, -R3 ;  /* 0x000000ffff037224 */ /* 0x000fe400078e0a03 */
[--C-:B------:R-:W-:Y:S01]  /*4930*/  @!P0 IMAD.IADD R90, R90, 0x1, -R168.reuse ;  /* 0x000000015a5a8824 */ /* 0x100fe200078e0aa8 */
[----:B------:R-:W-:Y:S01]  /*4940*/  ISETP.GE.AND P0, PT, R22, RZ, PT ;  /* 0x000000ff1600720c */ /* 0x000fe20003f06270 */
[----:B------:R-:W-:Y:S01]  /*4950*/  @!P6 IMAD.IADD R92, R92, 0x1, -R168 ;  /* 0x000000015c5ce824 */ /* 0x000fe200078e0aa8 */
[C---:B------:R-:W-:Y:S01]  /*4960*/  ISETP.GT.U32.AND P6, PT, R168.reuse, R91, PT ;  /* 0x0000005ba800720c */ /* 0x040fe20003fc4070 */
[C---:B------:R-:W-:Y:S01]  /*4970*/  IMAD R93, R168.reuse, R3, R93 ;  /* 0x00000003a85d7224 */ /* 0x040fe200078e025d */
[----:B------:R-:W-:Y:S01]  /*4980*/  ISETP.GT.U32.AND P1, PT, R168, R90, PT ;  /* 0x0000005aa800720c */ /* 0x000fe20003f24070 */
[----:B------:R-:W-:-:S04]  /*4990*/  IMAD.HI.U32 R3, R0, R97, RZ ;  /* 0x0000006100037227 */ /* 0x000fc800078e00ff */
[----:B------:R-:W-:Y:S02]  /*49a0*/  IMAD.MOV R3, RZ, RZ, -R3 ;  /* 0x000000ffff037224 */ /* 0x000fe400078e0a03 */
[--C-:B------:R-:W-:Y:S01]  /*49b0*/  @!P4 IMAD.IADD R89, R89, 0x1, -R168.reuse ;  /* 0x000000015959c824 */ /* 0x100fe200078e0aa8 */
[----:B------:R-:W-:Y:S01]  /*49c0*/  ISETP.GE.AND P4, PT, R96, RZ, PT ;  /* 0x000000ff6000720c */ /* 0x000fe20003f86270 */
[----:B------:R-:W-:Y:S02]  /*49d0*/  IMAD R94, R168, R3, R97 ;  /* 0x00000003a85e7224 */ /* 0x000fe400078e0261 */
[--C-:B------:R-:W-:Y:S02]  /*49e0*/  @!P6 IMAD.IADD R91, R91, 0x1, -R168.reuse ;  /* 0x000000015b5be824 */ /* 0x100fe400078e0aa8 */
[----:B------:R-:W-:Y:S01]  /*49f0*/  VIADD R96, R2, 0x1a4 ;  /* 0x000001a402607836 */ /* 0x000fe20000000000 */
[----:B------:R-:W-:Y:S01]  /*4a00*/  ISETP.GT.U32.AND P6, PT, R168, R94, PT ;  /* 0x0000005ea800720c */ /* 0x000fe20003fc4070 */
[----:B------:R-:W-:Y:S01]  /*4a10*/  @!P1 IMAD.IADD R90, R90, 0x1, -R168 ;  /* 0x000000015a5a9824 */ /* 0x000fe200078e0aa8 */
[----:B------:R-:W-:Y:S01]  /*4a20*/  ISETP.GT.U32.AND P1, PT, R168, R93, PT ;  /* 0x0000005da800720c */ /* 0x000fe20003f24070 */
[----:B------:R-:W-:Y:S01]  /*4a30*/  VIADD R100, R2, 0x1a3 ;  /* 0x000001a302647836 */ /* 0x000fe20000000000 */
[----:B------:R-:W-:Y:S01]  /*4a40*/  IABS R99, R96 ;  /* 0x0000006000637213 */ /* 0x000fe20000000000 */
[----:B------:R-:W-:Y:S01]  /*4a50*/  @!P3 IMAD.MOV R89, RZ, RZ, -R89 ;  /* 0x000000ffff59b224 */ /* 0x000fe200078e0a59 */
[----:B------:R-:W-:Y:S01]  /*4a60*/  ISETP.GT.U32.AND P3, PT, R168, R92, PT ;  /* 0x0000005ca800720c */ /* 0x000fe20003f64070 */
[----:B------:R-:W-:Y:S01]  /*4a70*/  VIADD R102, R2, 0x1a2 ;  /* 0x000001a202667836 */ /* 0x000fe20000000000 */
[----:B------:R-:W-:Y:S01]  /*4a80*/  IABS R101, R100 ;  /* 0x0000006400657213 */ /* 0x000fe20000000000 */
[----:B------:R-:W-:-:S03]  /*4a90*/  IMAD.HI.U32 R3, R0, R99, RZ ;  /* 0x0000006300037227 */ /* 0x000fc600078e00ff */
[----:B------:R-:W-:Y:S01]  /*4aa0*/  IABS R103, R102 ;  /* 0x0000006600677213 */ /* 0x000fe20000000000 */
[----:B------:R-:W-:Y:S02]  /*4ab0*/  @!P6 IMAD.IADD R94, R94, 0x1, -R168 ;  /* 0x000000015e5ee824 */ /* 0x000fe400078e0aa8 */
[----:B------:R-:W-:-:S03]  /*4ac0*/  IMAD.HI.U32 R22, R0, R101, RZ ;  /* 0x0000006500167227 */ /* 0x000fc600078e00ff */
[----:B------:R-:W-:Y:S01]  /*4ad0*/  ISETP.GT.U32.AND P6, PT, R168, R94, PT ;  /* 0x0000005ea800720c */ /* 0x000fe20003fc4070 */
[----:B------:R-:W-:Y:S02]  /*4ae0*/  IMAD.MOV R3, RZ, RZ, -R3 ;  /* 0x000000ffff037224 */ /* 0x000fe400078e0a03 */
[----:B------:R-:W-:Y:S01]  /*4af0*/  @!P1 IMAD.IADD R93, R93, 0x1, -R168 ;  /* 0x000000015d5d9824 */ /* 0x000fe200078e0aa8 */
[----:B------:R-:W-:Y:S01]  /*4b00*/  ISETP.GE.AND P1, PT, R96, RZ, PT ;  /* 0x000000ff6000720c */ /* 0x000fe20003f26270 */
[----:B------:R-:W-:-:S04]  /*4b10*/  IMAD.HI.U32 R97, R0, R103, RZ ;  /* 0x0000006700617227 */ /* 0x000fc800078e00ff */
[----:B------:R-:W-:Y:S02]  /*4b20*/  IMAD.MOV R22, RZ, RZ, -R22 ;  /* 0x000000ffff167224 */ /* 0x000fe400078e0a16 */
[----:B------:R-:W-:Y:S02]  /*4b30*/  IMAD R96, R168, R3, R99 ;  /* 0x00000003a8607224 */ /* 0x000fe400078e0263 */
[----:B------:R-:W-:Y:S01]  /*4b40*/  @!P3 IMAD.IADD R92, R92, 0x1, -R168 ;  /* 0x000000015c5cb824 */ /* 0x000fe200078e0aa8 */
[----:B------:R-:W-:Y:S01]  /*4b50*/  ISETP.GE.AND P3, PT, R98, RZ, PT ;  /* 0x000000ff6200720c */ /* 0x000fe20003f66270 */
[----:B------:R-:W-:Y:S02]  /*4b60*/  IMAD.MOV R98, RZ, RZ, -R97 ;  /* 0x000000ffff627224 */ /* 0x000fe400078e0a61 */
[C---:B------:R-:W-:Y:S02]  /*4b70*/  IMAD R97, R168.reuse, R22, R101 ;  /* 0x00000016a8617224 */ /* 0x040fe400078e0265 */
[----:B------:R-:W-:Y:S01]  /*4b80*/  @!P2 IMAD.MOV R91, RZ, RZ, -R91 ;  /* 0x000000ffff5ba224 */ /* 0x000fe200078e0a5b */
[C---:B------:R-:W-:Y:S01]  /*4b90*/  ISETP.GT.U32.AND P2, PT, R168.reuse, R96, PT ;  /* 0x00000060a800720c */ /* 0x040fe20003f44070 */
[----:B------:R-:W-:-:S02]  /*4ba0*/  IMAD R98, R168, R98, R103 ;  /* 0x00000062a8627224 */ /* 0x000fc400078e0267 */
[----:B------:R-:W-:Y:S01]  /*4bb0*/  @!P4 IMAD.MOV R92, RZ, RZ, -R92 ;  /* 0x000000ffff5cc224 */ /* 0x000fe200078e0a5c */
[----:B------:R-:W-:Y:S01]  /*4bc0*/  ISETP.GT.U32.AND P4, PT, R168, R97, PT ;  /* 0x00000061a800720c */ /* 0x000fe20003f84070 */
[----:B------:R-:W-:Y:S01]  /*4bd0*/  @!P6 IMAD.IADD R94, R94, 0x1, -R168 ;  /* 0x000000015e5ee824 */ /* 0x000fe200078e0aa8 */
[----:B------:R-:W-:Y:S01]  /*4be0*/  ISETP.GT.U32.AND P6, PT, R168, R98, PT ;  /* 0x00000062a800720c */ /* 0x000fe20003fc4070 */
[C---:B------:R-:W-:Y:S02]  /*4bf0*/  VIADD R104, R2.reuse, 0x1a1 ;  /* 0x000001a102687836 */ /* 0x040fe40000000000 */
[----:B------:R-:W-:Y:S02]  /*4c00*/  VIADD R106, R2, 0x1a0 ;  /* 0x000001a0026a7836 */ /* 0x000fe40000000000 */
[----:B------:R-:W-:Y:S01]  /*4c10*/  @!P5 IMAD.MOV R90, RZ, RZ, -R90 ;  /* 0x000000ffff5ad224 */ /* 0x000fe200078e0a5a */
[----:B------:R-:W-:Y:S01]  /*4c20*/  IABS R99, R104 ;  /* 0x0000006800637213 */ /* 0x000fe20000000000 */
[--C-:B------:R-:W-:Y:S01]  /*4c30*/  @!P2 IMAD.IADD R96, R96, 0x1, -R168.reuse ;  /* 0x000000016060a824 */ /* 0x100fe200078e0aa8 */
[----:B------:R-:W-:Y:S01]  /*4c40*/  ISETP.GT.U32.AND P5, PT, R168, R93, PT ;  /* 0x0000005da800720c */ /* 0x000fe20003fa4070 */
[----:B------:R-:W-:Y:S01]  /*4c50*/  VIADD R107, R2, 0x19f ;  /* 0x0000019f026b7836 */ /* 0x000fe20000000000 */
[----:B------:R-:W-:Y:S01]  /*4c60*/  IABS R101, R106 ;  /* 0x0000006a00657213 */ /* 0x000fe20000000000 */
[----:B------:R-:W-:Y:S01]  /*4c70*/  @!P4 IMAD.IADD R97, R97, 0x1, -R168 ;  /* 0x000000016161c824 */ /* 0x000fe200078e0aa8 */
[----:B------:R-:W-:Y:S01]  /*4c80*/  ISETP.GT.U32.AND P4, PT, R168, R96, PT ;  /* 0x00000060a800720c */ /* 0x000fe20003f84070 */
[----:B------:R-:W-:Y:S01]  /*4c90*/  IMAD.HI.U32 R3, R0, R99, RZ ;  /* 0x0000006300037227 */ /* 0x000fe200078e00ff */
[----:B------:R-:W-:-:S02]  /*4ca0*/  IABS R103, R107 ;  /* 0x0000006b00677213 */ /* 0x000fc40000000000 */
[----:B------:R-:W-:Y:S01]  /*4cb0*/  ISETP.GE.AND P2, PT, R102, RZ, PT ;  /* 0x000000ff6600720c */ /* 0x000fe20003f46270 */
[----:B------:R-:W-:Y:S01]  /*4cc0*/  @!P6 IMAD.IADD R98, R98, 0x1, -R168 ;  /* 0x000000016262e824 */ /* 0x000fe200078e0aa8 */
[----:B------:R-:W-:Y:S01]  /*4cd0*/  ISETP.GT.U32.AND P6, PT, R168, R97, PT ;  /* 0x00000061a800720c */ /* 0x000fe20003fc4070 */
[----:B------:R-:W-:Y:S02]  /*4ce0*/  IMAD.MOV R22, RZ, RZ, -R3 ;  /* 0x000000ffff167224 */ /* 0x000fe400078e0a03 */
[----:B------:R-:W-:-:S04]  /*4cf0*/  IMAD.HI.U32 R3, R0, R101, RZ ;  /* 0x0000006500037227 */ /* 0x000fc800078e00ff */
[----:B------:R-:W-:Y:S02]  /*4d00*/  IMAD R99, R168, R22, R99 ;  /* 0x00000016a8637224 */ /* 0x000fe400078e0263 */
[----:B------:R-:W-:Y:S02]  /*4d10*/  IMAD.MOV R3, RZ, RZ, -R3 ;  /* 0x000000ffff037224 */ /* 0x000fe400078e0a03 */
[--C-:B------:R-:W-:Y:S01]  /*4d20*/  @!P5 IMAD.IADD R93, R93, 0x1, -R168.reuse ;  /* 0x000000015d5dd824 */ /* 0x100fe200078e0aa8 */
[----:B------:R-:W-:Y:S01]  /*4d30*/  ISETP.GE.AND P5, PT, R100, RZ, PT ;  /* 0x000000ff6400720c */ /* 0x000fe20003fa6270 */
[--C-:B------:R-:W-:Y:S01]  /*4d40*/  @!P4 IMAD.IADD R96, R96, 0x1, -R168.reuse ;  /* 0x000000016060c824 */ /* 0x100fe200078e0aa8 */
[C---:B------:R-:W-:Y:S01]  /*4d50*/  ISETP.GT.U32.AND P4, PT, R168.reuse, R99, PT ;  /* 0x00000063a800720c */ /* 0x040fe20003f84070 */
[----:B------:R-:W-:Y:S02]  /*4d60*/  IMAD R100, R168, R3, R101 ;  /* 0x00000003a8647224 */ /* 0x000fe400078e0265 */
[----:B------:R-:W-:-:S02]  /*4d70*/  @!P6 IMAD.IADD R97, R97, 0x1, -R168 ;  /* 0x000000016161e824 */ /* 0x000fc400078e0aa8 */
[----:B------:R-:W-:Y:S01]  /*4d80*/  VIADD R108, R2, 0x19e ;  /* 0x0000019e026c7836 */ /* 0x000fe20000000000 */
[----:B------:R-:W-:Y:S01]  /*4d90*/  ISETP.GT.U32.AND P6, PT, R168, R100, PT ;  /* 0x00000064a800720c */ /* 0x000fe20003fc4070 */
[----:B------:R-:W-:-:S03]  /*4da0*/  IMAD.HI.U32 R3, R0, R103, RZ ;  /* 0x0000006700037227 */ /* 0x000fc600078e00ff */
[----:B------:R-:W-:Y:S01]  /*4db0*/  IABS R105, R108 ;  /* 0x0000006c00697213 */ /* 0x000fe20000000000 */
[----:B------:R-:W-:Y:S02]  /*4dc0*/  IMAD.MOV R101, RZ, RZ, -R3 ;  /* 0x000000ffff657224 */ /* 0x000fe400078e0a03 */
[----:B------:R-:W-:Y:S01]  /*4dd0*/  @!P4 IMAD.IADD R99, R99, 0x1, -R168 ;  /* 0x000000016363c824 */ /* 0x000fe200078e0aa8 */
[----:B------:R-:W-:Y:S01]  /*4de0*/  ISETP.GE.AND P4, PT, R106, RZ, PT ;  /* 0x000000ff6a00720c */ /* 0x000fe20003f86270 */
[----:B------:R-:W-:Y:S02]  /*4df0*/  VIADD R109, R2, 0x19d ;  /* 0x0000019d026d7836 */ /* 0x000fe40000000000 */
[----:B------:R-:W-:-:S03]  /*4e00*/  IMAD.HI.U32 R3, R0, R105, RZ ;  /* 0x0000006900037227 */ /* 0x000fc600078e00ff */
[----:B------:R-:W-:Y:S01]  /*4e10*/  IABS R22, R109 ;  /* 0x0000006d00167213 */ /* 0x000fe20000000000 */
[----:B------:R-:W-:Y:S01]  /*4e20*/  @!P6 IMAD.IADD R100, R100, 0x1, -R168 ;  /* 0x000000016464e824 */ /* 0x000fe200078e0aa8 */
[C---:B------:R-:W-:Y:S01]  /*4e30*/  ISETP.GT.U32.AND P6, PT, R168.reuse, R99, PT ;  /* 0x00000063a800720c */ /* 0x040fe20003fc4070 */
[C---:B------:R-:W-:Y:S02]  /*4e40*/  IMAD R101, R168.reuse, R101, R103 ;  /* 0x00000065a8657224 */ /* 0x040fe400078e0267 */
[----:B------:R-:W-:Y:S02]  /*4e50*/  IMAD.MOV R102, RZ, RZ, -R3 ;  /* 0x000000ffff667224 */ /* 0x000fe400078e0a03 */
[----:B------:R-:W-:Y:S01]  /*4e60*/  @!P0 IMAD.MOV R93, RZ, RZ, -R93 ;  /* 0x000000ffff5d8224 */ /* 0x000fe200078e0a5d */
[C---:B------:R-:W-:Y:S01]  /*4e70*/  ISETP.GT.U32.AND P0, PT, R168.reuse, R98, PT ;  /* 0x00000062a800720c */ /* 0x040fe20003f04070 */
[----:B------:R-:W-:Y:S01]  /*4e80*/  @!P3 IMAD.MOV R94, RZ, RZ, -R94 ;  /* 0x000000ffff5eb224 */ /* 0x000fe200078e0a5e */
[C---:B------:R-:W-:Y:S01]  /*4e90*/  ISETP.GT.U32.AND P3, PT, R168.reuse, R101, PT ;  /* 0x00000065a800720c */ /* 0x040fe20003f64070 */
[----:B------:R-:W-:Y:S01]  /*4ea0*/  @!P1 IMAD.MOV R96, RZ, RZ, -R96 ;  /* 0x000000ffff609224 */ /* 0x000fe200078e0a60 */
[C---:B------:R-:W-:Y:S01]  /*4eb0*/  ISETP.GT.U32.AND P1, PT, R168.reuse, R100, PT ;  /* 0x00000064a800720c */ /* 0x040fe20003f24070 */
[----:B------:R-:W-:-:S02]  /*4ec0*/  IMAD R102, R168, R102, R105 ;  /* 0x00000066a8667224 */ /* 0x000fc400078e0269 */
[----:B------:R-:W-:Y:S02]  /*4ed0*/  IMAD.MOV.U32 R103, RZ, RZ, R22 ;  /* 0x000000ffff677224 */ /* 0x000fe400078e0016 */
[----:B------:R-:W-:Y:S01]  /*4ee0*/  @!P6 IMAD.IADD R99, R99, 0x1, -R168 ;  /* 0x000000016363e824 */ /* 0x000fe200078e0aa8 */
[----:B------:R-:W-:Y:S01]  /*4ef0*/  ISETP.GT.U32.AND P6, PT, R168, R102, PT ;  /* 0x00000066a800720c */ /* 0x000fe20003fc4070 */
[----:B------:R-:W-:-:S04]  /*4f00*/  IMAD.HI.U32 R3, R0, R103, RZ ;  /* 0x0000006700037227 */ /* 0x000fc800078e00ff */
[----:B------:R-:W-:Y:S02]  /*4f10*/  VIADD R22, R2, 0x19c ;  /* 0x0000019c02167836 */ /* 0x000fe40000000000 */
[----:B------:R-:W-:Y:S02]  /*4f20*/  IMAD.MOV R3, RZ, RZ, -R3 ;  /* 0x000000ffff037224 */ /* 0x000fe400078e0a03 */
[--C-:B------:R-:W-:Y:S01]  /*4f30*/  @!P0 IMAD.IADD R98, R98, 0x1, -R168.reuse ;  /* 0x0000000162628824 */ /* 0x100fe200078e0aa8 */
[----:B------:R-:W-:Y:S01]  /*4f40*/  ISETP.GE.AND P0, PT, R104, RZ, PT ;  /* 0x000000ff6800720c */ /* 0x000fe20003f06270 */
        /* <DEDUP_REMOVED lines=13> */
[----:B------:R-:W-:Y:S02]  /*5020*/  VIADD R106, R2, 0x19b ;  /* 0x0000019b026a7836 */ /* 0x000fe40000000000 */
[----:B------:R-:W-:Y:S02]  /*5030*/  IMAD.MOV R3, RZ, RZ, -R3 ;  /* 0x000000ffff037224 */ /* 0x000fe400078e0a03 */
[----:B------:R-:W-:Y:S01]  /*5040*/  @!P2 IMAD.MOV R98, RZ, RZ, -R98 ;  /* 0x000000ffff62a224 */ /* 0x000fe200078e0a62 */
[----:B------:R-:W-:Y:S01]  /*5050*/  ISETP.GE.AND P2, PT, R108, RZ, PT ;  /* 0x000000ff6c00720c */ /* 0x000fe20003f46270 */
[----:B------:R-:W-:Y:S01]  /*5060*/  VIADD R108, R2, 0x19a ;  /* 0x0000019a026c7836 */ /* 0x000fe20000000000 */
[----:B------:R-:W-:Y:S01]  /*5070*/  IABS R107, R106 ;  /* 0x0000006a006b7213 */ /* 0x000fe20000000000 */
[----:B------:R-:W-:Y:S01]  /*5080*/  @!P0 IMAD.MOV R99, RZ, RZ, -R99 ;  /* 0x000000ffff638224 */ /* 0x000fe200078e0a63 */
[C---:B------:R-:W-:Y:S01]  /*5090*/  ISETP.GT.U32.AND P0, PT, R168.reuse, R102, PT ;  /* 0x00000066a800720c */ /* 0x040fe20003f04070 */
[----:B------:R-:W-:Y:S01]  /*50a0*/  IMAD R104, R168, R3, R105 ;  /* 0x00000003a8687224 */ /* 0x000fe200078e0269 */
[----:B------:R-:W-:Y:S01]  /*50b0*/  IABS R109, R108 ;  /* 0x0000006c006d7213 */ /* 0x000fe20000000000 */
[----:B------:R-:W-:-:S02]  /*50c0*/  @!P6 IMAD.IADD R101, R101, 0x1, -R168 ;  /* 0x000000016565e824 */ /* 0x000fc400078e0aa8 */
[----:B------:R-:W-:Y:S01]  /*50d0*/  @!P4 IMAD.IADD R103, R103, 0x1, -R168 ;  /* 0x000000016767c824 */ /* 0x000fe200078e0aa8 */
[----:B------:R-:W-:Y:S01]  /*50e0*/  ISETP.GT.U32.AND P6, PT, R168, R104, PT ;  /* 0x00000068a800720c */ /* 0x000fe20003fc4070 */
[----:B------:R-:W-:Y:S01]  /*50f0*/  IMAD.HI.U32 R3, R0, R107, RZ ;  /* 0x0000006b00037227 */ /* 0x000fe200078e00ff */
[----:B------:R-:W-:-:S03]  /*5100*/  ISETP.GE.AND P4, PT, R108, RZ, PT ;  /* 0x000000ff6c00720c */ /* 0x000fc60003f86270 */
[----:B------:R-:W-:Y:S01]  /*5110*/  @!P5 IMAD.MOV R101, RZ, RZ, -R101 ;  /* 0x000000ffff65d224 */ /* 0x000fe200078e0a65 */
[----:B------:R-:W-:Y:S01]  /*5120*/  ISETP.GT.U32.AND P5, PT, R168, R103, PT ;  /* 0x00000067a800720c */ /* 0x000fe20003fa4070 */
[----:B------:R-:W-:-:S04]  /*5130*/  IMAD.HI.U32 R22, R0, R109, RZ ;  /* 0x0000006d00167227 */ /* 0x000fc800078e00ff */
[----:B------:R-:W-:Y:S02]  /*5140*/  IMAD.MOV R105, RZ, RZ, -R3 ;  /* 0x000000ffff697224 */ /* 0x000fe400078e0a03 */
[----:B------:R-:W-:Y:S02]  /*5150*/  VIADD R110, R2, 0x199 ;  /* 0x00000199026e7836 */ /* 0x000fe40000000000 */
[----:B------:R-:W-:Y:S01]  /*5160*/  @!P0 IMAD.IADD R102, R102, 0x1, -R168 ;  /* 0x0000000166668824 */ /* 0x000fe200078e0aa8 */
[----:B------:R-:W-:Y:S01]  /*5170*/  ISETP.GE.AND P0, PT, R106, RZ, PT ;  /* 0x000000ff6a00720c */ /* 0x000fe20003f06270 */
[----:B------:R-:W-:Y:S01]  /*5180*/  IMAD.MOV R22, RZ, RZ, -R22 ;  /* 0x000000ffff167224 */ /* 0x000fe200078e0a16 */
[----:B------:R-:W-:Y:S01]  /*5190*/  IABS R111, R110 ;  /* 0x0000006e006f7213 */ /* 0x000fe20000000000 */
[C---:B------:R-:W-:Y:S02]  /*51a0*/  IMAD R105, R168.reuse, R105, R107 ;  /* 0x00000069a8697224 */ /* 0x040fe400078e026b */
[----:B------:R-:W-:-:S02]  /*51b0*/  IMAD R106, R168, R22, R109 ;  /* 0x00000016a86a7224 */ /* 0x000fc400078e026d */
[----:B------:R-:W-:Y:S02]  /*51c0*/  @!P6 IMAD.IADD R104, R104, 0x1, -R168 ;  /* 0x000000016868e824 */ /* 0x000fe400078e0aa8 */
[----:B------:R-:W-:Y:S01]  /*51d0*/  @!P2 IMAD.MOV R102, RZ, RZ, -R102 ;  /* 0x000000ffff66a224 */ /* 0x000fe200078e0a66 */
[C---:B------:R-:W-:Y:S01]  /*51e0*/  ISETP.GT.U32.AND P2, PT, R168.reuse, R105, PT ;  /* 0x00000069a800720c */ /* 0x040fe20003f44070 */
[----:B------:R-:W-:Y:S01]  /*51f0*/  @!P5 IMAD.IADD R103, R103, 0x1, -R168 ;  /* 0x000000016767d824 */ /* 0x000fe200078e0aa8 */
[----:B------:R-:W-:Y:S01]  /*5200*/  ISETP.GT.U32.AND P6, PT, R168, R104, PT ;  /* 0x00000068a800720c */ /* 0x000fe20003fc4070 */
[----:B------:R-:W-:Y:S01]  /*5210*/  IMAD.HI.U32 R3, R0, R111, RZ ;  /* 0x0000006f00037227 */ /* 0x000fe200078e00ff */
[----:B------:R-:W-:-:S03]  /*5220*/  ISETP.GT.U32.AND P5, PT, R168, R106, PT ;  /* 0x0000006aa800720c */ /* 0x000fc60003fa4070 */
[----:B------:R-:W-:Y:S02]  /*5230*/  IMAD.MOV R3, RZ, RZ, -R3 ;  /* 0x000000ffff037224 */ /* 0x000fe400078e0a03 */
[----:B------:R-:W-:Y:S02]  /*5240*/  VIADD R108, R2, 0x198 ;  /* 0x00000198026c7836 */ /* 0x000fe40000000000 */
[----:B------:R-:W-:Y:S02]  /*5250*/  IMAD R107, R168, R3, R111 ;  /* 0x00000003a86b7224 */ /* 0x000fe400078e026f */
[--C-:B------:R-:W-:Y:S01]  /*5260*/  @!P2 IMAD.IADD R105, R105, 0x1, -R168.reuse ;  /* 0x000000016969a824 */ /* 0x100fe200078e0aa8 */
[----:B------:R-:W-:Y:S01]  /*5270*/  IABS R109, R108 ;  /* 0x0000006c006d7213 */ /* 0x000fe20000000000 */
[--C-:B------:R-:W-:Y:S01]  /*5280*/  @!P6 IMAD.IADD R104, R104, 0x1, -R168.reuse ;  /* 0x000000016868e824 */ /* 0x100fe200078e0aa8 */
[----:B------:R-:W-:Y:S01]  /*5290*/  ISETP.GT.U32.AND P6, PT, R168, R107, PT ;  /* 0x0000006ba800720c */ /* 0x000fe20003fc4070 */
[----:B------:R-:W-:Y:S01]  /*52a0*/  @!P5 IMAD.IADD R106, R106, 0x1, -R168 ;  /* 0x000000016a6ad824 */ /* 0x000fe200078e0aa8 */
[----:B------:R-:W-:Y:S01]  /*52b0*/  ISETP.GT.U32.AND P5, PT, R168, R105, PT ;  /* 0x00000069a800720c */ /* 0x000fe20003fa4070 */
[----:B------:R-:W-:Y:S01]  /*52c0*/  VIADD R112, R2, 0x197 ;  /* 0x0000019702707836 */ /* 0x000fe20000000000 */
[----:B------:R-:W-:Y:S01]  /*52d0*/  ISETP.GE.AND P2, PT, R110, RZ, PT ;  /* 0x000000ff6e00720c */ /* 0x000fe20003f46270 */
[----:B------:R-:W-:-:S03]  /*52e0*/  IMAD.HI.U32 R3, R0, R109, RZ ;  /* 0x0000006d00037227 */ /* 0x000fc600078e00ff */
[----:B------:R-:W-:Y:S01]  /*52f0*/  IABS R111, R112 ;  /* 0x00000070006f7213 */ /* 0x000fe20000000000 */
[----:B------:R-:W-:Y:S02]  /*5300*/  IMAD.MOV R3, RZ, RZ, -R3 ;  /* 0x000000ffff037224 */ /* 0x000fe400078e0a03 */
[----:B------:R-:W-:Y:S01]  /*5310*/  @!P3 IMAD.MOV R104, RZ, RZ, -R104 ;  /* 0x000000ffff68b224 */ /* 0x000fe200078e0a68 */
[----:B------:R-:W-:Y:S01]  /*5320*/  ISETP.GE.AND P3, PT, R108, RZ, PT ;  /* 0x000000ff6c00720c */ /* 0x000fe20003f66270 */
[----:B------:R-:W-:Y:S02]  /*5330*/  VIADD R116, R2, 0x195 ;  /* 0x0000019502747836 */ /* 0x000fe40000000000 */
[----:B------:R-:W-:Y:S02]  /*5340*/  IMAD R108, R168, R3, R109 ;  /* 0x00000003a86c7224 */ /* 0x000fe400078e026d */
[----:B------:R-:W-:Y:S01]  /*5350*/  IMAD.HI.U32 R22, R0, R111, RZ ;  /* 0x0000006f00167227 */ /* 0x000fe200078e00ff */
[----:B------:R-:W-:-:S03]  /*5360*/  IABS R115, R116 ;  /* 0x0000007400737213 */ /* 0x000fc60000000000 */
[--C-:B------:R-:W-:Y:S01]  /*5370*/  @!P6 IMAD.IADD R107, R107, 0x1, -R168.reuse ;  /* 0x000000016b6be824 */ /* 0x100fe200078e0aa8 */
[C---:B------:R-:W-:Y:S01]  /*5380*/  ISETP.GT.U32.AND P6, PT, R168.reuse, R106, PT ;  /* 0x0000006aa800720c */ /* 0x040fe20003fc4070 */
[----:B------:R-:W-:Y:S01]  /*5390*/  @!P5 IMAD.IADD R105, R105, 0x1, -R168 ;  /* 0x000000016969d824 */ /* 0x000fe200078e0aa8 */
[C---:B------:R-:W-:Y:S01]  /*53a0*/  ISETP.GT.U32.AND P5, PT, R168.reuse, R108, PT ;  /* 0x0000006ca800720c */ /* 0x040fe20003fa4070 */
[----:B------:R-:W-:Y:S02]  /*53b0*/  IMAD.MOV R22, RZ, RZ, -R22 ;  /* 0x000000ffff167224 */ /* 0x000fe400078e0a16 */
[----:B------:R-:W-:Y:S01]  /*53c0*/  @!P1 IMAD.MOV R103, RZ, RZ, -R103 ;  /* 0x000000ffff679224 */ /* 0x000fe200078e0a67 */
[C---:B------:R-:W-:Y:S01]  /*53d0*/  ISETP.GT.U32.AND P1, PT, R168.reuse, R107, PT ;  /* 0x0000006ba800720c */ /* 0x040fe20003f24070 */
[----:B------:R-:W-:Y:S02]  /*53e0*/  IMAD R109, R168, R22, R111 ;  /* 0x00000016a86d7224 */ /* 0x000fe400078e026f */
[----:B------:R-:W-:-:S02]  /*53f0*/  VIADD R114, R2, 0x196 ;  /* 0x0000019602727836 */ /* 0x000fc40000000000 */
[----:B------:R-:W-:-:S03]  /*5400*/  IMAD.HI.U32 R22, R0, R115, RZ ;  /* 0x0000007300167227 */ /* 0x000fc600078e00ff */
[----:B------:R-:W-:Y:S01]  /*5410*/  IABS R113, R114 ;  /* 0x0000007200717213 */ /* 0x000fe20000000000 */
[----:B------:R-:W-:Y:S02]  /*5420*/  IMAD.MOV R22, RZ, RZ, -R22 ;  /* 0x000000ffff167224 */ /* 0x000fe400078e0a16 */
[--C-:B------:R-:W-:Y:S01]  /*5430*/  @!P6 IMAD.IADD R106, R106, 0x1, -R168.reuse ;  /* 0x000000016a6ae824 */ /* 0x100fe200078e0aa8 */
[C---:B------:R-:W-:Y:S01]  /*5440*/  ISETP.GT.U32.AND P6, PT, R168.reuse, R109, PT ;  /* 0x0000006da800720c */ /* 0x040fe20003fc4070 */
[----:B------:R-:W-:Y:S02]  /*5450*/  IMAD R111, R168, R22, R115 ;  /* 0x00000016a86f7224 */ /* 0x000fe400078e0273 */
[----:B------:R-:W-:Y:S02]  /*5460*/  @!P5 IMAD.IADD R108, R108, 0x1, -R168 ;  /* 0x000000016c6cd824 */ /* 0x000fe400078e0aa8 */
[----:B------:R-:W-:Y:S02]  /*5470*/  VIADD R117, R2, 0x194 ;  /* 0x0000019402757836 */ /* 0x000fe40000000000 */
[----:B------:R-:W-:-:S04]  /*5480*/  IMAD.HI.U32 R3, R0, R113, RZ ;  /* 0x0000007100037227 */ /* 0x000fc800078e00ff */
[----:B------:R-:W-:Y:S01]  /*5490*/  @!P1 IMAD.IADD R107, R107, 0x1, -R168 ;  /* 0x000000016b6b9824 */ /* 0x000fe200078e0aa8 */
[----:B------:R-:W-:Y:S01]  /*54a0*/  ISETP.GE.AND P1, PT, R112, RZ, PT ;  /* 0x000000ff7000720c */ /* 0x000fe20003f26270 */
[----:B------:R-:W-:Y:S01]  /*54b0*/  @!P0 IMAD.MOV R105, RZ, RZ, -R105 ;  /* 0x000000ffff698224 */ /* 0x000fe200078e0a69 */
[C---:B------:R-:W-:Y:S01]  /*54c0*/  ISETP.GT.U32.AND P0, PT, R168.reuse, R108, PT ;  /* 0x0000006ca800720c */ /* 0x040fe20003f04070 */
[----:B------:R-:W-:Y:S01]  /*54d0*/  @!P4 IMAD.MOV R106, RZ, RZ, -R106 ;  /* 0x000000ffff6ac224 */ /* 0x000fe200078e0a6a */
[----:B------:R-:W-:Y:S01]  /*54e0*/  ISETP.GT.U32.AND P4, PT, R168, R111, PT ;  /* 0x0000006fa800720c */ /* 0x000fe20003f84070 */
[----:B------:R-:W-:Y:S01]  /*54f0*/  IMAD.MOV R3, RZ, RZ, -R3 ;  /* 0x000000ffff037224 */ /* 0x000fe200078e0a03 */
[----:B------:R-:W-:Y:S01]  /*5500*/  IABS R112, R117 ;  /* 0x0000007500707213 */ /* 0x000fe20000000000 */
[----:B------:R-:W-:Y:S02]  /*5510*/  VIADD R22, R2, 0x193 ;  /* 0x0000019302167836 */ /* 0x000fe40000000000 */
[----:B------:R-:W-:-:S02]  /*5520*/  IMAD R110, R168, R3, R113 ;  /* 0x00000003a86e7224 */ /* 0x000fc400078e0271 */
[----:B------:R-:W-:Y:S01]  /*5530*/  IMAD.MOV.U32 R113, RZ, RZ, R112 ;  /* 0x000000ffff717224 */ /* 0x000fe200078e0070 */
[----:B------:R-:W-:Y:S01]  /*5540*/  IABS R115, R22 ;  /* 0x0000001600737213 */ /* 0x000fe20000000000 */
[----:B------:R-:W-:Y:S01]  /*5550*/  @!P6 IMAD.IADD R109, R109, 0x1, -R168 ;  /* 0x000000016d6de824 */ /* 0x000fe200078e0aa8 */
[----:B------:R-:W-:Y:S01]  /*5560*/  ISETP.GT.U32.AND P5, PT, R168, R110, PT ;  /* 0x0000006ea800720c */ /* 0x000fe20003fa4070 */
[----:B------:R-:W-:-:S03]  /*5570*/  IMAD.HI.U32 R3, R0, R113, RZ ;  /* 0x0000007100037227 */ /* 0x000fc600078e00ff */
[----:B------:R-:W-:Y:S01]  /*5580*/  ISETP.GT.U32.AND P6, PT, R168, R109, PT ;  /* 0x0000006da800720c */ /* 0x000fe20003fc4070 */
[--C-:B------:R-:W-:Y:S01]  /*5590*/  @!P0 IMAD.IADD R108, R108, 0x1, -R168.reuse ;  /* 0x000000016c6c8824 */ /* 0x100fe200078e0aa8 */
[----:B------:R-:W-:Y:S01]  /*55a0*/  ISETP.GE.AND P0, PT, R116, RZ, PT ;  /* 0x000000ff7400720c */ /* 0x000fe20003f06270 */
[----:B------:R-:W-:Y:S01]  /*55b0*/  @!P4 IMAD.IADD R111, R111, 0x1, -R168 ;  /* 0x000000016f6fc824 */ /* 0x000fe200078e0aa8 */
[----:B------:R-:W-:Y:S01]  /*55c0*/  ISETP.GE.AND P4, PT, R117, RZ, PT ;  /* 0x000000ff7500720c */ /* 0x000fe20003f86270 */
[----:B------:R-:W-:Y:S02]  /*55d0*/  IMAD.MOV R3, RZ, RZ, -R3 ;  /* 0x000000ffff037224 */ /* 0x000fe400078e0a03 */
[----:B------:R-:W-:Y:S01]  /*55e0*/  @!P3 IMAD.MOV R108, RZ, RZ, -R108 ;  /* 0x000000ffff6cb224 */ /* 0x000fe200078e0a6c */
[C---:B------:R-:W-:Y:S01]  /*55f0*/  ISETP.GT.U32.AND P3, PT, R168.reuse, R111, PT ;  /* 0x0000006fa800720c */ /* 0x040fe20003f64070 */
[----:B------:R-:W-:Y:S02]  /*5600*/  IMAD R112, R168, R3, R113 ;  /* 0x00000003a8707224 */ /* 0x000fe400078e0271 */
[----:B------:R-:W-:-:S04]  /*5610*/  IMAD.HI.U32 R3, R0, R115, RZ ;  /* 0x0000007300037227 */ /* 0x000fc800078e00ff */
[----:B------:R-:W-:Y:S02]  /*5620*/  IMAD.MOV R3, RZ, RZ, -R3 ;  /* 0x000000ffff037224 */ /* 0x000fe400078e0a03 */
[--C-:B------:R-:W-:Y:S01]  /*5630*/  @!P6 IMAD.IADD R109, R109, 0x1, -R168.reuse ;  /* 0x000000016d6de824 */ /* 0x100fe200078e0aa8 */
[C---:B------:R-:W-:Y:S01]  /*5640*/  ISETP.GT.U32.AND P6, PT, R168.reuse, R112, PT ;  /* 0x00000070a800720c */ /* 0x040fe20003fc4070 */
[----:B------:R-:W-:Y:S02]  /*5650*/  IMAD R113, R168, R3, R115 ;  /* 0x00000003a8717224 */ /* 0x000fe400078e0273 */
[--C-:B------:R-:W-:Y:S02]  /*5660*/  @!P5 IMAD.IADD R110, R110, 0x1, -R168.reuse ;  /* 0x000000016e6ed824 */ /* 0x100fe400078e0aa8 */
[----:B------:R-:W-:Y:S01]  /*5670*/  @!P3 IMAD.IADD R111, R111, 0x1, -R168 ;  /* 0x000000016f6fb824 */ /* 0x000fe200078e0aa8 */
[C---:B------:R-:W-:Y:S01]  /*5680*/  ISETP.GT.U32.AND P3, PT, R168.reuse, R113, PT ;  /* 0x00000071a800720c */ /* 0x040fe20003f64070 */
[----:B------:R-:W-:Y:S01]  /*5690*/  @!P2 IMAD.MOV R107, RZ, RZ, -R107 ;  /* 0x000000ffff6ba224 */ /* 0x000fe200078e0a6b */
[----:B------:R-:W-:Y:S01]  /*56a0*/  ISETP.GT.U32.AND P5, PT, R168, R110, PT ;  /* 0x0000006ea800720c */ /* 0x000fe20003fa4070 */
[----:B------:R-:W-:Y:S01]  /*56b0*/  VIADD R3, R2, 0x192 ;  /* 0x0000019202037836 */ /* 0x000fe20000000000 */
[----:B------:R-:W-:Y:S01]  /*56c0*/  ISETP.GE.AND P2, PT, R114, RZ, PT ;  /* 0x000000ff7200720c */ /* 0x000fe20003f46270 */
[----:B------:R-:W-:-:S02]  /*56d0*/  VIADD R114, R2, 0x190 ;  /* 0x0000019002727836 */ /* 0x000fc40000000000 */
[--C-:B------:R-:W-:Y:S01]  /*56e0*/  @!P6 IMAD.IADD R112, R112, 0x1, -R168.reuse ;  /* 0x000000017070e824 */ /* 0x100fe200078e0aa8 */
[----:B------:R-:W-:Y:S01]  /*56f0*/  IABS R117, R3 ;  /* 0x0000000300757213 */ /* 0x000fe20000000000 */
[----:B------:R-:W-:Y:S01]  /*5700*/  @!P1 IMAD.MOV R109, RZ, RZ, -R109 ;  /* 0x000000ffff6d9224 */ /* 0x000fe200078e0a6d */
[----:B------:R-:W-:Y:S01]  /*5710*/  ISETP.GE.AND P1, PT, R3, RZ, PT ;  /* 0x000000ff0300720c */ /* 0x000fe20003f26270 */
[----:B------:R-:W-:Y:S01]  /*5720*/  @!P0 IMAD.MOV R111, RZ, RZ, -R111 ;  /* 0x000000ffff6f8224 */ /* 0x000fe200078e0a6f */
[----:B------:R-:W-:Y:S01]  /*5730*/  ISETP.GT.U32.AND P6, PT, R168, R112, PT ;  /* 0x00000070a800720c */ /* 0x000fe20003fc4070 */
[--C-:B------:R-:W-:Y:S01]  /*5740*/  @!P3 IMAD.IADD R113, R113, 0x1, -R168.reuse ;  /* 0x000000017171b824 */ /* 0x100fe200078e0aa8 */
[----:B------:R-:W-:Y:S01]  /*5750*/  IABS R121, R114 ;  /* 0x0000007200797213 */ /* 0x000fe20000000000 */
[----:B------:R-:W-:Y:S01]  /*5760*/  @!P5 IMAD.IADD R110, R110, 0x1, -R168 ;  /* 0x000000016e6ed824 */ /* 0x000fe200078e0aa8 */
[----:B------:R-:W-:Y:S01]  /*5770*/  ISETP.GE.AND P5, PT, R22, RZ, PT ;  /* 0x000000ff1600720c */ /* 0x000fe20003fa6270 */
[----:B------:R-:W-:Y:S01]  /*5780*/  VIADD R22, R2, 0x191 ;  /* 0x0000019102167836 */ /* 0x000fe20000000000 */
[----:B------:R-:W-:Y:S01]  /*5790*/  ISETP.GT.U32.AND P3, PT, R168, R113, PT ;  /* 0x00000071a800720c */ /* 0x000fe20003f64070 */
[----:B------:R-:W-:Y:S01]  /*57a0*/  IMAD.HI.U32 R3, R0, R117, RZ ;  /* 0x0000007500037227 */ /* 0x000fe200078e00ff */
[----:B------:R-:W-:-:S02]  /*57b0*/  ISETP.GE.AND P0, PT, R114, RZ, PT ;  /* 0x000000ff7200720c */ /* 0x000fc40003f06270 */
[----:B------:R-:W-:Y:S01]  /*57c0*/  IABS R119, R22 ;  /* 0x0000001600777213 */ /* 0x000fe20000000000 */
[----:B------:R-:W-:Y:S01]  /*57d0*/  @!P2 IMAD.MOV R110, RZ, RZ, -R110 ;  /* 0x000000ffff6ea224 */ /* 0x000fe200078e0a6e */
[----:B------:R-:W-:Y:S01]  /*57e0*/  ISETP.GE.AND P2, PT, R22, RZ, PT ;  /* 0x000000ff1600720c */ /* 0x000fe20003f46270 */
[----:B------:R-:W-:Y:S02]  /*57f0*/  IMAD.MOV R114, RZ, RZ, -R3 ;  /* 0x000000ffff727224 */ /* 0x000fe400078e0a03 */
[----:B------:R-:W-:-:S04]  /*5800*/  IMAD.HI.U32 R22, R0, R121, RZ ;  /* 0x0000007900167227 */ /* 0x000fc800078e00ff */
[----:B------:R-:W-:Y:S02]  /*5810*/  @!P6 IMAD.IADD R112, R112, 0x1, -R168 ;  /* 0x000000017070e824 */ /* 0x000fe400078e0aa8 */
[C---:B------:R-:W-:Y:S02]  /*5820*/  IMAD R114, R168.reuse, R114, R117 ;  /* 0x00000072a8727224 */ /* 0x040fe400078e0275 */
[----:B------:R-:W-:Y:S02]  /*5830*/  IMAD.MOV R22, RZ, RZ, -R22 ;  /* 0x000000ffff167224 */ /* 0x000fe400078e0a16 */
[----:B------:R-:W-:Y:S01]  /*5840*/  @!P4 IMAD.MOV R112, RZ, RZ, -R112 ;  /* 0x000000ffff70c224 */ /* 0x000fe200078e0a70 */
[C---:B------:R-:W-:Y:S01]  /*5850*/  ISETP.GT.U32.AND P4, PT, R168.reuse, R114, PT ;  /* 0x00000072a800720c */ /* 0x040fe20003f84070 */
[----:B------:R-:W-:Y:S02]  /*5860*/  @!P3 IMAD.IADD R113, R113, 0x1, -R168 ;  /* 0x000000017171b824 */ /* 0x000fe400078e0aa8 */
[----:B------:R-:W-:-:S02]  /*5870*/  IMAD R116, R168, R22, R121 ;  /* 0x00000016a8747224 */ /* 0x000fc400078e0279 */
[----:B------:R-:W-:Y:S02]  /*5880*/  VIADD R115, R2, 0x18f ;  /* 0x0000018f02737836 */ /* 0x000fe40000000000 */
[----:B------:R-:W-:Y:S01]  /*5890*/  @!P5 IMAD.MOV R113, RZ, RZ, -R113 ;  /* 0x000000ffff71d224 */ /* 0x000fe200078e0a71 */
[----:B------:R-:W-:Y:S01]  /*58a0*/  ISETP.GT.U32.AND P5, PT, R168, R116, PT ;  /* 0x00000074a800720c */ /* 0x000fe20003fa4070 */
[----:B------:R-:W-:Y:S01]  /*58b0*/  IMAD.HI.U32 R3, R0, R119, RZ ;  /* 0x0000007700037227 */ /* 0x000fe200078e00ff */
[----:B------:R-:W-:Y:S02]  /*58c0*/  ISETP.GE.AND P6, PT, R115, RZ, PT ;  /* 0x000000ff7300720c */ /* 0x000fe40003fc6270 */
[----:B------:R-:W-:Y:S01]  /*58d0*/  IABS R123, R115 ;  /* 0x00000073007b7213 */ /* 0x000fe20000000000 */
[----:B------:R-:W-:Y:S02]  /*58e0*/  IMAD.MOV R115, RZ, RZ, -R3 ;  /* 0x000000ffff737224 */ /* 0x000fe400078e0a03 */
[----:B------:R-:W-:-:S02]  /*58f0*/  VIADD R122, R2, 0x18e ;  /* 0x0000018e027a7836 */ /* 0x000fc40000000000 */
[----:B------:R-:W-:-:S04]  /*5900*/  IMAD.HI.U32 R3, R0, R123, RZ ;  /* 0x0000007b00037227 */ /* 0x000fc800078e00ff */
[----:B------:R-:W-:Y:S01]  /*5910*/  IMAD R115, R168, R115, R119 ;  /* 0x00000073a8737224 */ /* 0x000fe200078e0277 */
[----:B------:R-:W-:Y:S01]  /*5920*/  IABS R119, R122 ;  /* 0x0000007a00777213 */ /* 0x000fe20000000000 */
[----:B------:R-:W-:Y:S02]  /*5930*/  VIADD R124, R2, 0x18d ;  /* 0x0000018d027c7836 */ /* 0x000fe40000000000 */
[--C-:B------:R-:W-:Y:S01]  /*5940*/  @!P4 IMAD.IADD R114, R114, 0x1, -R168.reuse ;  /* 0x000000017272c824 */ /* 0x100fe200078e0aa8 */
[----:B------:R-:W-:Y:S01]  /*5950*/  ISETP.GT.U32.AND P3, PT, R168, R115, PT ;  /* 0x00000073a800720c */ /* 0x000fe20003f64070 */
[----:B------:R-:W-:Y:S01]  /*5960*/  IMAD.MOV R3, RZ, RZ, -R3 ;  /* 0x000000ffff037224 */ /* 0x000fe200078e0a03 */
[----:B------:R-:W-:Y:S01]  /*5970*/  IABS R121, R124 ;  /* 0x0000007c00797213 */ /* 0x000fe20000000000 */
[----:B------:R-:W-:Y:S01]  /*5980*/  @!P5 IMAD.IADD R116, R116, 0x1, -R168 ;  /* 0x000000017474d824 */ /* 0x000fe200078e0aa8 */
[C---:B------:R-:W-:Y:S01]  /*5990*/  ISETP.GT.U32.AND P4, PT, R168.reuse, R114, PT ;  /* 0x00000072a800720c */ /* 0x040fe20003f84070 */
[----:B------:R-:W-:-:S02]  /*59a0*/  IMAD R117, R168, R3, R123 ;  /* 0x00000003a8757224 */ /* 0x000fc400078e027b */
[----:B------:R-:W-:Y:S01]  /*59b0*/  IMAD.HI.U32 R3, R0, R119, RZ ;  /* 0x0000007700037227 */ /* 0x000fe200078e00ff */
[----:B------:R-:W-:-:S03]  /*59c0*/  ISETP.GT.U32.AND P5, PT, R168, R116, PT ;  /* 0x00000074a800720c */ /* 0x000fc60003fa4070 */
[----:B------:R-:W-:-:S04]  /*59d0*/  IMAD.HI.U32 R22, R0, R121, RZ ;  /* 0x0000007900167227 */ /* 0x000fc800078e00ff */
[----:B------:R-:W-:Y:S02]  /*59e0*/  IMAD.MOV R3, RZ, RZ, -R3 ;  /* 0x000000ffff037224 */ /* 0x000fe400078e0a03 */
[----:B------:R-:W-:Y:S02]  /*59f0*/  IMAD.MOV R22, RZ, RZ, -R22 ;  /* 0x000000ffff167224 */ /* 0x000fe400078e0a16 */
[----:B------:R-:W-:Y:S02]  /*5a00*/  IMAD R118, R168, R3, R119 ;  /* 0x00000003a8767224 */ /* 0x000fe400078e0277 */
[--C-:B------:R-:W-:Y:S02]  /*5a10*/  @!P3 IMAD.IADD R115, R115, 0x1, -R168.reuse ;  /* 0x000000017373b824 */ /* 0x100fe400078e0aa8 */
[----:B------:R-:W-:Y:S01]  /*5a20*/  @!P4 IMAD.IADD R114, R114, 0x1, -R168 ;  /* 0x000000017272c824 */ /* 0x000fe200078e0aa8 */
[C---:B------:R-:W-:Y:S01]  /*5a30*/  ISETP.GT.U32.AND P4, PT, R168.reuse, R117, PT ;  /* 0x00000075a800720c */ /* 0x040fe20003f84070 */
[C---:B------:R-:W-:Y:S01]  /*5a40*/  IMAD R119, R168.reuse, R22, R121 ;  /* 0x00000016a8777224 */ /* 0x040fe200078e0279 */
[----:B------:R-:W-:Y:S01]  /*5a50*/  ISETP.GT.U32.AND P3, PT, R168, R115, PT ;  /* 0x00000073a800720c */ /* 0x000fe20003f64070 */
[----:B------:R-:W-:-:S02]  /*5a60*/  VIADD R126, R2, 0x18c ;  /* 0x0000018c027e7836 */ /* 0x000fc40000000000 */
[----:B------:R-:W-:Y:S01]  /*5a70*/  @!P5 IMAD.IADD R116, R116, 0x1, -R168 ;  /* 0x000000017474d824 */ /* 0x000fe200078e0aa8 */
[----:B------:R-:W-:Y:S01]  /*5a80*/  ISETP.GT.U32.AND P5, PT, R168, R119, PT ;  /* 0x00000077a800720c */ /* 0x000fe20003fa4070 */
[C---:B------:R-:W-:Y:S01]  /*5a90*/  VIADD R127, R2.reuse, 0x18b ;  /* 0x0000018b027f7836 */ /* 0x040fe20000000000 */
[----:B------:R-:W-:Y:S01]  /*5aa0*/  IABS R120, R126 ;  /* 0x0000007e00787213 */ /* 0x000fe20000000000 */
[----:B------:R-:W-:Y:S02]  /*5ab0*/  VIADD R128, R2, 0x18a ;  /* 0x0000018a02807836 */ /* 0x000fe40000000000 */
[----:B------:R-:W-:Y:S01]  /*5ac0*/  @!P1 IMAD.MOV R114, RZ, RZ, -R114 ;  /* 0x000000ffff729224 */ /* 0x000fe200078e0a72 */
[----:B------:R-:W-:Y:S01]  /*5ad0*/  IABS R123, R127 ;  /* 0x0000007f007b7213 */ /* 0x000fe20000000000 */
[----:B------:R-:W-:Y:S01]  /*5ae0*/  IMAD.MOV.U32 R121, RZ, RZ, R120 ;  /* 0x000000ffff797224 */ /* 0x000fe200078e0078 */
[----:B------:R-:W-:Y:S01]  /*5af0*/  IABS R125, R128 ;  /* 0x00000080007d7213 */ /* 0x000fe20000000000 */
[----:B------:R-:W-:Y:S01]  /*5b00*/  @!P4 IMAD.IADD R117, R117, 0x1, -R168 ;  /* 0x000000017575c824 */ /* 0x000fe200078e0aa8 */
[----:B------:R-:W-:Y:S01]  /*5b10*/  ISETP.GE.AND P4, PT, R122, RZ, PT ;  /* 0x000000ff7a00720c */ /* 0x000fe20003f86270 */
[----:B------:R-:W-:-:S03]  /*5b20*/  IMAD.HI.U32 R3, R0, R121, RZ ;  /* 0x0000007900037227 */ /* 0x000fc600078e00ff */
[C---:B------:R-:W-:Y:S01]  /*5b30*/  ISETP.GT.U32.AND P1, PT, R168.reuse, R117, PT ;  /* 0x00000075a800720c */ /* 0x040fe20003f24070 */
[--C-:B------:R-:W-:Y:S01]  /*5b40*/  @!P3 IMAD.IADD R115, R115, 0x1, -R168.reuse ;  /* 0x000000017373b824 */ /* 0x100fe200078e0aa8 */
[----:B------:R-:W-:Y:S01]  /*5b50*/  ISETP.GT.U32.AND P3, PT, R168, R118, PT ;  /* 0x00000076a800720c */ /* 0x000fe20003f64070 */
[----:B------:R-:W-:Y:S02]  /*5b60*/  @!P5 IMAD.IADD R119, R119, 0x1, -R168 ;  /* 0x000000017777d824 */ /* 0x000fe400078e0aa8 */
[----:B------:R-:W-:Y:S02]  /*5b70*/  IMAD.MOV R3, RZ, RZ, -R3 ;  /* 0x000000ffff037224 */ /* 0x000fe400078e0a03 */
[----:B------:R-:W-:Y:S01]  /*5b80*/  IMAD.HI.U32 R22, R0, R123, RZ ;  /* 0x0000007b00167227 */ /* 0x000fe200078e00ff */
[----:B------:R-:W-:-:S03]  /*5b90*/  ISETP.GT.U32.AND P5, PT, R168, R119, PT ;  /* 0x00000077a800720c */ /* 0x000fc60003fa4070 */
[----:B------:R-:W-:Y:S02]  /*5ba0*/  IMAD R120, R168, R3, R121 ;  /* 0x00000003a8787224 */ /* 0x000fe400078e0279 */
[----:B------:R-:W-:-:S04]  /*5bb0*/  IMAD.HI.U32 R3, R0, R125, RZ ;  /* 0x0000007d00037227 */ /* 0x000fc800078e00ff */
[----:B------:R-:W-:Y:S02]  /*5bc0*/  IMAD.MOV R22, RZ, RZ, -R22 ;  /* 0x000000ffff167224 */ /* 0x000fe400078e0a16 */
[----:B------:R-:W-:Y:S02]  /*5bd0*/  IMAD.MOV R3, RZ, RZ, -R3 ;  /* 0x000000ffff037224 */ /* 0x000fe400078e0a03 */
[--C-:B------:R-:W-:Y:S01]  /*5be0*/  @!P3 IMAD.IADD R118, R118, 0x1, -R168.reuse ;  /* 0x000000017676b824 */ /* 0x100fe200078e0aa8 */
[----:B------:R-:W-:Y:S01]  /*5bf0*/  ISETP.GE.AND P3, PT, R124, RZ, PT ;  /* 0x000000ff7c00720c */ /* 0x000fe20003f66270 */
[C---:B------:R-:W-:Y:S02]  /*5c00*/  IMAD R121, R168.reuse, R22, R123 ;  /* 0x00000016a8797224 */ /* 0x040fe400078e027b */
[----:B------:R-:W-:Y:S01]  /*5c10*/  @!P1 IMAD.IADD R117, R117, 0x1, -R168 ;  /* 0x0000000175759824 */ /* 0x000fe200078e0aa8 */
[C---:B------:R-:W-:Y:S01]  /*5c20*/  ISETP.GT.U32.AND P1, PT, R168.reuse, R120, PT ;  /* 0x00000078a800720c */ /* 0x040fe20003f24070 */
[----:B------:R-:W-:-:S02]  /*5c30*/  IMAD R122, R168, R3, R125 ;  /* 0x00000003a87a7224 */ /* 0x000fc400078e027d */
[----:B------:R-:W-:Y:S01]  /*5c40*/  @!P2 IMAD.MOV R115, RZ, RZ, -R115 ;  /* 0x000000ffff73a224 */ /* 0x000fe200078e0a73 */
[C---:B------:R-:W-:Y:S01]  /*5c50*/  ISETP.GT.U32.AND P2, PT, R168.reuse, R118, PT ;  /* 0x00000076a800720c */ /* 0x040fe20003f44070 */
[----:B------:R-:W-:Y:S01]  /*5c60*/  @!P6 IMAD.MOV R117, RZ, RZ, -R117 ;  /* 0x000000ffff75e224 */ /* 0x000fe200078e0a75 */
[C---:B------:R-:W-:Y:S01]  /*5c70*/  ISETP.GT.U32.AND P6, PT, R168.reuse, R121, PT ;  /* 0x00000079a800720c */ /* 0x040fe20003fc4070 */
[----:B------:R-:W-:Y:S01]  /*5c80*/  @!P5 IMAD.IADD R119, R119, 0x1, -R168 ;  /* 0x000000017777d824 */ /* 0x000fe200078e0aa8 */
[----:B------:R-:W-:Y:S01]  /*5c90*/  ISETP.GT.U32.AND P5, PT, R168, R122, PT ;  /* 0x0000007aa800720c */ /* 0x000fe20003fa4070 */
[----:B------:R-:W-:Y:S01]  /*5ca0*/  @!P0 IMAD.MOV R116, RZ, RZ, -R116 ;  /* 0x000000ffff748224 */ /* 0x000fe200078e0a74 */
[----:B------:R-:W-:Y:S01]  /*5cb0*/  ISETP.GE.AND P0, PT, R126, RZ, PT ;  /* 0x000000ff7e00720c */ /* 0x000fe20003f06270 */
[C---:B------:R-:W-:Y:S02]  /*5cc0*/  VIADD R126, R2.reuse, 0x189 ;  /* 0x00000189027e7836 */ /* 0x040fe40000000000 */
[----:B------:R-:W-:-:S02]  /*5cd0*/  VIADD R130, R2, 0x188 ;  /* 0x0000018802827836 */ /* 0x000fc40000000000 */
[--C-:B------:R-:W-:Y:S01]  /*5ce0*/  @!P1 IMAD.IADD R120, R120, 0x1, -R168.reuse ;  /* 0x0000000178789824 */ /* 0x100fe200078e0aa8 */
[----:B------:R-:W-:Y:S01]  /*5cf0*/  IABS R123, R126 ;  /* 0x0000007e007b7213 */ /* 0x000fe20000000000 */
[--C-:B------:R-:W-:Y:S01]  /*5d00*/  @!P2 IMAD.IADD R118, R118, 0x1, -R168.reuse ;  /* 0x000000017676a824 */ /* 0x100fe200078e0aa8 */
[----:B------:R-:W-:Y:S01]  /*5d10*/  IABS R125, R130 ;  /* 0x00000082007d7213 */ /* 0x000fe20000000000 */
[--C-:B------:R-:W-:Y:S01]  /*5d20*/  @!P6 IMAD.IADD R121, R121, 0x1, -R168.reuse ;  /* 0x000000017979e824 */ /* 0x100fe200078e0aa8 */
[----:B------:R-:W-:Y:S01]  /*5d30*/  ISETP.GT.U32.AND P6, PT, R168, R120, PT ;  /* 0x00000078a800720c */ /* 0x000fe20003fc4070 */
[----:B------:R-:W-:Y:S01]  /*5d40*/  @!P5 IMAD.IADD R122, R122, 0x1, -R168 ;  /* 0x000000017a7ad824 */ /* 0x000fe200078e0aa8 */
[----:B------:R-:W-:Y:S01]  /*5d50*/  ISETP.GE.AND P1, PT, R128, RZ, PT ;  /* 0x000000ff8000720c */ /* 0x000fe20003f26270 */
[----:B------:R-:W-:Y:S01]  /*5d60*/  IMAD.HI.U32 R3, R0, R123, RZ ;  /* 0x0000007b00037227 */ /* 0x000fe200078e00ff */
[----:B------:R-:W-:Y:S02]  /*5d70*/  ISETP.GE.AND P2, PT, R127, RZ, PT ;  /* 0x000000ff7f00720c */ /* 0x000fe40003f46270 */
[C---:B------:R-:W-:Y:S01]  /*5d80*/  ISETP.GT.U32.AND P5, PT, R168.reuse, R121, PT ;  /* 0x00000079a800720c */ /* 0x040fe20003fa4070 */
[----:B------:R-:W-:Y:S01]  /*5d90*/  @!P4 IMAD.MOV R118, RZ, RZ, -R118 ;  /* 0x000000ffff76c224 */ /* 0x000fe200078e0a76 */
[----:B------:R-:W-:Y:S01]  /*5da0*/  ISETP.GT.U32.AND P4, PT, R168, R122, PT ;  /* 0x0000007aa800720c */ /* 0x000fe20003f84070 */
[----:B------:R-:W-:-:S02]  /*5db0*/  IMAD.MOV R22, RZ, RZ, -R3 ;  /* 0x000000ffff167224 */ /* 0x000fc400078e0a03 */
[----:B------:R-:W-:-:S04]  /*5dc0*/  IMAD.HI.U32 R3, R0, R125, RZ ;  /* 0x0000007d00037227 */ /* 0x000fc800078e00ff */
[----:B------:R-:W-:Y:S02]  /*5dd0*/  IMAD R123, R168, R22, R123 ;  /* 0x00000016a87b7224 */ /* 0x000fe400078e027b */
[----:B------:R-:W-:Y:S02]  /*5de0*/  IMAD.MOV R3, RZ, RZ, -R3 ;  /* 0x000000ffff037224 */ /* 0x000fe400078e0a03 */
[----:B------:R-:W-:Y:S02]  /*5df0*/  VIADD R128, R2, 0x187 ;  /* 0x0000018702807836 */ /* 0x000fe40000000000 */
[----:B------:R-:W-:Y:S01]  /*5e00*/  @!P6 IMAD.IADD R120, R120, 0x1, -R168 ;  /* 0x000000017878e824 */ /* 0x000fe200078e0aa8 */
[C---:B------:R-:W-:Y:S01]  /*5e10*/  ISETP.GT.U32.AND P6, PT, R168.reuse, R123, PT ;  /* 0x0000007ba800720c */ /* 0x040fe20003fc4070 */
[----:B------:R-:W-:Y:S01]  /*5e20*/  IMAD R124, R168, R3, R125 ;  /* 0x00000003a87c7224 */ /* 0x000fe200078e027d */
[----:B------:R-:W-:Y:S01]  /*5e30*/  IABS R127, R128 ;  /* 0x00000080007f7213 */ /* 0x000fe20000000000 */
[----:B------:R-:W-:-:S02]  /*5e40*/  VIADD R131, R2, 0x186 ;  /* 0x0000018602837836 */ /* 0x000fc40000000000 */
[----:B------:R-:W-:Y:S01]  /*5e50*/  @!P4 IMAD.IADD R122, R122, 0x1, -R168 ;  /* 0x000000017a7ac824 */ /* 0x000fe200078e0aa8 */
[----:B------:R-:W-:Y:S01]  /*5e60*/  ISETP.GT.U32.AND P4, PT, R168, R124, PT ;  /* 0x0000007ca800720c */ /* 0x000fe20003f84070 */
[----:B------:R-:W-:Y:S01]  /*5e70*/  IMAD.HI.U32 R3, R0, R127, RZ ;  /* 0x0000007f00037227 */ /* 0x000fe200078e00ff */
[----:B------:R-:W-:-:S03]  /*5e80*/  IABS R129, R131 ;  /* 0x0000008300817213 */ /* 0x000fc60000000000 */
[----:B------:R-:W-:Y:S02]  /*5e90*/  VIADD R132, R2, 0x185 ;  /* 0x0000018502847836 */ /* 0x000fe40000000000 */
[----:B------:R-:W-:-:S04]  /*5ea0*/  IMAD.HI.U32 R22, R0, R129, RZ ;  /* 0x0000008100167227 */ /* 0x000fc800078e00ff */
[----:B------:R-:W-:Y:S02]  /*5eb0*/  IMAD.MOV R3, RZ, RZ, -R3 ;  /* 0x000000ffff037224 */ /* 0x000fe400078e0a03 */
[----:B------:R-:W-:Y:S01]  /*5ec0*/  @!P6 IMAD.IADD R123, R123, 0x1, -R168 ;  /* 0x000000017b7be824 */ /* 0x000fe200078e0aa8 */
[----:B------:R-:W-:Y:S01]  /*5ed0*/  ISETP.GE.AND P6, PT, R130, RZ, PT ;  /* 0x000000ff8200720c */ /* 0x000fe20003fc6270 */
[----:B------:R-:W-:Y:S02]  /*5ee0*/  IMAD.MOV R22, RZ, RZ, -R22 ;  /* 0x000000ffff167224 */ /* 0x000fe400078e0a16 */
[----:B------:R-:W-:Y:S02]  /*5ef0*/  VIADD R130, R2, 0x184 ;  /* 0x0000018402827836 */ /* 0x000fe40000000000 */
[----:B------:R-:W-:Y:S01]  /*5f00*/  IMAD R125, R168, R3, R127 ;  /* 0x00000003a87d7224 */ /* 0x000fe200078e027f */
[----:B------:R-:W-:Y:S01]  /*5f10*/  IABS R127, R132 ;  /* 0x00000084007f7213 */ /* 0x000fe20000000000 */
[----:B------:R-:W-:-:S02]  /*5f20*/  @!P4 IMAD.IADD R124, R124, 0x1, -R168 ;  /* 0x000000017c7cc824 */ /* 0x000fc400078e0aa8 */
[----:B------:R-:W-:Y:S01]  /*5f30*/  @!P3 IMAD.MOV R119, RZ, RZ, -R119 ;  /* 0x000000ffff77b224 */ /* 0x000fe200078e0a77 */
[----:B------:R-:W-:Y:S01]  /*5f40*/  ISETP.GT.U32.AND P3, PT, R168, R123, PT ;  /* 0x0000007ba800720c */ /* 0x000fe20003f64070 */
[----:B------:R-:W-:Y:S01]  /*5f50*/  @!P5 IMAD.IADD R121, R121, 0x1, -R168 ;  /* 0x000000017979d824 */ /* 0x000fe200078e0aa8 */
[----:B------:R-:W-:Y:S01]  /*5f60*/  ISETP.GE.AND P5, PT, R126, RZ, PT ;  /* 0x000000ff7e00720c */ /* 0x000fe20003fa6270 */
[----:B------:R-:W-:Y:S01]  /*5f70*/  IMAD R126, R168, R22, R129 ;  /* 0x00000016a87e7224 */ /* 0x000fe200078e0281 */
[----:B------:R-:W-:Y:S01]  /*5f80*/  IABS R129, R130 ;  /* 0x0000008200817213 */ /* 0x000fe20000000000 */
[----:B------:R-:W-:Y:S01]  /*5f90*/  IMAD.HI.U32 R3, R0, R127, RZ ;  /* 0x0000007f00037227 */ /* 0x000fe200078e00ff */
[----:B------:R-:W-:-:S03]  /*5fa0*/  ISETP.GT.U32.AND P4, PT, R168, R124, PT ;  /* 0x0000007ca800720c */ /* 0x000fc60003f84070 */
[----:B------:R-:W-:Y:S01]  /*5fb0*/  @!P2 IMAD.MOV R121, RZ, RZ, -R121 ;  /* 0x000000ffff79a224 */ /* 0x000fe200078e0a79 */
[----:B------:R-:W-:Y:S01]  /*5fc0*/  ISETP.GT.U32.AND P2, PT, R168, R126, PT ;  /* 0x0000007ea800720c */ /* 0x000fe20003f44070 */
[----:B------:R-:W-:-:S04]  /*5fd0*/  IMAD.HI.U32 R22, R0, R129, RZ ;  /* 0x0000008100167227 */ /* 0x000fc800078e00ff */
[----:B------:R-:W-:Y:S02]  /*5fe0*/  IMAD.MOV R3, RZ, RZ, -R3 ;  /* 0x000000ffff037224 */ /* 0x000fe400078e0a03 */
[----:B------:R-:W-:Y:S01]  /*5ff0*/  @!P3 IMAD.IADD R123, R123, 0x1, -R168 ;  /* 0x000000017b7bb824 */ /* 0x000fe200078e0aa8 */
[----:B------:R-:W-:Y:S01]  /*6000*/  ISETP.GE.AND P3, PT, R131, RZ, PT ;  /* 0x000000ff8300720c */ /* 0x000fe20003f66270 */
[----:B------:R-:W-:Y:S02]  /*6010*/  IMAD.MOV R22, RZ, RZ, -R22 ;  /* 0x000000ffff167224 */ /* 0x000fe400078e0a16 */
[C---:B------:R-:W-:Y:S02]  /*6020*/  IMAD R127, R168.reuse, R3, R127 ;  /* 0x00000003a87f7224 */ /* 0x040fe400078e027f */
[----:B------:R-:W-:Y:S01]  /*6030*/  @!P0 IMAD.MOV R120, RZ, RZ, -R120 ;  /* 0x000000ffff788224 */ /* 0x000fe200078e0a78 */
[----:B------:R-:W-:Y:S01]  /*6040*/  ISETP.GT.U32.AND P0, PT, R168, R125, PT ;  /* 0x0000007da800720c */ /* 0x000fe20003f04070 */
[----:B------:R-:W-:Y:S01]  /*6050*/  @!P1 IMAD.MOV R122, RZ, RZ, -R122 ;  /* 0x000000ffff7a9224 */ /* 0x000fe200078e0a7a */
[----:B------:R-:W-:Y:S01]  /*6060*/  ISETP.GE.AND P1, PT, R128, RZ, PT ;  /* 0x000000ff8000720c */ /* 0x000fe20003f26270 */
[----:B------:R-:W-:Y:S01]  /*6070*/  @!P4 IMAD.IADD R124, R124, 0x1, -R168 ;  /* 0x000000017c7cc824 */ /* 0x000fe200078e0aa8 */
[----:B------:R-:W-:Y:S01]  /*6080*/  ISETP.GE.AND P4, PT, R132, RZ, PT ;  /* 0x000000ff8400720c */ /* 0x000fe20003f86270 */
[----:B------:R-:W-:-:S02]  /*6090*/  IMAD R128, R168, R22, R129 ;  /* 0x00000016a8807224 */ /* 0x000fc400078e0281 */
[----:B------:R-:W-:Y:S01]  /*60a0*/  @!P5 IMAD.MOV R123, RZ, RZ, -R123 ;  /* 0x000000ffff7bd224 */ /* 0x000fe200078e0a7b */
[----:B------:R-:W-:Y:S01]  /*60b0*/  ISETP.GT.U32.AND P5, PT, R168, R127, PT ;  /* 0x0000007fa800720c */ /* 0x000fe20003fa4070 */
[----:B------:R-:W-:Y:S02]  /*60c0*/  @!P2 IMAD.IADD R126, R126, 0x1, -R168 ;  /* 0x000000017e7ea824 */ /* 0x000fe400078e0aa8 */
[----:B------:R-:W-:Y:S01]  /*60d0*/  @!P6 IMAD.MOV R124, RZ, RZ, -R124 ;  /* 0x000000ffff7ce224 */ /* 0x000fe200078e0a7c */
[----:B------:R-:W-:Y:S01]  /*60e0*/  ISETP.GT.U32.AND P6, PT, R168, R128, PT ;  /* 0x00000080a800720c */ /* 0x000fe20003fc4070 */
[----:B------:R-:W-:Y:S01]  /*60f0*/  VIADD R22, R2, 0x183 ;  /* 0x0000018302167836 */ /* 0x000fe20000000000 */
[----:B------:R-:W-:Y:S01]  /*6100*/  ISETP.GT.U32.AND P2, PT, R168, R126, PT ;  /* 0x0000007ea800720c */ /* 0x000fe20003f44070 */
[--C-:B------:R-:W-:Y:S02]  /*6110*/  @!P0 IMAD.IADD R125, R125, 0x1, -R168.reuse ;  /* 0x000000017d7d8824 */ /* 0x100fe400078e0aa8 */
[C---:B------:R-:W-:Y:S01]  /*6120*/  VIADD R132, R2.reuse, 0x182 ;  /* 0x0000018202847836 */ /* 0x040fe20000000000 */
[----:B------:R-:W-:Y:S01]  /*6130*/  IABS R129, R22 ;  /* 0x0000001600817213 */ /* 0x000fe20000000000 */
[----:B------:R-:W-:Y:S01]  /*6140*/  VIADD R134, R2, 0x181 ;  /* 0x0000018102867836 */ /* 0x000fe20000000000 */
[----:B------:R-:W-:Y:S01]  /*6150*/  ISETP.GT.U32.AND P0, PT, R168, R125, PT ;  /* 0x0000007da800720c */ /* 0x000fe20003f04070 */
[----:B------:R-:W-:Y:S01]  /*6160*/  @!P5 IMAD.IADD R127, R127, 0x1, -R168 ;  /* 0x000000017f7fd824 */ /* 0x000fe200078e0aa8 */
[----:B------:R-:W-:Y:S01]  /*6170*/  IABS R131, R132 ;  /* 0x0000008400837213 */ /* 0x000fe20000000000 */
[----:B------:R-:W-:Y:S01]  /*6180*/  IMAD.HI.U32 R3, R0, R129, RZ ;  /* 0x0000008100037227 */ /* 0x000fe200078e00ff */
[----:B------:R-:W-:-:S02]  /*6190*/  IABS R133, R134 ;  /* 0x0000008600857213 */ /* 0x000fc40000000000 */
[----:B------:R-:W-:Y:S01]  /*61a0*/  ISETP.GT.U32.AND P5, PT, R168, R127, PT ;  /* 0x0000007fa800720c */ /* 0x000fe20003fa4070 */
[--C-:B------:R-:W-:Y:S02]  /*61b0*/  @!P6 IMAD.IADD R128, R128, 0x1, -R168.reuse ;  /* 0x000000018080e824 */ /* 0x100fe400078e0aa8 */
[----:B------:R-:W-:Y:S01]  /*61c0*/  @!P2 IMAD.IADD R126, R126, 0x1, -R168 ;  /* 0x000000017e7ea824 */ /* 0x000fe200078e0aa8 */
[----:B------:R-:W-:Y:S01]  /*61d0*/  ISETP.GE.AND P2, PT, R22, RZ, PT ;  /* 0x000000ff1600720c */ /* 0x000fe20003f46270 */
[----:B------:R-:W-:Y:S01]  /*61e0*/  IMAD.HI.U32 R22, R0, R131, RZ ;  /* 0x0000008300167227 */ /* 0x000fe200078e00ff */
[----:B------:R-:W-:-:S03]  /*61f0*/  ISETP.GT.U32.AND P6, PT, R168, R128, PT ;  /* 0x00000080a800720c */ /* 0x000fc60003fc4070 */
[----:B------:R-:W-:Y:S02]  /*6200*/  IMAD.MOV R3, RZ, RZ, -R3 ;  /* 0x000000ffff037224 */ /* 0x000fe400078e0a03 */
[----:B------:R-:W-:Y:S02]  /*6210*/  IMAD.MOV R22, RZ, RZ, -R22 ;  /* 0x000000ffff167224 */ /* 0x000fe400078e0a16 */
[----:B------:R-:W-:Y:S02]  /*6220*/  IMAD R129, R168, R3, R129 ;  /* 0x00000003a8817224 */ /* 0x000fe400078e0281 */
[--C-:B------:R-:W-:Y:S01]  /*6230*/  @!P0 IMAD.IADD R125, R125, 0x1, -R168.reuse ;  /* 0x000000017d7d8824 */ /* 0x100fe200078e0aa8 */
[----:B------:R-:W-:Y:S01]  /*6240*/  ISETP.GE.AND P0, PT, R130, RZ, PT ;  /* 0x000000ff8200720c */ /* 0x000fe20003f06270 */
[C---:B------:R-:W-:Y:S02]  /*6250*/  IMAD R130, R168.reuse, R22, R131 ;  /* 0x00000016a8827224 */ /* 0x040fe400078e0283 */
[--C-:B------:R-:W-:Y:S01]  /*6260*/  @!P5 IMAD.IADD R127, R127, 0x1, -R168.reuse ;  /* 0x000000017f7fd824 */ /* 0x100fe200078e0aa8 */
[----:B------:R-:W-:Y:S01]  /*6270*/  ISETP.GT.U32.AND P5, PT, R168, R129, PT ;  /* 0x00000081a800720c */ /* 0x000fe20003fa4070 */
[----:B------:R-:W-:Y:S01]  /*6280*/  @!P6 IMAD.IADD R128, R128, 0x1, -R168 ;  /* 0x000000018080e824 */ /* 0x000fe200078e0aa8 */
[----:B------:R-:W-:Y:S01]  /*6290*/  ISETP.GT.U32.AND P6, PT, R168, R130, PT ;  /* 0x00000082a800720c */ /* 0x000fe20003fc4070 */
[----:B------:R-:W-:-:S02]  /*62a0*/  VIADD R136, R2, 0x180 ;  /* 0x0000018002887836 */ /* 0x000fc40000000000 */
[----:B------:R-:W-:-:S03]  /*62b0*/  IMAD.HI.U32 R3, R0, R133, RZ ;  /* 0x0000008500037227 */ /* 0x000fc600078e00ff */
[----:B------:R-:W-:Y:S01]  /*62c0*/  IABS R135, R136 ;  /* 0x0000008800877213 */ /* 0x000fe20000000000 */
[----:B------:R-:W-:Y:S02]  /*62d0*/  VIADD R138, R2, 0x17f ;  /* 0x0000017f028a7836 */ /* 0x000fe40000000000 */
[----:B------:R-:W-:Y:S02]  /*62e0*/  IMAD.MOV R3, RZ, RZ, -R3 ;  /* 0x000000ffff037224 */ /* 0x000fe400078e0a03 */
[--C-:B------:R-:W-:Y:S01]  /*62f0*/  @!P5 IMAD.IADD R129, R129, 0x1, -R168.reuse ;  /* 0x000000018181d824 */ /* 0x100fe200078e0aa8 */
[----:B------:R-:W-:Y:S01]  /*6300*/  IABS R137, R138 ;  /* 0x0000008a00897213 */ /* 0x000fe20000000000 */
[----:B------:R-:W-:Y:S02]  /*6310*/  IMAD R131, R168, R3, R133 ;  /* 0x00000003a8837224 */ /* 0x000fe400078e0285 */
[----:B------:R-:W-:Y:S01]  /*6320*/  @!P6 IMAD.IADD R130, R130, 0x1, -R168 ;  /* 0x000000018282e824 */ /* 0x000fe200078e0aa8 */
[----:B------:R-:W-:Y:S01]  /*6330*/  ISETP.GT.U32.AND P6, PT, R168, R129, PT ;  /* 0x00000081a800720c */ /* 0x000fe20003fc4070 */
[----:B------:R-:W-:Y:S01]  /*6340*/  IMAD.HI.U32 R3, R0, R135, RZ ;  /* 0x0000008700037227 */ /* 0x000fe200078e00ff */
[----:B------:R-:W-:-:S03]  /*6350*/  ISETP.GT.U32.AND P5, PT, R168, R131, PT ;  /* 0x00000083a800720c */ /* 0x000fc60003fa4070 */
[C---:B------:R-:W-:Y:S02]  /*6360*/  VIADD R139, R2.reuse, 0x17e ;  /* 0x0000017e028b7836 */ /* 0x040fe40000000000 */
[----:B------:R-:W-:Y:S02]  /*6370*/  VIADD R140, R2, 0x17d ;  /* 0x0000017d028c7836 */ /* 0x000fe40000000000 */
[----:B------:R-:W-:Y:S01]  /*6380*/  IMAD.MOV R3, RZ, RZ, -R3 ;  /* 0x000000ffff037224 */ /* 0x000fe200078e0a03 */
[----:B------:R-:W-:Y:S01]  /*6390*/  IABS R133, R139 ;  /* 0x0000008b00857213 */ /* 0x000fe20000000000 */
[----:B------:R-:W-:-:S04]  /*63a0*/  IMAD.HI.U32 R22, R0, R137, RZ ;  /* 0x0000008900167227 */ /* 0x000fc800078e00ff */
[----:B------:R-:W-:Y:S01]  /*63b0*/  @!P1 IMAD.MOV R125, RZ, RZ, -R125 ;  /* 0x000000ffff7d9224 */ /* 0x000fe200078e0a7d */
[----:B------:R-:W-:Y:S01]  /*63c0*/  ISETP.GE.AND P1, PT, R132, RZ, PT ;  /* 0x000000ff8400720c */ /* 0x000fe20003f26270 */
[C---:B------:R-:W-:Y:S01]  /*63d0*/  IMAD R132, R168.reuse, R3, R135 ;  /* 0x00000003a8847224 */ /* 0x040fe200078e0287 */
[----:B------:R-:W-:Y:S01]  /*63e0*/  IABS R3, R140 ;  /* 0x0000008c00037213 */ /* 0x000fe20000000000 */
[----:B------:R-:W-:Y:S02]  /*63f0*/  IMAD.MOV R22, RZ, RZ, -R22 ;  /* 0x000000ffff167224 */ /* 0x000fe400078e0a16 */
[----:B------:R-:W-:Y:S02]  /*6400*/  IMAD.MOV.U32 R135, RZ, RZ, R133 ;  /* 0x000000ffff877224 */ /* 0x000fe400078e0085 */
[C---:B------:R-:W-:Y:S02]  /*6410*/  IMAD R133, R168.reuse, R22, R137 ;  /* 0x00000016a8857224 */ /* 0x040fe400078e0289 */
[----:B------:R-:W-:Y:S01]  /*6420*/  @!P6 IMAD.IADD R129, R129, 0x1, -R168 ;  /* 0x000000018181e824 */ /* 0x000fe200078e0aa8 */
[----:B------:R-:W-:Y:S01]  /*6430*/  ISETP.GT.U32.AND P6, PT, R168, R132, PT ;  /* 0x00000084a800720c */ /* 0x000fe20003fc4070 */
[----:B------:R-:W-:-:S02]  /*6440*/  IMAD.MOV.U32 R137, RZ, RZ, R3 ;  /* 0x000000ffff897224 */ /* 0x000fc400078e0003 */
[----:B------:R-:W-:-:S04]  /*6450*/  IMAD.HI.U32 R3, R0, R135, RZ ;  /* 0x0000008700037227 */ /* 0x000fc800078e00ff */
[----:B------:R-:W-:Y:S02]  /*6460*/  IMAD.MOV R3, RZ, RZ, -R3 ;  /* 0x000000ffff037224 */ /* 0x000fe400078e0a03 */
[----:B------:R-:W-:Y:S01]  /*6470*/  @!P3 IMAD.MOV R126, RZ, RZ, -R126 ;  /* 0x000000ffff7eb224 */ /* 0x000fe200078e0a7e */
[----:B------:R-:W-:Y:S01]  /*6480*/  ISETP.GE.AND P3, PT, R134, RZ, PT ;  /* 0x000000ff8600720c */ /* 0x000fe20003f66270 */
[----:B------:R-:W-:Y:S01]  /*6490*/  @!P4 IMAD.MOV R127, RZ, RZ, -R127 ;  /* 0x000000ffff7fc224 */ /* 0x000fe200078e0a7f */
[C---:B------:R-:W-:Y:S01]  /*64a0*/  ISETP.GT.U32.AND P4, PT, R168.reuse, R130, PT ;  /* 0x00000082a800720c */ /* 0x040fe20003f84070 */
[----:B------:R-:W-:Y:S02]  /*64b0*/  IMAD R134, R168, R3, R135 ;  /* 0x00000003a8867224 */ /* 0x000fe400078e0287 */
[----:B------:R-:W-:Y:S02]  /*64c0*/  @!P6 IMAD.IADD R132, R132, 0x1, -R168 ;  /* 0x000000018484e824 */ /* 0x000fe400078e0aa8 */
[----:B------:R-:W-:Y:S01]  /*64d0*/  IMAD.HI.U32 R22, R0, R137, RZ ;  /* 0x0000008900167227 */ /* 0x000fe200078e00ff */
[----:B------:R-:W-:-:S03]  /*64e0*/  ISETP.GT.U32.AND P6, PT, R168, R134, PT ;  /* 0x00000086a800720c */ /* 0x000fc60003fc4070 */
[----:B------:R-:W-:Y:S02]  /*64f0*/  IMAD.MOV R22, RZ, RZ, -R22 ;  /* 0x000000ffff167224 */ /* 0x000fe400078e0a16 */
[----:B------:R-:W-:Y:S01]  /*6500*/  @!P2 IMAD.MOV R129, RZ, RZ, -R129 ;  /* 0x000000ffff81a224 */ /* 0x000fe200078e0a81 */
[----:B------:R-:W-:Y:S01]  /*6510*/  ISETP.GT.U32.AND P2, PT, R168, R133, PT ;  /* 0x00000085a800720c */ /* 0x000fe20003f44070 */
[----:B------:R-:W-:Y:S01]  /*6520*/  @!P4 IMAD.IADD R130, R130, 0x1, -R168 ;  /* 0x000000018282c824 */ /* 0x000fe200078e0aa8 */
[----:B------:R-:W-:Y:S01]  /*6530*/  ISETP.GE.AND P4, PT, R138, RZ, PT ;  /* 0x000000ff8a00720c */ /* 0x000fe20003f86270 */
[----:B------:R-:W-:Y:S02]  /*6540*/  VIADD R138, R2, 0x17c ;  /* 0x0000017c028a7836 */ /* 0x000fe40000000000 */
[----:B------:R-:W-:Y:S02]  /*6550*/  IMAD R135, R168, R22, R137 ;  /* 0x00000016a8877224 */ /* 0x000fe400078e0289 */
[----:B------:R-:W-:Y:S01]  /*6560*/  @!P1 IMAD.MOV R130, RZ, RZ, -R130 ;  /* 0x000000ffff829224 */ /* 0x000fe200078e0a82 */
[----:B------:R-:W-:Y:S01]  /*6570*/  IABS R137, R138 ;  /* 0x0000008a00897213 */ /* 0x000fe20000000000 */
[--C-:B------:R-:W-:Y:S01]  /*6580*/  @!P6 IMAD.IADD R134, R134, 0x1, -R168.reuse ;  /* 0x000000018686e824 */ /* 0x100fe200078e0aa8 */
[----:B------:R-:W-:Y:S01]  /*6590*/  ISETP.GT.U32.AND P1, PT, R168, R132, PT ;  /* 0x00000084a800720c */ /* 0x000fe20003f24070 */
[----:B------:R-:W-:-:S02]  /*65a0*/  @!P5 IMAD.IADD R131, R131, 0x1, -R168 ;  /* 0x000000018383d824 */ /* 0x000fc400078e0aa8 */
[----:B------:R-:W-:Y:S01]  /*65b0*/  IMAD.HI.U32 R3, R0, R137, RZ ;  /* 0x0000008900037227 */ /* 0x000fe200078e00ff */
[C---:B------:R-:W-:Y:S02]  /*65c0*/  ISETP.GT.U32.AND P6, PT, R168.reuse, R134, PT ;  /* 0x00000086a800720c */ /* 0x040fe40003fc4070 */
[----:B------:R-:W-:Y:S01]  /*65d0*/  ISETP.GT.U32.AND P5, PT, R168, R131, PT ;  /* 0x00000083a800720c */ /* 0x000fe20003fa4070 */
[----:B------:R-:W-:Y:S02]  /*65e0*/  IMAD.MOV R3, RZ, RZ, -R3 ;  /* 0x000000ffff037224 */ /* 0x000fe400078e0a03 */
[----:B------:R-:W-:Y:S01]  /*65f0*/  @!P0 IMAD.MOV R128, RZ, RZ, -R128 ;  /* 0x000000ffff808224 */ /* 0x000fe200078e0a80 */
[----:B------:R-:W-:Y:S01]  /*6600*/  ISETP.GE.AND P0, PT, R136, RZ, PT ;  /* 0x000000ff8800720c */ /* 0x000fe20003f06270 */
[----:B------:R-:W-:Y:S02]  /*6610*/  IMAD R136, R168, R3, R137 ;  /* 0x00000003a8887224 */ /* 0x000fe400078e0289 */
[--C-:B------:R-:W-:Y:S01]  /*6620*/  @!P1 IMAD.IADD R132, R132, 0x1, -R168.reuse ;  /* 0x0000000184849824 */ /* 0x100fe200078e0aa8 */
[----:B------:R-:W-:Y:S01]  /*6630*/  ISETP.GT.U32.AND P1, PT, R168, R135, PT ;  /* 0x00000087a800720c */ /* 0x000fe20003f24070 */
[----:B------:R-:W-:-:S02]  /*6640*/  @!P2 IMAD.IADD R133, R133, 0x1, -R168 ;  /* 0x000000018585a824 */ /* 0x000fc400078e0aa8 */
[--C-:B------:R-:W-:Y:S01]  /*6650*/  @!P6 IMAD.IADD R134, R134, 0x1, -R168.reuse ;  /* 0x000000018686e824 */ /* 0x100fe200078e0aa8 */
[----:B------:R-:W-:Y:S01]  /*6660*/  ISETP.GT.U32.AND P6, PT, R168, R136, PT ;  /* 0x00000088a800720c */ /* 0x000fe20003fc4070 */
[----:B------:R-:W-:Y:S01]  /*6670*/  VIADD R142, R2, 0x17b ;  /* 0x0000017b028e7836 */ /* 0x000fe20000000000 */
[----:B------:R-:W-:Y:S01]  /*6680*/  ISETP.GT.U32.AND P2, PT, R168, R133, PT ;  /* 0x00000085a800720c */ /* 0x000fe20003f44070 */
[C---:B------:R-:W-:Y:S02]  /*6690*/  VIADD R144, R2.reuse, 0x17a ;  /* 0x0000017a02907836 */ /* 0x040fe40000000000 */
[----:B------:R-:W-:Y:S02]  /*66a0*/  VIADD R145, R2, 0x179 ;  /* 0x0000017902917836 */ /* 0x000fe40000000000 */
[--C-:B------:R-:W-:Y:S01]  /*66b0*/  @!P5 IMAD.IADD R131, R131, 0x1, -R168.reuse ;  /* 0x000000018383d824 */ /* 0x100fe200078e0aa8 */
[----:B------:R-:W-:Y:S01]  /*66c0*/  ISETP.GE.AND P5, PT, R139, RZ, PT ;  /* 0x000000ff8b00720c */ /* 0x000fe20003fa6270 */
[--C-:B------:R-:W-:Y:S01]  /*66d0*/  @!P1 IMAD.IADD R135, R135, 0x1, -R168.reuse ;  /* 0x0000000187879824 */ /* 0x100fe200078e0aa8 */
[----:B------:R-:W-:Y:S01]  /*66e0*/  IABS R139, R142 ;  /* 0x0000008e008b7213 */ /* 0x000fe20000000000 */
[----:B------:R-:W-:Y:S01]  /*66f0*/  @!P3 IMAD.MOV R131, RZ, RZ, -R131 ;  /* 0x000000ffff83b224 */ /* 0x000fe200078e0a83 */
[----:B------:R-:W-:Y:S01]  /*6700*/  IABS R141, R144 ;  /* 0x00000090008d7213 */ /* 0x000fe20000000000 */
[----:B------:R-:W-:Y:S01]  /*6710*/  @!P6 IMAD.IADD R136, R136, 0x1, -R168 ;  /* 0x000000018888e824 */ /* 0x000fe200078e0aa8 */
[----:B------:R-:W-:Y:S01]  /*6720*/  IABS R143, R145 ;  /* 0x00000091008f7213 */ /* 0x000fe20000000000 */
[----:B------:R-:W-:Y:S01]  /*6730*/  IMAD.HI.U32 R3, R0, R139, RZ ;  /* 0x0000008b00037227 */ /* 0x000fe200078e00ff */
[----:B------:R-:W-:-:S02]  /*6740*/  ISETP.GT.U32.AND P6, PT, R168, R135, PT ;  /* 0x00000087a800720c */ /* 0x000fc40003fc4070 */
[----:B------:R-:W-:Y:S01]  /*6750*/  ISETP.GE.AND P1, PT, R138, RZ, PT ;  /* 0x000000ff8a00720c */ /* 0x000fe20003f26270 */
[----:B------:R-:W-:-:S04]  /*6760*/  IMAD.HI.U32 R22, R0, R141, RZ ;  /* 0x0000008d00167227 */ /* 0x000fc800078e00ff */
[----:B------:R-:W-:-:S04]  /*6770*/  IMAD.HI.U32 R137, R0, R143, RZ ;  /* 0x0000008f00897227 */ /* 0x000fc800078e00ff */
[----:B------:R-:W-:Y:S01]  /*6780*/  @!P2 IMAD.IADD R133, R133, 0x1, -R168 ;  /* 0x000000018585a824 */ /* 0x000fe200078e0aa8 */
[----:B------:R-:W-:Y:S01]  /*6790*/  ISETP.GE.AND P2, PT, R140, RZ, PT ;  /* 0x000000ff8c00720c */ /* 0x000fe20003f46270 */
[----:B------:R-:W-:Y:S02]  /*67a0*/  IMAD.MOV R3, RZ, RZ, -R3 ;  /* 0x000000ffff037224 */ /* 0x000fe400078e0a03 */
[----:B------:R-:W-:Y:S02]  /*67b0*/  IMAD.MOV R22, RZ, RZ, -R22 ;  /* 0x000000ffff167224 */ /* 0x000fe400078e0a16 */
[----:B------:R-:W-:Y:S02]  /*67c0*/  IMAD.MOV R140, RZ, RZ, -R137 ;  /* 0x000000ffff8c7224 */ /* 0x000fe400078e0a89 */
[C---:B------:R-:W-:Y:S02]  /*67d0*/  IMAD R137, R168.reuse, R3, R139 ;  /* 0x00000003a8897224 */ /* 0x040fe400078e028b */
[----:B------:R-:W-:-:S02]  /*67e0*/  IMAD R138, R168, R22, R141 ;  /* 0x00000016a88a7224 */ /* 0x000fc400078e028d */
[C---:B------:R-:W-:Y:S01]  /*67f0*/  IMAD R139, R168.reuse, R140, R143 ;  /* 0x0000008ca88b7224 */ /* 0x040fe200078e028f */
[----:B------:R-:W-:Y:S01]  /*6800*/  ISETP.GT.U32.AND P3, PT, R168, R137, PT ;  /* 0x00000089a800720c */ /* 0x000fe20003f64070 */
[----:B------:R-:W-:Y:S02]  /*6810*/  VIADD R22, R2, 0x178 ;  /* 0x0000017802167836 */ /* 0x000fe40000000000 */
[----:B------:R-:W-:Y:S01]  /*6820*/  @!P4 IMAD.MOV R133, RZ, RZ, -R133 ;  /* 0x000000ffff85c224 */ /* 0x000fe200078e0a85 */
[C---:B------:R-:W-:Y:S01]  /*6830*/  ISETP.GT.U32.AND P4, PT, R168.reuse, R138, PT ;  /* 0x0000008aa800720c */ /* 0x040fe20003f84070 */
[----:B------:R-:W-:Y:S01]  /*6840*/  @!P6 IMAD.IADD R135, R135, 0x1, -R168 ;  /* 0x000000018787e824 */ /* 0x000fe200078e0aa8 */
[----:B------:R-:W-:Y:S01]  /*6850*/  ISETP.GT.U32.AND P6, PT, R168, R139, PT ;  /* 0x0000008ba800720c */ /* 0x000fe20003fc4070 */
[----:B------:R-:W-:Y:S01]  /*6860*/  @!P0 IMAD.MOV R132, RZ, RZ, -R132 ;  /* 0x000000ffff848224 */ /* 0x000fe200078e0a84 */
[----:B------:R-:W-:Y:S01]  /*6870*/  IABS R141, R22 ;  /* 0x00000016008d7213 */ /* 0x000fe20000000000 */
[----:B------:R-:W-:Y:S01]  /*6880*/  VIADD R146, R2, 0x177 ;  /* 0x0000017702927836 */ /* 0x000fe20000000000 */
[----:B------:R-:W-:Y:S01]  /*6890*/  ISETP.GT.U32.AND P0, PT, R168, R136, PT ;  /* 0x00000088a800720c */ /* 0x000fe20003f04070 */
[----:B------:R-:W-:-:S02]  /*68a0*/  @!P2 IMAD.MOV R135, RZ, RZ, -R135 ;  /* 0x000000ffff87a224 */ /* 0x000fc400078e0a87 */
[----:B------:R-:W-:Y:S01]  /*68b0*/  IMAD.HI.U32 R3, R0, R141, RZ ;  /* 0x0000008d00037227 */ /* 0x000fe200078e00ff */
[----:B------:R-:W-:-:S03]  /*68c0*/  IABS R143, R146 ;  /* 0x00000092008f7213 */ /* 0x000fc60000000000 */
[----:B------:R-:W-:Y:S02]  /*68d0*/  IMAD.MOV R140, RZ, RZ, -R3 ;  /* 0x000000ffff8c7224 */ /* 0x000fe400078e0a03 */
[--C-:B------:R-:W-:Y:S02]  /*68e0*/  @!P4 IMAD.IADD R138, R138, 0x1, -R168.reuse ;  /* 0x000000018a8ac824 */ /* 0x100fe400078e0aa8 */
[--C-:B------:R-:W-:Y:S02]  /*68f0*/  @!P6 IMAD.IADD R139, R139, 0x1, -R168.reuse ;  /* 0x000000018b8be824 */ /* 0x100fe400078e0aa8 */
[--C-:B------:R-:W-:Y:S01]  /*6900*/  @!P0 IMAD.IADD R136, R136, 0x1, -R168.reuse ;  /* 0x0000000188888824 */ /* 0x100fe200078e0aa8 */
[C---:B------:R-:W-:Y:S01]  /*6910*/  ISETP.GT.U32.AND P6, PT, R168.reuse, R138, PT ;  /* 0x0000008aa800720c */ /* 0x040fe20003fc4070 */
[----:B------:R-:W-:Y:S01]  /*6920*/  @!P3 IMAD.IADD R137, R137, 0x1, -R168 ;  /* 0x000000018989b824 */ /* 0x000fe200078e0aa8 */
[C---:B------:R-:W-:Y:S01]  /*6930*/  ISETP.GT.U32.AND P2, PT, R168.reuse, R139, PT ;  /* 0x0000008ba800720c */ /* 0x040fe20003f44070 */
[----:B------:R-:W-:Y:S01]  /*6940*/  IMAD R140, R168, R140, R141 ;  /* 0x0000008ca88c7224 */ /* 0x000fe200078e028d */
[----:B------:R-:W-:Y:S01]  /*6950*/  ISETP.GE.AND P0, PT, R144, RZ, PT ;  /* 0x000000ff9000720c */ /* 0x000fe20003f06270 */
[----:B------:R-:W-:Y:S01]  /*6960*/  IMAD.HI.U32 R3, R0, R143, RZ ;  /* 0x0000008f00037227 */ /* 0x000fe200078e00ff */
[----:B------:R-:W-:-:S02]  /*6970*/  ISETP.GT.U32.AND P4, PT, R168, R137, PT ;  /* 0x00000089a800720c */ /* 0x000fc40003f84070 */
[----:B------:R-:W-:Y:S01]  /*6980*/  ISETP.GE.AND P3, PT, R145, RZ, PT ;  /* 0x000000ff9100720c */ /* 0x000fe20003f66270 */
[----:B------:R-:W-:Y:S01]  /*6990*/  @!P1 IMAD.MOV R136, RZ, RZ, -R136 ;  /* 0x000000ffff889224 */ /* 0x000fe200078e0a88 */
[----:B------:R-:W-:Y:S01]  /*69a0*/  ISETP.GT.U32.AND P1, PT, R168, R140, PT ;  /* 0x0000008ca800720c */ /* 0x000fe20003f24070 */
[----:B------:R-:W-:Y:S01]  /*69b0*/  @!P5 IMAD.MOV R134, RZ, RZ, -R134 ;  /* 0x000000ffff86d224 */ /* 0x000fe200078e0a86 */
[----:B------:R-:W-:Y:S01]  /*69c0*/  ISETP.GE.AND P5, PT, R142, RZ, PT ;  /* 0x000000ff8e00720c */ /* 0x000fe20003fa6270 */
[----:B------:R-:W-:Y:S02]  /*69d0*/  IMAD.MOV R3, RZ, RZ, -R3 ;  /* 0x000000ffff037224 */ /* 0x000fe400078e0a03 */
[----:B------:R-:W-:Y:S02]  /*69e0*/  VIADD R142, R2, 0x176 ;  /* 0x00000176028e7836 */ /* 0x000fe40000000000 */
[----:B------:R-:W-:Y:S02]  /*69f0*/  IMAD R141, R168, R3, R143 ;  /* 0x00000003a88d7224 */ /* 0x000fe400078e028f */
[--C-:B------:R-:W-:Y:S01]  /*6a00*/  @!P6 IMAD.IADD R138, R138, 0x1, -R168.reuse ;  /* 0x000000018a8ae824 */ /* 0x100fe200078e0aa8 */
[----:B------:R-:W-:Y:S01]  /*6a10*/  IABS R143, R142 ;  /* 0x0000008e008f7213 */ /* 0x000fe20000000000 */
[--C-:B------:R-:W-:Y:S01]  /*6a20*/  @!P2 IMAD.IADD R139, R139, 0x1, -R168.reuse ;  /* 0x000000018b8ba824 */ /* 0x100fe200078e0aa8 */
[----:B------:R-:W-:Y:S01]  /*6a30*/  ISETP.GT.U32.AND P6, PT, R168, R141, PT ;  /* 0x0000008da800720c */ /* 0x000fe20003fc4070 */
[--C-:B------:R-:W-:Y:S01]  /*6a40*/  @!P4 IMAD.IADD R137, R137, 0x1, -R168.reuse ;  /* 0x000000018989c824 */ /* 0x100fe200078e0aa8 */
[----:B------:R-:W-:Y:S01]  /*6a50*/  ISETP.GE.AND P2, PT, R146, RZ, PT ;  /* 0x000000ff9200720c */ /* 0x000fe20003f46270 */
[----:B------:R-:W-:Y:S01]  /*6a60*/  VIADD R146, R2, 0x174 ;  /* 0x0000017402927836 */ /* 0x000fe20000000000 */
[----:B------:R-:W-:Y:S01]  /*6a70*/  ISETP.GE.AND P4, PT, R22, RZ, PT ;  /* 0x000000ff1600720c */ /* 0x000fe20003f86270 */
[----:B------:R-:W-:Y:S01]  /*6a80*/  @!P1 IMAD.IADD R140, R140, 0x1, -R168 ;  /* 0x000000018c8c9824 */ /* 0x000fe200078e0aa8 */
[----:B------:R-:W-:Y:S01]  /*6a90*/  ISETP.GE.AND P1, PT, R142, RZ, PT ;  /* 0x000000ff8e00720c */ /* 0x000fe20003f26270 */
[----:B------:R-:W-:Y:S01]  /*6aa0*/  IMAD.HI.U32 R3, R0, R143, RZ ;  /* 0x0000008f00037227 */ /* 0x000fe200078e00ff */
[----:B------:R-:W-:-:S03]  /*6ab0*/  IABS R147, R146 ;  /* 0x0000009200937213 */ /* 0x000fc60000000000 */
[----:B------:R-:W-:Y:S01]  /*6ac0*/  @!P5 IMAD.MOV R137, RZ, RZ, -R137 ;  /* 0x000000ffff89d224 */ /* 0x000fe200078e0a89 */
[----:B------:R-:W-:Y:S01]  /*6ad0*/  ISETP.GT.U32.AND P5, PT, R168, R140, PT ;  /* 0x0000008ca800720c */ /* 0x000fe20003fa4070 */
[----:B------:R-:W-:Y:S02]  /*6ae0*/  IMAD.MOV R3, RZ, RZ, -R3 ;  /* 0x000000ffff037224 */ /* 0x000fe400078e0a03 */
[----:B------:R-:W-:Y:S02]  /*6af0*/  VIADD R144, R2, 0x175 ;  /* 0x0000017502907836 */ /* 0x000fe40000000000 */
[----:B------:R-:W-:Y:S02]  /*6b00*/  IMAD R142, R168, R3, R143 ;  /* 0x00000003a88e7224 */ /* 0x000fe400078e028f */
[----:B------:R-:W-:Y:S01]  /*6b10*/  IMAD.HI.U32 R3, R0, R147, RZ ;  /* 0x0000009300037227 */ /* 0x000fe200078e00ff */
[----:B------:R-:W-:-:S03]  /*6b20*/  IABS R145, R144 ;  /* 0x0000009000917213 */ /* 0x000fc60000000000 */
[----:B------:R-:W-:Y:S02]  /*6b30*/  @!P6 IMAD.IADD R141, R141, 0x1, -R168 ;  /* 0x000000018d8de824 */ /* 0x000fe400078e0aa8 */
[----:B------:R-:W-:Y:S02]  /*6b40*/  IMAD.MOV R3, RZ, RZ, -R3 ;  /* 0x000000ffff037224 */ /* 0x000fe400078e0a03 */
[----:B------:R-:W-:Y:S01]  /*6b50*/  @!P0 IMAD.MOV R138, RZ, RZ, -R138 ;  /* 0x000000ffff8a8224 */ /* 0x000fe200078e0a8a */
[C---:B------:R-:W-:Y:S01]  /*6b60*/  ISETP.GT.U32.AND P6, PT, R168.reuse, R141, PT ;  /* 0x0000008da800720c */ /* 0x040fe20003fc4070 */
[----:B------:R-:W-:Y:S01]  /*6b70*/  @!P3 IMAD.MOV R139, RZ, RZ, -R139 ;  /* 0x000000ffff8bb224 */ /* 0x000fe200078e0a8b */
[----:B------:R-:W-:Y:S01]  /*6b80*/  ISETP.GT.U32.AND P0, PT, R168, R142, PT ;  /* 0x0000008ea800720c */ /* 0x000fe20003f04070 */
[----:B------:R-:W-:Y:S01]  /*6b90*/  @!P5 IMAD.IADD R140, R140, 0x1, -R168 ;  /* 0x000000018c8cd824 */ /* 0x000fe200078e0aa8 */
[----:B------:R-:W-:Y:S01]  /*6ba0*/  ISETP.GE.AND P3, PT, R144, RZ, PT ;  /* 0x000000ff9000720c */ /* 0x000fe20003f66270 */
[----:B------:R-:W-:-:S02]  /*6bb0*/  IMAD R144, R168, R3, R147 ;  /* 0x00000003a8907224 */ /* 0x000fc400078e0293 */
[----:B------:R-:W-:Y:S02]  /*6bc0*/  @!P4 IMAD.MOV R140, RZ, RZ, -R140 ;  /* 0x000000ffff8cc224 */ /* 0x000fe400078e0a8c */
[----:B------:R-:W-:Y:S01]  /*6bd0*/  IMAD.HI.U32 R22, R0, R145, RZ ;  /* 0x0000009100167227 */ /* 0x000fe200078e00ff */
[----:B------:R-:W-:-:S03]  /*6be0*/  ISETP.GT.U32.AND P4, PT, R168, R144, PT ;  /* 0x00000090a800720c */ /* 0x000fc60003f84070 */
[----:B------:R-:W-:Y:S02]  /*6bf0*/  IMAD.MOV R22, RZ, RZ, -R22 ;  /* 0x000000ffff167224 */ /* 0x000fe400078e0a16 */
[--C-:B------:R-:W-:Y:S01]  /*6c00*/  @!P6 IMAD.IADD R141, R141, 0x1, -R168.reuse ;  /* 0x000000018d8de824 */ /* 0x100fe200078e0aa8 */
[----:B------:R-:W-:Y:S01]  /*6c10*/  ISETP.GE.AND P6, PT, R146, RZ, PT ;  /* 0x000000ff9200720c */ /* 0x000fe20003fc6270 */
[--C-:B------:R-:W-:Y:S02]  /*6c20*/  @!P0 IMAD.IADD R142, R142, 0x1, -R168.reuse ;  /* 0x000000018e8e8824 */ /* 0x100fe400078e0aa8 */
[----:B------:R-:W-:Y:S02]  /*6c30*/  IMAD R143, R168, R22, R145 ;  /* 0x00000016a88f7224 */ /* 0x000fe400078e0291 */
[----:B------:R-:W-:Y:S01]  /*6c40*/  VIADD R146, R2, 0x172 ;  /* 0x0000017202927836 */ /* 0x000fe20000000000 */
[----:B------:R-:W-:Y:S01]  /*6c50*/  ISETP.GT.U32.AND P0, PT, R168, R142, PT ;  /* 0x0000008ea800720c */ /* 0x000fe20003f04070 */
[----:B------:R-:W-:Y:S01]  /*6c60*/  VIADD R22, R2, 0x173 ;  /* 0x0000017302167836 */ /* 0x000fe20000000000 */
[----:B------:R-:W-:Y:S01]  /*6c70*/  ISETP.GT.U32.AND P5, PT, R168, R143, PT ;  /* 0x0000008fa800720c */ /* 0x000fe20003fa4070 */
[----:B------:R-:W-:Y:S01]  /*6c80*/  @!P4 IMAD.IADD R144, R144, 0x1, -R168 ;  /* 0x000000019090c824 */ /* 0x000fe200078e0aa8 */
[----:B------:R-:W-:Y:S01]  /*6c90*/  IABS R149, R146 ;  /* 0x0000009200957213 */ /* 0x000fe20000000000 */
[----:B------:R-:W-:Y:S01]  /*6ca0*/  @!P2 IMAD.MOV R141, RZ, RZ, -R141 ;  /* 0x000000ffff8da224 */ /* 0x000fe200078e0a8d */
[----:B------:R-:W-:Y:S01]  /*6cb0*/  IABS R147, R22 ;  /* 0x0000001600937213 */ /* 0x000fe20000000000 */
[----:B------:R-:W-:Y:S01]  /*6cc0*/  VIADD R150, R2, 0x171 ;  /* 0x0000017102967836 */ /* 0x000fe20000000000 */
[----:B------:R-:W-:Y:S01]  /*6cd0*/  ISETP.GE.AND P2, PT, R22, RZ, PT ;  /* 0x000000ff1600720c */ /* 0x000fe20003f46270 */
[----:B------:R-:W-:Y:S01]  /*6ce0*/  IMAD.HI.U32 R22, R0, R149, RZ ;  /* 0x0000009500167227 */ /* 0x000fe200078e00ff */
[----:B------:R-:W-:-:S02]  /*6cf0*/  ISETP.GT.U32.AND P4, PT, R168, R144, PT ;  /* 0x00000090a800720c */ /* 0x000fc40003f84070 */
[----:B------:R-:W-:Y:S01]  /*6d00*/  IABS R151, R150 ;  /* 0x0000009600977213 */ /* 0x000fe20000000000 */
[----:B------:R-:W-:Y:S02]  /*6d10*/  IMAD.MOV R22, RZ, RZ, -R22 ;  /* 0x000000ffff167224 */ /* 0x000fe400078e0a16 */
[--C-:B------:R-:W-:Y:S01]  /*6d20*/  @!P0 IMAD.IADD R142, R142, 0x1, -R168.reuse ;  /* 0x000000018e8e8824 */ /* 0x100fe200078e0aa8 */
[----:B------:R-:W-:Y:S01]  /*6d30*/  ISETP.GE.AND P0, PT, R146, RZ, PT ;  /* 0x000000ff9200720c */ /* 0x000fe20003f06270 */
[----:B------:R-:W-:Y:S02]  /*6d40*/  @!P5 IMAD.IADD R143, R143, 0x1, -R168 ;  /* 0x000000018f8fd824 */ /* 0x000fe400078e0aa8 */
[----:B------:R-:W-:Y:S02]  /*6d50*/  IMAD R146, R168, R22, R149 ;  /* 0x00000016a8927224 */ /* 0x000fe400078e0295 */
[----:B------:R-:W-:Y:S01]  /*6d60*/  IMAD.HI.U32 R3, R0, R147, RZ ;  /* 0x0000009300037227 */ /* 0x000fe200078e00ff */
[----:B------:R-:W-:-:S03]  /*6d70*/  ISETP.GT.U32.AND P5, PT, R168, R143, PT ;  /* 0x0000008fa800720c */ /* 0x000fc60003fa4070 */
[----:B------:R-:W-:Y:S01]  /*6d80*/  @!P4 IMAD.IADD R144, R144, 0x1, -R168 ;  /* 0x000000019090c824 */ /* 0x000fe200078e0aa8 */
[----:B------:R-:W-:Y:S01]  /*6d90*/  ISETP.GT.U32.AND P4, PT, R168, R146, PT ;  /* 0x00000092a800720c */ /* 0x000fe20003f84070 */
[----:B------:R-:W-:-:S04]  /*6da0*/  IMAD.HI.U32 R145, R0, R151, RZ ;  /* 0x0000009700917227 */ /* 0x000fc800078e00ff */
[----:B------:R-:W-:Y:S02]  /*6db0*/  IMAD.MOV R3, RZ, RZ, -R3 ;  /* 0x000000ffff037224 */ /* 0x000fe400078e0a03 */
[----:B------:R-:W-:Y:S02]  /*6dc0*/  IMAD.MOV R148, RZ, RZ, -R145 ;  /* 0x000000ffff947224 */ /* 0x000fe400078e0a91 */
[----:B------:R-:W-:Y:S02]  /*6dd0*/  IMAD R145, R168, R3, R147 ;  /* 0x00000003a8917224 */ /* 0x000fe400078e0293 */
[C---:B------:R-:W-:Y:S02]  /*6de0*/  VIADD R3, R2.reuse, 0x170 ;  /* 0x0000017002037836 */ /* 0x040fe40000000000 */
[C---:B------:R-:W-:Y:S02]  /*6df0*/  VIADD R154, R2.reuse, 0x16f ;  /* 0x0000016f029a7836 */ /* 0x040fe40000000000 */
[----:B------:R-:W-:-:S02]  /*6e00*/  VIADD R156, R2, 0x16e ;  /* 0x0000016e029c7836 */ /* 0x000fc40000000000 */
[----:B------:R-:W-:Y:S01]  /*6e10*/  VIADD R158, R2, 0x16d ;  /* 0x0000016d029e7836 */ /* 0x000fe20000000000 */
[----:B------:R-:W-:Y:S01]  /*6e20*/  IABS R153, R154 ;  /* 0x0000009a00997213 */ /* 0x000fe20000000000 */
[--C-:B------:R-:W-:Y:S01]  /*6e30*/  @!P5 IMAD.IADD R143, R143, 0x1, -R168.reuse ;  /* 0x000000018f8fd824 */ /* 0x100fe200078e0aa8 */
[----:B------:R-:W-:Y:S01]  /*6e40*/  IABS R155, R156 ;  /* 0x0000009c009b7213 */ /* 0x000fe20000000000 */
[----:B------:R-:W-:Y:S01]  /*6e50*/  IMAD R147, R168, R148, R151 ;  /* 0x00000094a8937224 */ /* 0x000fe200078e0297 */
[----:B------:R-:W-:Y:S01]  /*6e60*/  IABS R151, R3 ;  /* 0x0000000300977213 */ /* 0x000fe20000000000 */
[----:B------:R-:W-:Y:S01]  /*6e70*/  @!P4 IMAD.IADD R146, R146, 0x1, -R168 ;  /* 0x000000019292c824 */ /* 0x000fe200078e0aa8 */
[----:B------:R-:W-:Y:S01]  /*6e80*/  IABS R157, R158 ;  /* 0x0000009e009d7213 */ /* 0x000fe20000000000 */
[----:B------:R-:W-:Y:S01]  /*6e90*/  @!P3 IMAD.MOV R143, RZ, RZ, -R143 ;  /* 0x000000ffff8fb224 */ /* 0x000fe200078e0a8f */
[----:B------:R-:W-:Y:S01]  /*6ea0*/  ISETP.GE.AND P3, PT, R3, RZ, PT ;  /* 0x000000ff0300720c */ /* 0x000fe20003f66270 */
[----:B------:R-:W-:Y:S01]  /*6eb0*/  @!P6 IMAD.MOV R144, RZ, RZ, -R144 ;  /* 0x000000ffff90e224 */ /* 0x000fe200078e0a90 */
[C---:B------:R-:W-:Y:S01]  /*6ec0*/  ISETP.GT.U32.AND P4, PT, R168.reuse, R146, PT ;  /* 0x00000092a800720c */ /* 0x040fe20003f84070 */
[----:B------:R-:W-:Y:S01]  /*6ed0*/  @!P1 IMAD.MOV R142, RZ, RZ, -R142 ;  /* 0x000000ffff8e9224 */ /* 0x000fe200078e0a8e */
[----:B------:R-:W-:Y:S01]  /*6ee0*/  ISETP.GT.U32.AND P6, PT, R168, R147, PT ;  /* 0x00000093a800720c */ /* 0x000fe20003fc4070 */
[----:B------:R-:W-:Y:S01]  /*6ef0*/  IMAD.HI.U32 R3, R0, R151, RZ ;  /* 0x0000009700037227 */ /* 0x000fe200078e00ff */
[----:B------:R-:W-:-:S02]  /*6f00*/  ISETP.GT.U32.AND P1, PT, R168, R145, PT ;  /* 0x00000091a800720c */ /* 0x000fc40003f24070 */
[----:B------:R-:W-:Y:S01]  /*6f10*/  ISETP.GE.AND P5, PT, R150, RZ, PT ;  /* 0x000000ff9600720c */ /* 0x000fe20003fa6270 */
        /* <DEDUP_REMOVED lines=8> */
[----:B------:R-:W-:-:S02]  /*6fa0*/  IMAD R149, R168, R22, R153 ;  /* 0x00000016a8957224 */ /* 0x000fc400078e0299 */
[--C-:B------:R-:W-:Y:S01]  /*6fb0*/  @!P4 IMAD.IADD R146, R146, 0x1, -R168.reuse ;  /* 0x000000019292c824 */ /* 0x100fe200078e0aa8 */
[C---:B------:R-:W-:Y:S01]  /*6fc0*/  ISETP.GT.U32.AND P4, PT, R168.reuse, R148, PT ;  /* 0x00000094a800720c */ /* 0x040fe20003f84070 */
[--C-:B------:R-:W-:Y:S01]  /*6fd0*/  @!P6 IMAD.IADD R147, R147, 0x1, -R168.reuse ;  /* 0x000000019393e824 */ /* 0x100fe200078e0aa8 */
[----:B------:R-:W-:Y:S01]  /*6fe0*/  ISETP.GT.U32.AND P6, PT, R168, R149, PT ;  /* 0x00000095a800720c */ /* 0x000fe20003fc4070 */
[--C-:B------:R-:W-:Y:S02]  /*6ff0*/  @!P1 IMAD.IADD R145, R145, 0x1, -R168.reuse ;  /* 0x0000000191919824 */ /* 0x100fe400078e0aa8 */
[C---:B------:R-:W-:Y:S02]  /*7000*/  VIADD R160, R2.reuse, 0x16c ;  /* 0x0000016c02a07836 */ /* 0x040fe40000000000 */
[----:B------:R-:W-:Y:S01]  /*7010*/  VIADD R161, R2, 0x16b ;  /* 0x0000016b02a17836 */ /* 0x000fe20000000000 */
[C---:B------:R-:W-:Y:S01]  /*7020*/  ISETP.GT.U32.AND P1, PT, R168.reuse, R145, PT ;  /* 0x00000091a800720c */ /* 0x040fe20003f24070 */
[C---:B------:R-:W-:Y:S01]  /*7030*/  IMAD R150, R168.reuse, R150, R155 ;  /* 0x00000096a8967224 */ /* 0x040fe200078e029b */
[----:B------:R-:W-:Y:S01]  /*7040*/  IABS R153, R160 ;  /* 0x000000a000997213 */ /* 0x000fe20000000000 */
[----:B------:R-:W-:Y:S01]  /*7050*/  IMAD R151, R168, R152, R157 ;  /* 0x00000098a8977224 */ /* 0x000fe200078e029d */
[----:B------:R-:W-:Y:S01]  /*7060*/  IABS R155, R161 ;  /* 0x000000a1009b7213 */ /* 0x000fe20000000000 */
[--C-:B------:R-:W-:Y:S01]  /*7070*/  @!P4 IMAD.IADD R148, R148, 0x1, -R168.reuse ;  /* 0x000000019494c824 */ /* 0x100fe200078e0aa8 */
[----:B------:R-:W-:Y:S01]  /*7080*/  ISETP.GT.U32.AND P4, PT, R168, R147, PT ;  /* 0x00000093a800720c */ /* 0x000fe20003f84070 */
[----:B------:R-:W-:-:S02]  /*7090*/  @!P6 IMAD.IADD R149, R149, 0x1, -R168 ;  /* 0x000000019595e824 */ /* 0x000fc400078e0aa8 */
[----:B------:R-:W-:-:S03]  /*70a0*/  IMAD.HI.U32 R3, R0, R153, RZ ;  /* 0x0000009900037227 */ /* 0x000fc600078e00ff */
[----:B------:R-:W-:Y:S01]  /*70b0*/  ISETP.GT.U32.AND P6, PT, R168, R149, PT ;  /* 0x00000095a800720c */ /* 0x000fe20003fc4070 */
[----:B------:R-:W-:Y:S01]  /*70c0*/  @!P1 IMAD.IADD R145, R145, 0x1, -R168 ;  /* 0x0000000191919824 */ /* 0x000fe200078e0aa8 */
[----:B------:R-:W-:Y:S01]  /*70d0*/  ISETP.GE.AND P1, PT, R154, RZ, PT ;  /* 0x000000ff9a00720c */ /* 0x000fe20003f26270 */
[----:B------:R-:W-:-:S04]  /*70e0*/  IMAD.HI.U32 R22, R0, R155, RZ ;  /* 0x0000009b00167227 */ /* 0x000fc800078e00ff */
[----:B------:R-:W-:Y:S02]  /*70f0*/  IMAD.MOV R3, RZ, RZ, -R3 ;  /* 0x000000ffff037224 */ /* 0x000fe400078e0a03 */
[----:B------:R-:W-:Y:S01]  /*7100*/  @!P2 IMAD.MOV R145, RZ, RZ, -R145 ;  /* 0x000000ffff91a224 */ /* 0x000fe200078e0a91 */
[C---:B------:R-:W-:Y:S01]  /*7110*/  ISETP.GT.U32.AND P2, PT, R168.reuse, R148, PT ;  /* 0x00000094a800720c */ /* 0x040fe20003f44070 */
[----:B------:R-:W-:Y:S02]  /*7120*/  IMAD.MOV R154, RZ, RZ, -R22 ;  /* 0x000000ffff9a7224 */ /* 0x000fe400078e0a16 */
[C---:B------:R-:W-:Y:S02]  /*7130*/  IMAD R152, R168.reuse, R3, R153 ;  /* 0x00000003a8987224 */ /* 0x040fe400078e0299 */
[----:B------:R-:W-:Y:S01]  /*7140*/  @!P4 IMAD.IADD R147, R147, 0x1, -R168 ;  /* 0x000000019393c824 */ /* 0x000fe200078e0aa8 */
[C---:B------:R-:W-:Y:S01]  /*7150*/  ISETP.GT.U32.AND P4, PT, R168.reuse, R151, PT ;  /* 0x00000097a800720c */ /* 0x040fe20003f84070 */
[----:B------:R-:W-:-:S02]  /*7160*/  IMAD R153, R168, R154, R155 ;  /* 0x0000009aa8997224 */ /* 0x000fc400078e029b */
[----:B------:R-:W-:Y:S02]  /*7170*/  @!P6 IMAD.IADD R149, R149, 0x1, -R168 ;  /* 0x000000019595e824 */ /* 0x000fe400078e0aa8 */
[----:B------:R-:W-:Y:S01]  /*7180*/  @!P0 IMAD.MOV R146, RZ, RZ, -R146 ;  /* 0x000000ffff928224 */ /* 0x000fe200078e0a92 */
[----:B------:R-:W-:Y:S01]  /*7190*/  ISETP.GT.U32.AND P6, PT, R168, R153, PT ;  /* 0x00000099a800720c */ /* 0x000fe20003fc4070 */
[----:B------:R-:W-:Y:S01]  /*71a0*/  VIADD R163, R2, 0x169 ;  /* 0x0000016902a37836 */ /* 0x000fe20000000000 */
[----:B------:R-:W-:Y:S01]  /*71b0*/  ISETP.GT.U32.AND P0, PT, R168, R150, PT ;  /* 0x00000096a800720c */ /* 0x000fe20003f04070 */
        /* <DEDUP_REMOVED lines=8> */
[----:B------:R-:W-:-:S04]  /*7240*/  IMAD.HI.U32 R22, R0, R159, RZ ;  /* 0x0000009f00167227 */ /* 0x000fc800078e00ff */
[--C-:B------:R-:W-:Y:S01]  /*7250*/  @!P6 IMAD.IADD R153, R153, 0x1, -R168.reuse ;  /* 0x000000019999e824 */ /* 0x100fe200078e0aa8 */
[----:B------:R-:W-:Y:S01]  /*7260*/  ISETP.GT.U32.AND P6, PT, R168, R151, PT ;  /* 0x00000097a800720c */ /* 0x000fe20003fc4070 */
[----:B------:R-:W-:Y:S01]  /*7270*/  @!P0 IMAD.IADD R150, R150, 0x1, -R168 ;  /* 0x0000000196968824 */ /* 0x000fe200078e0aa8 */
[----:B------:R-:W-:Y:S01]  /*7280*/  ISETP.GE.AND P0, PT, R156, RZ, PT ;  /* 0x000000ff9c00720c */ /* 0x000fe20003f06270 */
[----:B------:R-:W-:Y:S02]  /*7290*/  IMAD.MOV R22, RZ, RZ, -R22 ;  /* 0x000000ffff167224 */ /* 0x000fe400078e0a16 */
[----:B------:R-:W-:Y:S01]  /*72a0*/  @!P2 IMAD.IADD R152, R152, 0x1, -R168 ;  /* 0x000000019898a824 */ /* 0x000fe200078e0aa8 */
[----:B------:R-:W-:Y:S01]  /*72b0*/  ISETP.GT.U32.AND P2, PT, R168, R150, PT ;  /* 0x00000096a800720c */ /* 0x000fe20003f44070 */
[----:B------:R-:W-:-:S03]  /*72c0*/  IMAD.HI.U32 R3, R0, R157, RZ ;  /* 0x0000009d00037227 */ /* 0x000fc600078e00ff */
[C---:B------:R-:W-:Y:S01]  /*72d0*/  ISETP.GT.U32.AND P5, PT, R168.reuse, R152, PT ;  /* 0x00000098a800720c */ /* 0x040fe20003fa4070 */
        /* <DEDUP_REMOVED lines=50> */
[----:B------:R-:W-:-:S02]  /*7600*/  ISETP.GE.AND P2, PT, R22, RZ, PT ;  /* 0x000000ff1600720c */ /* 0x000fc40003f46270 */
[----:B------:R-:W-:Y:S01]  /*7610*/  IABS R167, R166 ;  /* 0x000000a600a77213 */ /* 0x000fe20000000000 */
        /* <DEDUP_REMOVED lines=40> */
[C---:B------:R-:W-:Y:S02]  /*78a0*/  IMAD R162, R168.reuse, R3, R165 ;  /* 0x00000003a8a27224 */ /* 0x040fe400078e02a5 */
[C---:B------:R-:W-:Y:S02]  /*78b0*/  IMAD R163, R168.reuse, R22, R167 ;  /* 0x00000016a8a37224 */ /* 0x040fe400078e02a7 */
[----:B------:R-:W-:Y:S01]  /*78c0*/  @!P6 IMAD.IADD R159, R159, 0x1, -R168 ;  /* 0x000000019f9fe824 */ /* 0x000fe200078e0aa8 */
[----:B------:R-:W-:Y:S01]  /*78d0*/  ISETP.GT.U32.AND P6, PT, R168, R162, PT ;  /* 0x000000a2a800720c */ /* 0x000fe20003fc4070 */
[----:B------:R-:W-:-:S02]  /*78e0*/  VIADD R170, R2, 0x160 ;  /* 0x0000016002aa7836 */ /* 0x000fc40000000000 */
        /* <DEDUP_REMOVED lines=10> */
[--C-:B------:R-:W-:Y:S02]  /*7990*/  @!P6 IMAD.IADD R162, R162, 0x1, -R168.reuse ;  /* 0x00000001a2a2e824 */ /* 0x100fe400078e0aa8 */
[----:B------:R-:W-:Y:S02]  /*79a0*/  IMAD.MOV R3, RZ, RZ, -R3 ;  /* 0x000000ffff037224 */ /* 0x000fe400078e0a03 */
[----:B------:R-:W-:Y:S01]  /*79b0*/  @!P5 IMAD.IADD R163, R163, 0x1, -R168 ;  /* 0x00000001a3a3d824 */ /* 0x000fe200078e0aa8 */
[C---:B------:R-:W-:Y:S01]  /*79c0*/  ISETP.GT.U32.AND P5, PT, R168.reuse, R162, PT ;  /* 0x000000a2a800720c */ /* 0x040fe20003fa4070 */
[----:B------:R-:W-:Y:S02]  /*79d0*/  IMAD R164, R168, R3, R169 ;  /* 0x00000003a8a47224 */ /* 0x000fe400078e02a9 */
[----:B------:R-:W-:-:S04]  /*79e0*/  IMAD.HI.U32 R3, R0, R165, RZ ;  /* 0x000000a500037227 */ /* 0x000fc800078e00ff */
[----:B------:R-:W-:Y:S02]  /*79f0*/  IMAD.MOV R3, RZ, RZ, -R3 ;  /* 0x000000ffff037224 */ /* 0x000fe400078e0a03 */
[--C-:B------:R-:W-:Y:S01]  /*7a00*/  @!P4 IMAD.IADD R161, R161, 0x1, -R168.reuse ;  /* 0x00000001a1a1c824 */ /* 0x100fe200078e0aa8 */
[C---:B------:R-:W-:Y:S01]  /*7a10*/  ISETP.GT.U32.AND P4, PT, R168.reuse, R160, PT ;  /* 0x000000a0a800720c */ /* 0x040fe20003f84070 */
[----:B------:R-:W-:Y:S02]  /*7a20*/  IMAD R165, R168, R3, R165 ;  /* 0x00000003a8a57224 */ /* 0x000fe400078e02a5 */
[----:B------:R-:W-:Y:S01]  /*7a30*/  @!P5 IMAD.IADD R162, R162, 0x1, -R168 ;  /* 0x00000001a2a2d824 */ /* 0x000fe200078e0aa8 */
[----:B------:R-:W-:Y:S01]  /*7a40*/  ISETP.GT.U32.AND P6, PT, R168, R161, PT ;  /* 0x000000a1a800720c */ /* 0x000fe20003fc4070 */
[----:B------:R-:W-:Y:S01]  /*7a50*/  VIADD R174, R2, 0x15d ;  /* 0x0000015d02ae7836 */ /* 0x000fe20000000000 */
[----:B------:R-:W-:Y:S01]  /*7a60*/  ISETP.GT.U32.AND P5, PT, R168, R165, PT ;  /* 0x000000a5a800720c */ /* 0x000fe20003fa4070 */
[----:B------:R-:W-:-:S02]  /*7a70*/  VIADD R175, R2, 0x15c ;  /* 0x0000015c02af7836 */ /* 0x000fc40000000000 */
[C---:B------:R-:W-:Y:S01]  /*7a80*/  IMAD.HI.U32 R3, R0.reuse, R167, RZ ;  /* 0x000000a700037227 */ /* 0x040fe200078e00ff */
[----:B------:R-:W-:Y:S02]  /*7a90*/  IABS R169, R174 ;  /* 0x000000ae00a97213 */ /* 0x000fe40000000000 */
[----:B------:R-:W-:Y:S01]  /*7aa0*/  IABS R171, R175 ;  /* 0x000000af00ab7213 */ /* 0x000fe20000000000 */
[----:B------:R-:W-:Y:S02]  /*7ab0*/  IMAD.MOV R3, RZ, RZ, -R3 ;  /* 0x000000ffff037224 */ /* 0x000fe400078e0a03 */
[----:B------:R-:W-:-:S04]  /*7ac0*/  IMAD.HI.U32 R22, R0, R169, RZ ;  /* 0x000000a900167227 */ /* 0x000fc800078e00ff */
[--C-:B------:R-:W-:Y:S02]  /*7ad0*/  @!P5 IMAD.IADD R165, R165, 0x1, -R168.reuse ;  /* 0x00000001a5a5d824 */ /* 0x100fe400078e0aa8 */
[----:B------:R-:W-:Y:S01]  /*7ae0*/  @!P6 IMAD.IADD R161, R161, 0x1, -R168 ;  /* 0x00000001a1a1e824 */ /* 0x000fe200078e0aa8 */
[----:B------:R-:W-:Y:S01]  /*7af0*/  ISETP.GE.AND P6, PT, R166, RZ, PT ;  /* 0x000000ffa600720c */ /* 0x000fe20003fc6270 */
[C---:B------:R-:W-:Y:S01]  /*7b00*/  IMAD R166, R168.reuse, R3, R167 ;  /* 0x00000003a8a67224 */ /* 0x040fe200078e02a7 */
[----:B------:R-:W-:Y:S01]  /*7b10*/  ISETP.GT.U32.AND P5, PT, R168, R165, PT ;  /* 0x000000a5a800720c */ /* 0x000fe20003fa4070 */
[----:B------:R-:W-:-:S04]  /*7b20*/  IMAD.HI.U32 R3, R0, R171, RZ ;  /* 0x000000ab00037227 */ /* 0x000fc800078e00ff */
[----:B------:R-:W-:Y:S01]  /*7b30*/  @!P2 IMAD.MOV R159, RZ, RZ, -R159 ;  /* 0x000000ffff9fa224 */ /* 0x000fe200078e0a9f */
[----:B------:R-:W-:Y:S01]  /*7b40*/  ISETP.GT.U32.AND P2, PT, R168, R163, PT ;  /* 0x000000a3a800720c */ /* 0x000fe20003f44070 */
        /* <DEDUP_REMOVED lines=8> */
[C---:B------:R-:W-:Y:S01]  /*7bd0*/  ISETP.GT.U32.AND P5, PT, R168.reuse, R169, PT ;  /* 0x000000a9a800720c */ /* 0x040fe20003fa4070 */
[----:B------:R-:W-:Y:S01]  /*7be0*/  @!P3 IMAD.MOV R161, RZ, RZ, -R161 ;  /* 0x000000ffffa1b224 */ /* 0x000fe200078e0aa1 */
[----:B------:R-:W-:Y:S01]  /*7bf0*/  ISETP.GT.U32.AND P3, PT, R168, R166, PT ;  /* 0x000000a6a800720c */ /* 0x000fe20003f64070 */
[----:B------:R-:W-:Y:S01]  /*7c00*/  VIADD R22, R2, 0x15b ;  /* 0x0000015b02167836 */ /* 0x000fe20000000000 */
[----:B------:R-:W-:Y:S01]  /*7c10*/  ISETP.GE.AND P2, PT, R170, RZ, PT ;  /* 0x000000ffaa00720c */ /* 0x000fe20003f46270 */
[----:B------:R-:W-:Y:S01]  /*7c20*/  @!P6 IMAD.MOV R163, RZ, RZ, -R163 ;  /* 0x000000ffffa3e224 */ /* 0x000fe200078e0aa3 */
[----:B------:R-:W-:Y:S01]  /*7c30*/  ISETP.GT.U32.AND P6, PT, R168, R167, PT ;  /* 0x000000a7a800720c */ /* 0x000fe20003fc4070 */
[----:B------:R-:W-:Y:S01]  /*7c40*/  @!P4 IMAD.IADD R164, R164, 0x1, -R168 ;  /* 0x00000001a4a4c824 */ /* 0x000fe200078e0aa8 */
[----:B------:R-:W-:Y:S01]  /*7c50*/  ISETP.GE.AND P4, PT, R172, RZ, PT ;  /* 0x000000ffac00720c */ /* 0x000fe20003f86270 */
[----:B------:R-:W-:Y:S01]  /*7c60*/  VIADD R172, R2, 0x15a ;  /* 0x0000015a02ac7836 */ /* 0x000fe20000000000 */
[----:B------:R-:W-:Y:S01]  /*7c70*/  IABS R171, R22 ;  /* 0x0000001600ab7213 */ /* 0x000fe20000000000 */
[----:B------:R-:W-:Y:S01]  /*7c80*/  @!P0 IMAD.MOV R162, RZ, RZ, -R162 ;  /* 0x000000ffffa28224 */ /* 0x000fe200078e0aa2 */
[----:B------:R-:W-:Y:S01]  /*7c90*/  ISETP.GE.AND P0, PT, R173, RZ, PT ;  /* 0x000000ffad00720c */ /* 0x000fe20003f06270 */
[----:B------:R-:W-:Y:S01]  /*7ca0*/  @!P5 IMAD.IADD R169, R169, 0x1, -R168 ;  /* 0x00000001a9a9d824 */ /* 0x000fe200078e0aa8 */
[----:B------:R-:W-:Y:S01]  /*7cb0*/  IABS R173, R172 ;  /* 0x000000ac00ad7213 */ /* 0x000fe20000000000 */
[----:B------:R-:W-:-:S03]  /*7cc0*/  IMAD.HI.U32 R3, R0, R171, RZ ;  /* 0x000000ab00037227 */ /* 0x000fc600078e00ff */
[C---:B------:R-:W-:Y:S01]  /*7cd0*/  ISETP.GT.U32.AND P5, PT, R168.reuse, R169, PT ;  /* 0x000000a9a800720c */ /* 0x040fe20003fa4070 */
[----:B------:R-:W-:Y:S01]  /*7ce0*/  @!P1 IMAD.MOV R160, RZ, RZ, -R160 ;  /* 0x000000ffffa09224 */ /* 0x000fe200078e0aa0 */
[----:B------:R-:W-:Y:S01]  /*7cf0*/  ISETP.GT.U32.AND P1, PT, R168, R164, PT ;  /* 0x000000a4a800720c */ /* 0x000fe20003f24070 */
[----:B------:R-:W-:Y:S01]  /*7d00*/  @!P3 IMAD.IADD R166, R166, 0x1, -R168 ;  /* 0x00000001a6a6b824 */ /* 0x000fe200078e0aa8 */
[----:B------:R-:W-:Y:S01]  /*7d10*/  ISETP.GE.AND P3, PT, R175, RZ, PT ;  /* 0x000000ffaf00720c */ /* 0x000fe20003f66270 */
[----:B------:R-:W-:Y:S02]  /*7d20*/  IMAD.MOV R170, RZ, RZ, -R3 ;  /* 0x000000ffffaa7224 */ /* 0x000fe400078e0a03 */
[----:B------:R-:W-:-:S04]  /*7d30*/  IMAD.HI.U32 R3, R0, R173, RZ ;  /* 0x000000ad00037227 */ /* 0x000fc800078e00ff */
[--C-:B------:R-:W-:Y:S01]  /*7d40*/  @!P6 IMAD.IADD R167, R167, 0x1, -R168.reuse ;  /* 0x00000001a7a7e824 */ /* 0x100fe200078e0aa8 */
[C---:B------:R-:W-:Y:S01]  /*7d50*/  ISETP.GT.U32.AND P6, PT, R168.reuse, R166, PT ;  /* 0x000000a6a800720c */ /* 0x040fe20003fc4070 */
[----:B------:R-:W-:Y:S02]  /*7d60*/  IMAD.MOV R3, RZ, RZ, -R3 ;  /* 0x000000ffff037224 */ /* 0x000fe400078e0a03 */
[C---:B------:R-:W-:Y:S02]  /*7d70*/  IMAD R170, R168.reuse, R170, R171 ;  /* 0x000000aaa8aa7224 */ /* 0x040fe400078e02ab */
[----:B------:R-:W-:Y:S02]  /*7d80*/  IMAD R171, R168, R3, R173 ;  /* 0x00000003a8ab7224 */ /* 0x000fe400078e02ad */
[--C-:B------:R-:W-:Y:S01]  /*7d90*/  @!P1 IMAD.IADD R164, R164, 0x1, -R168.reuse ;  /* 0x00000001a4a49824 */ /* 0x100fe200078e0aa8 */
[----:B------:R-:W-:Y:S01]  /*7da0*/  ISETP.GE.AND P1, PT, R174, RZ, PT ;  /* 0x000000ffae00720c */ /* 0x000fe20003f26270 */
[----:B------:R-:W-:Y:S01]  /*7db0*/  @!P5 IMAD.IADD R169, R169, 0x1, -R168 ;  /* 0x00000001a9a9d824 */ /* 0x000fe200078e0aa8 */
[----:B------:R-:W-:Y:S01]  /*7dc0*/  ISETP.GT.U32.AND P5, PT, R168, R171, PT ;  /* 0x000000aba800720c */ /* 0x000fe20003fa4070 */
[----:B------:R-:W-:-:S02]  /*7dd0*/  VIADD R174, R2, 0x159 ;  /* 0x0000015902ae7836 */ /* 0x000fc40000000000 */
[----:B------:R-:W-:Y:S01]  /*7de0*/  @!P6 IMAD.IADD R166, R166, 0x1, -R168 ;  /* 0x00000001a6a6e824 */ /* 0x000fe200078e0aa8 */
[----:B------:R-:W-:Y:S01]  /*7df0*/  ISETP.GT.U32.AND P6, PT, R168, R170, PT ;  /* 0x000000aaa800720c */ /* 0x000fe20003fc4070 */
[----:B------:R-:W-:Y:S01]  /*7e00*/  @!P2 IMAD.MOV R164, RZ, RZ, -R164 ;  /* 0x000000ffffa4a224 */ /* 0x000fe200078e0aa4 */
[----:B------:R-:W-:Y:S01]  /*7e10*/  IABS R175, R174 ;  /* 0x000000ae00af7213 */ /* 0x000fe20000000000 */
[----:B------:R-:W-:Y:S01]  /*7e20*/  VIADD R178, R2, 0x157 ;  /* 0x0000015702b27836 */ /* 0x000fe20000000000 */
[----:B------:R-:W-:Y:S01]  /*7e30*/  ISETP.GT.U32.AND P2, PT, R168, R167, PT ;  /* 0x000000a7a800720c */ /* 0x000fe20003f44070 */
[----:B------:R-:W-:Y:S02]  /*7e40*/  @!P4 IMAD.MOV R165, RZ, RZ, -R165 ;  /* 0x000000ffffa5c224 */ /* 0x000fe400078e0aa5 */
[----:B------:R-:W-:Y:S01]  /*7e50*/  IMAD.HI.U32 R3, R0, R175, RZ ;  /* 0x000000af00037227 */ /* 0x000fe200078e00ff */
[----:B------:R-:W-:-:S03]  /*7e60*/  IABS R179, R178 ;  /* 0x000000b200b37213 */ /* 0x000fc60000000000 */
[--C-:B------:R-:W-:Y:S02]  /*7e70*/  @!P5 IMAD.IADD R171, R171, 0x1, -R168.reuse ;  /* 0x00000001ababd824 */ /* 0x100fe400078e0aa8 */
[----:B------:R-:W-:Y:S02]  /*7e80*/  IMAD.MOV R3, RZ, RZ, -R3 ;  /* 0x000000ffff037224 */ /* 0x000fe400078e0a03 */
[----:B------:R-:W-:Y:S01]  /*7e90*/  @!P6 IMAD.IADD R170, R170, 0x1, -R168 ;  /* 0x00000001aaaae824 */ /* 0x000fe200078e0aa8 */
[----:B------:R-:W-:Y:S01]  /*7ea0*/  ISETP.GE.AND P6, PT, R172, RZ, PT ;  /* 0x000000ffac00720c */ /* 0x000fe20003fc6270 */
[C---:B------:R-:W-:Y:S01]  /*7eb0*/  IMAD R172, R168.reuse, R3, R175 ;  /* 0x00000003a8ac7224 */ /* 0x040fe200078e02af */
[----:B------:R-:W-:Y:S01]  /*7ec0*/  ISETP.GT.U32.AND P4, PT, R168, R171, PT ;  /* 0x000000aba800720c */ /* 0x000fe20003f84070 */
[----:B------:R-:W-:Y:S01]  /*7ed0*/  IMAD.HI.U32 R3, R0, R179, RZ ;  /* 0x000000b300037227 */ /* 0x000fe200078e00ff */
[----:B------:R-:W-:-:S03]  /*7ee0*/  ISETP.GT.U32.AND P5, PT, R168, R170, PT ;  /* 0x000000aaa800720c */ /* 0x000fc60003fa4070 */
[--C-:B------:R-:W-:Y:S01]  /*7ef0*/  @!P2 IMAD.IADD R167, R167, 0x1, -R168.reuse ;  /* 0x00000001a7a7a824 */ /* 0x100fe200078e0aa8 */
[----:B------:R-:W-:Y:S01]  /*7f00*/  ISETP.GE.AND P2, PT, R22, RZ, PT ;  /* 0x000000ff1600720c */ /* 0x000fe20003f46270 */
[----:B------:R-:W-:Y:S02]  /*7f10*/  VIADD R176, R2, 0x158 ;  /* 0x0000015802b07836 */ /* 0x000fe40000000000 */
[----:B------:R-:W-:Y:S02]  /*7f20*/  IMAD.MOV R3, RZ, RZ, -R3 ;  /* 0x000000ffff037224 */ /* 0x000fe400078e0a03 */
[----:B------:R-:W-:Y:S01]  /*7f30*/  @!P1 IMAD.MOV R167, RZ, RZ, -R167 ;  /* 0x000000ffffa79224 */ /* 0x000fe200078e0aa7 */
[----:B------:R-:W-:Y:S01]  /*7f40*/  ISETP.GE.AND P1, PT, R174, RZ, PT ;  /* 0x000000ffae00720c */ /* 0x000fe20003f26270 */
[----:B------:R-:W-:Y:S01]  /*7f50*/  IMAD R174, R168, R3, R179 ;  /* 0x00000003a8ae7224 */ /* 0x000fe200078e02b3 */
[----:B------:R-:W-:Y:S01]  /*7f60*/  IABS R177, R176 ;  /* 0x000000b000b17213 */ /* 0x000fe20000000000 */
[----:B------:R-:W-:-:S02]  /*7f70*/  @!P4 IMAD.IADD R171, R171, 0x1, -R168 ;  /* 0x00000001ababc824 */ /* 0x000fc400078e0aa8 */
[----:B------:R-:W-:Y:S01]  /*7f80*/  VIADD R180, R2, 0x156 ;  /* 0x0000015602b47836 */ /* 0x000fe20000000000 */
[----:B------:R-:W-:Y:S01]  /*7f90*/  ISETP.GT.U32.AND P4, PT, R168, R174, PT ;  /* 0x000000aea800720c */ /* 0x000fe20003f84070 */
[----:B------:R-:W-:-:S03]  /*7fa0*/  IMAD.HI.U32 R22, R0, R177, RZ ;  /* 0x000000b100167227 */ /* 0x000fc600078e00ff */
[----:B------:R-:W-:Y:S01]  /*7fb0*/  IABS R175, R180 ;  /* 0x000000b400af7213 */ /* 0x000fe20000000000 */
[----:B------:R-:W-:Y:S01]  /*7fc0*/  @!P0 IMAD.MOV R166, RZ, RZ, -R166 ;  /* 0x000000ffffa68224 */ /* 0x000fe200078e0aa6 */
[----:B------:R-:W-:Y:S01]  /*7fd0*/  ISETP.GT.U32.AND P0, PT, R168, R172, PT ;  /* 0x000000aca800720c */ /* 0x000fe20003f04070 */
[----:B------:R-:W-:Y:S02]  /*7fe0*/  IMAD.MOV R22, RZ, RZ, -R22 ;  /* 0x000000ffff167224 */ /* 0x000fe400078e0a16 */
[----:B------:R-:W-:-:S04]  /*7ff0*/  IMAD.HI.U32 R3, R0, R175, RZ ;  /* 0x000000af00037227 */ /* 0x000fc800078e00ff */
[----:B------:R-:W-:Y:S02]  /*8000*/  IMAD R173, R168, R22, R177 ;  /* 0x00000016a8ad7224 */ /* 0x000fe400078e02b1 */
[----:B------:R-:W-:Y:S02]  /*8010*/  VIADD R22, R2, 0x155 ;  /* 0x0000015502167836 */ /* 0x000fe40000000000 */
[--C-:B------:R-:W-:Y:S02]  /*8020*/  @!P4 IMAD.IADD R174, R174, 0x1, -R168.reuse ;  /* 0x00000001aeaec824 */ /* 0x100fe400078e0aa8 */
[----:B------:R-:W-:Y:S01]  /*8030*/  @!P3 IMAD.MOV R169, RZ, RZ, -R169 ;  /* 0x000000ffffa9b224 */ /* 0x000fe200078e0aa9 */
[----:B------:R-:W-:Y:S01]  /*8040*/  IABS R177, R22 ;  /* 0x0000001600b17213 */ /* 0x000fe20000000000 */
[----:B------:R-:W-:Y:S01]  /*8050*/  IMAD.MOV R3, RZ, RZ, -R3 ;  /* 0x000000ffff037224 */ /* 0x000fe200078e0a03 */
[----:B------:R-:W-:Y:S01]  /*8060*/  ISETP.GT.U32.AND P3, PT, R168, R173, PT ;  /* 0x000000ada800720c */ /* 0x000fe20003f64070 */
[--C-:B------:R-:W-:Y:S01]  /*8070*/  @!P5 IMAD.IADD R170, R170, 0x1, -R168.reuse ;  /* 0x00000001aaaad824 */ /* 0x100fe200078e0aa8 */
[----:B------:R-:W-:Y:S01]  /*8080*/  ISETP.GT.U32.AND P4, PT, R168, R174, PT ;  /* 0x000000aea800720c */ /* 0x000fe20003f84070 */
[----:B------:R-:W-:Y:S01]  /*8090*/  @!P0 IMAD.IADD R172, R172, 0x1, -R168 ;  /* 0x00000001acac8824 */ /* 0x000fe200078e0aa8 */
[----:B------:R-:W-:Y:S01]  /*80a0*/  ISETP.GE.AND P5, PT, R176, RZ, PT ;  /* 0x000000ffb000720c */ /* 0x000fe20003fa6270 */
[----:B------:R-:W-:Y:S01]  /*80b0*/  IMAD R175, R168, R3, R175 ;  /* 0x00000003a8af7224 */ /* 0x000fe200078e02af */
[----:B------:R-:W-:Y:S01]  /*80c0*/  ISETP.GE.AND P0, PT, R178, RZ, PT ;  /* 0x000000ffb200720c */ /* 0x000fe20003f06270 */
[----:B------:R-:W-:Y:S01]  /*80d0*/  @!P2 IMAD.MOV R170, RZ, RZ, -R170 ;  /* 0x000000ffffaaa224 */ /* 0x000fe200078e0aaa */
[----:B------:R-:W-:Y:S01]  /*80e0*/  ISETP.GT.U32.AND P2, PT, R168, R172, PT ;  /* 0x000000aca800720c */ /* 0x000fe20003f44070 */
[----:B------:R-:W-:-:S04]  /*80f0*/  IMAD.HI.U32 R3, R0, R177, RZ ;  /* 0x000000b100037227 */ /* 0x000fc800078e00ff */
[----:B------:R-:W-:Y:S02]  /*8100*/  IMAD.MOV R3, RZ, RZ, -R3 ;  /* 0x000000ffff037224 */ /* 0x000fe400078e0a03 */
[--C-:B------:R-:W-:Y:S02]  /*8110*/  @!P3 IMAD.IADD R173, R173, 0x1, -R168.reuse ;  /* 0x00000001adadb824 */ /* 0x100fe400078e0aa8 */
[----:B------:R-:W-:Y:S02]  /*8120*/  IMAD R176, R168, R3, R177 ;  /* 0x00000003a8b07224 */ /* 0x000fe400078e02b1 */
[--C-:B------:R-:W-:Y:S01]  /*8130*/  @!P4 IMAD.IADD R174, R174, 0x1, -R168.reuse ;  /* 0x00000001aeaec824 */ /* 0x100fe200078e0aa8 */
[----:B------:R-:W-:Y:S01]  /*8140*/  ISETP.GT.U32.AND P3, PT, R168, R173, PT ;  /* 0x000000ada800720c */ /* 0x000fe20003f64070 */
[----:B------:R-:W-:Y:S01]  /*8150*/  VIADD R178, R2, 0x154 ;  /* 0x0000015402b27836 */ /* 0x000fe20000000000 */
[----:B------:R-:W-:Y:S01]  /*8160*/  ISETP.GT.U32.AND P4, PT, R168, R176, PT ;  /* 0x000000b0a800720c */ /* 0x000fe20003f84070 */
[----:B------:R-:W-:Y:S01]  /*8170*/  @!P2 IMAD.IADD R172, R172, 0x1, -R168 ;  /* 0x00000001acaca824 */ /* 0x000fe200078e0aa8 */
[----:B------:R-:W-:Y:S01]  /*8180*/  ISETP.GT.U32.AND P2, PT, R168, R175, PT ;  /* 0x000000afa800720c */ /* 0x000fe20003f44070 */
[----:B------:R-:W-:Y:S01]  /*8190*/  @!P6 IMAD.MOV R171, RZ, RZ, -R171 ;  /* 0x000000ffffabe224 */ /* 0x000fe200078e0aab */
[----:B------:R-:W-:Y:S01]  /*81a0*/  IABS R179, R178 ;  /* 0x000000b200b37213 */ /* 0x000fe20000000000 */
[----:B------:R-:W-:Y:S01]  /*81b0*/  VIADD R182, R2, 0x152 ;  /* 0x0000015202b67836 */ /* 0x000fe20000000000 */
[----:B------:R-:W-:Y:S01]  /*81c0*/  ISETP.GE.AND P6, PT, R180, RZ, PT ;  /* 0x000000ffb400720c */ /* 0x000fe20003fc6270 */
[----:B------:R-:W-:-:S02]  /*81d0*/  VIADD R180, R2, 0x153 ;  /* 0x0000015302b47836 */ /* 0x000fc40000000000 */
[----:B------:R-:W-:-:S03]  /*81e0*/  IMAD.HI.U32 R3, R0, R179, RZ ;  /* 0x000000b300037227 */ /* 0x000fc600078e00ff */
[----:B------:R-:W-:Y:S01]  /*81f0*/  IABS R181, R180 ;  /* 0x000000b400b57213 */ /* 0x000fe20000000000 */
[--C-:B------:R-:W-:Y:S02]  /*8200*/  @!P4 IMAD.IADD R176, R176, 0x1, -R168.reuse ;  /* 0x00000001b0b0c824 */ /* 0x100fe400078e0aa8 */
[--C-:B------:R-:W-:Y:S01]  /*8210*/  @!P3 IMAD.IADD R173, R173, 0x1, -R168.reuse ;  /* 0x00000001adadb824 */ /* 0x100fe200078e0aa8 */
[----:B------:R-:W-:Y:S01]  /*8220*/  ISETP.GE.AND P3, PT, R22, RZ, PT ;  /* 0x000000ff1600720c */ /* 0x000fe20003f66270 */
[----:B------:R-:W-:Y:S01]  /*8230*/  IMAD.MOV R3, RZ, RZ, -R3 ;  /* 0x000000ffff037224 */ /* 0x000fe200078e0a03 */
[----:B------:R-:W-:Y:S01]  /*8240*/  IABS R22, R182 ;  /* 0x000000b600167213 */ /* 0x000fe20000000000 */
[----:B------:R-:W-:Y:S01]  /*8250*/  @!P2 IMAD.IADD R175, R175, 0x1, -R168 ;  /* 0x00000001afafa824 */ /* 0x000fe200078e0aa8 */
[C---:B------:R-:W-:Y:S01]  /*8260*/  ISETP.GT.U32.AND P4, PT, R168.reuse, R176, PT ;  /* 0x000000b0a800720c */ /* 0x040fe20003f84070 */
[----:B------:R-:W-:Y:S01]  /*8270*/  IMAD R177, R168, R3, R179 ;  /* 0x00000003a8b17224 */ /* 0x000fe200078e02b3 */
[----:B------:R-:W-:Y:S01]  /*8280*/  ISETP.GE.AND P2, PT, R178, RZ, PT ;  /* 0x000000ffb200720c */ /* 0x000fe20003f46270 */
[----:B------:R-:W-:Y:S01]  /*8290*/  @!P1 IMAD.MOV R172, RZ, RZ, -R172 ;  /* 0x000000ffffac9224 */ /* 0x000fe200078e0aac */
[----:B------:R-:W-:Y:S01]  /*82a0*/  ISETP.GT.U32.AND P1, PT, R168, R175, PT ;  /* 0x000000afa800720c */ /* 0x000fe20003f24070 */
[----:B------:R-:W-:-:S04]  /*82b0*/  IMAD.HI.U32 R3, R0, R181, RZ ;  /* 0x000000b500037227 */ /* 0x000fc800078e00ff */
[----:B------:R-:W-:Y:S02]  /*82c0*/  IMAD.MOV.U32 R179, RZ, RZ, R22 ;  /* 0x000000ffffb37224 */ /* 0x000fe400078e0016 */
[----:B------:R-:W-:Y:S02]  /*82d0*/  IMAD.MOV R3, RZ, RZ, -R3 ;  /* 0x000000ffff037224 */ /* 0x000fe400078e0a03 */
[----:B------:R-:W-:-:S04]  /*82e0*/  IMAD.HI.U32 R22, R0, R179, RZ ;  /* 0x000000b300167227 */ /* 0x000fc800078e00ff */
[----:B------:R-:W-:Y:S01]  /*82f0*/  @!P5 IMAD.MOV R173, RZ, RZ, -R173 ;  /* 0x000000ffffadd224 */ /* 0x000fe200078e0aad */
[C---:B------:R-:W-:Y:S01]  /*8300*/  ISETP.GT.U32.AND P5, PT, R168.reuse, R177, PT ;  /* 0x000000b1a800720c */ /* 0x040fe20003fa4070 */
[----:B------:R-:W-:Y:S02]  /*8310*/  IMAD R178, R168, R3, R181 ;  /* 0x00000003a8b27224 */ /* 0x000fe400078e02b5 */
[----:B------:R-:W-:Y:S02]  /*8320*/  IMAD.MOV R22, RZ, RZ, -R22 ;  /* 0x000000ffff167224 */ /* 0x000fe400078e0a16 */
[--C-:B------:R-:W-:Y:S01]  /*8330*/  @!P4 IMAD.IADD R176, R176, 0x1, -R168.reuse ;  /* 0x00000001b0b0c824 */ /* 0x100fe200078e0aa8 */
[----:B------:R-:W-:Y:S01]  /*8340*/  ISETP.GT.U32.AND P4, PT, R168, R178, PT ;  /* 0x000000b2a800720c */ /* 0x000fe20003f84070 */
[----:B------:R-:W-:Y:S01]  /*8350*/  @!P1 IMAD.IADD R175, R175, 0x1, -R168 ;  /* 0x00000001afaf9824 */ /* 0x000fe200078e0aa8 */
[----:B------:R-:W-:Y:S01]  /*8360*/  ISETP.GE.AND P1, PT, R182, RZ, PT ;  /* 0x000000ffb600720c */ /* 0x000fe20003f26270 */
[----:B------:R-:W-:-:S02]  /*8370*/  IMAD R179, R168, R22, R179 ;  /* 0x00000016a8b37224 */ /* 0x000fc400078e02b3 */
[----:B------:R-:W-:Y:S02]  /*8380*/  @!P6 IMAD.MOV R175, RZ, RZ, -R175 ;  /* 0x000000ffffafe224 */ /* 0x000fe400078e0aaf */
[----:B------:R-:W-:Y:S01]  /*8390*/  @!P0 IMAD.MOV R174, RZ, RZ, -R174 ;  /* 0x000000ffffae8224 */ /* 0x000fe200078e0aae */
[----:B------:R-:W-:Y:S01]  /*83a0*/  ISETP.GT.U32.AND P6, PT, R168, R179, PT ;  /* 0x000000b3a800720c */ /* 0x000fe20003fc4070 */
[--C-:B------:R-:W-:Y:S01]  /*83b0*/  @!P5 IMAD.IADD R177, R177, 0x1, -R168.reuse ;  /* 0x00000001b1b1d824 */ /* 0x100fe200078e0aa8 */
[----:B------:R-:W-:Y:S01]  /*83c0*/  ISETP.GE.AND P0, PT, R180, RZ, PT ;  /* 0x000000ffb400720c */ /* 0x000fe20003f06270 */
[C---:B------:R-:W-:Y:S02]  /*83d0*/  VIADD R180, R2.reuse, 0x151 ;  /* 0x0000015102b47836 */ /* 0x040fe40000000000 */
[----:B------:R-:W-:Y:S01]  /*83e0*/  VIADD R22, R2, 0x150 ;  /* 0x0000015002167836 */ /* 0x000fe20000000000 */
[----:B------:R-:W-:Y:S01]  /*83f0*/  ISETP.GT.U32.AND P5, PT, R168, R177, PT ;  /* 0x000000b1a800720c */ /* 0x000fe20003fa4070 */
[----:B------:R-:W-:Y:S01]  /*8400*/  @!P4 IMAD.IADD R178, R178, 0x1, -R168 ;  /* 0x00000001b2b2c824 */ /* 0x000fe200078e0aa8 */
[----:B------:R-:W-:Y:S01]  /*8410*/  IABS R181, R180 ;  /* 0x000000b400b57213 */ /* 0x000fe20000000000 */
[----:B------:R-:W-:Y:S01]  /*8420*/  VIADD R182, R2, 0x14f ;  /* 0x0000014f02b67836 */ /* 0x000fe20000000000 */
[----:B------:R-:W-:Y:S01]  /*8430*/  IABS R183, R22 ;  /* 0x0000001600b77213 */ /* 0x000fe20000000000 */
[----:B------:R-:W-:Y:S01]  /*8440*/  @!P3 IMAD.MOV R176, RZ, RZ, -R176 ;  /* 0x000000ffffb0b224 */ /* 0x000fe200078e0ab0 */
[----:B------:R-:W-:Y:S01]  /*8450*/  ISETP.GT.U32.AND P4, PT, R168, R178, PT ;  /* 0x000000b2a800720c */ /* 0x000fe20003f84070 */
[----:B------:R-:W-:Y:S01]  /*8460*/  IMAD.HI.U32 R3, R0, R181, RZ ;  /* 0x000000b500037227 */ /* 0x000fe200078e00ff */
[----:B------:R-:W-:-:S02]  /*8470*/  ISETP.GE.AND P3, PT, R180, RZ, PT ;  /* 0x000000ffb400720c */ /* 0x000fc40003f66270 */
[----:B------:R-:W-:Y:S01]  /*8480*/  IABS R185, R182 ;  /* 0x000000b600b97213 */ /* 0x000fe20000000000 */
[----:B------:R-:W-:Y:S02]  /*8490*/  @!P6 IMAD.IADD R179, R179, 0x1, -R168 ;  /* 0x00000001b3b3e824 */ /* 0x000fe400078e0aa8 */
[----:B------:R-:W-:Y:S02]  /*84a0*/  IMAD.MOV R180, RZ, RZ, -R3 ;  /* 0x000000ffffb47224 */ /* 0x000fe400078e0a03 */
[----:B------:R-:W-:Y:S01]  /*84b0*/  IMAD.HI.U32 R3, R0, R183, RZ ;  /* 0x000000b700037227 */ /* 0x000fe200078e00ff */
[----:B------:R-:W-:-:S03]  /*84c0*/  ISETP.GT.U32.AND P6, PT, R168, R179, PT ;  /* 0x000000b3a800720c */ /* 0x000fc60003fc4070 */
[----:B------:R-:W-:Y:S01]  /*84d0*/  @!P5 IMAD.IADD R177, R177, 0x1, -R168 ;  /* 0x00000001b1b1d824 */ /* 0x000fe200078e0aa8 */
[----:B------:R-:W-:Y:S01]  /*84e0*/  ISETP.GE.AND P5, PT, R22, RZ, PT ;  /* 0x000000ff1600720c */ /* 0x000fe20003fa6270 */
[----:B------:R-:W-:Y:S02]  /*84f0*/  IMAD.MOV R3, RZ, RZ, -R3 ;  /* 0x000000ffff037224 */ /* 0x000fe400078e0a03 */
[----:B------:R-:W-:-:S04]  /*8500*/  IMAD.HI.U32 R22, R0, R185, RZ ;  /* 0x000000b900167227 */ /* 0x000fc800078e00ff */
[----:B------:R-:W-:Y:S02]  /*8510*/  IMAD R180, R168, R180, R181 ;  /* 0x000000b4a8b47224 */ /* 0x000fe400078e02b5 */
[----:B------:R-:W-:Y:S02]  /*8520*/  @!P4 IMAD.IADD R178, R178, 0x1, -R168 ;  /* 0x00000001b2b2c824 */ /* 0x000fe400078e0aa8 */
[C---:B------:R-:W-:Y:S01]  /*8530*/  IMAD R181, R168.reuse, R3, R183 ;  /* 0x00000003a8b57224 */ /* 0x040fe200078e02b7 */
[----:B------:R-:W-:Y:S01]  /*8540*/  ISETP.GT.U32.AND P4, PT, R168, R180, PT ;  /* 0x000000b4a800720c */ /* 0x000fe20003f84070 */
[----:B------:R-:W-:Y:S02]  /*8550*/  IMAD.MOV R22, RZ, RZ, -R22 ;  /* 0x000000ffff167224 */ /* 0x000fe400078e0a16 */
[----:B------:R-:W-:Y:S01]  /*8560*/  @!P2 IMAD.MOV R177, RZ, RZ, -R177 ;  /* 0x000000ffffb1a224 */ /* 0x000fe200078e0ab1 */
[----:B------:R-:W-:Y:S01]  /*8570*/  ISETP.GE.AND P2, PT, R182, RZ, PT ;  /* 0x000000ffb600720c */ /* 0x000fe20003f46270 */
[----:B------:R-:W-:Y:S01]  /*8580*/  @!P0 IMAD.MOV R178, RZ, RZ, -R178 ;  /* 0x000000ffffb28224 */ /* 0x000fe200078e0ab2 */
[C---:B------:R-:W-:Y:S01]  /*8590*/  ISETP.GT.U32.AND P0, PT, R168.reuse, R181, PT ;  /* 0x000000b5a800720c */ /* 0x040fe20003f04070 */
[----:B------:R-:W-:-:S02]  /*85a0*/  IMAD R182, R168, R22, R185 ;  /* 0x00000016a8b67224 */ /* 0x000fc400078e02b9 */
[--C-:B------:R-:W-:Y:S02]  /*85b0*/  @!P6 IMAD.IADD R179, R179, 0x1, -R168.reuse ;  /* 0x00000001b3b3e824 */ /* 0x100fe400078e0aa8 */
[----:B------:R-:W-:Y:S02]  /*85c0*/  VIADD R3, R2, 0x14e ;  /* 0x0000014e02037836 */ /* 0x000fe40000000000 */
[----:B------:R-:W-:Y:S01]  /*85d0*/  @!P1 IMAD.MOV R179, RZ, RZ, -R179 ;  /* 0x000000ffffb39224 */ /* 0x000fe200078e0ab3 */
[----:B------:R-:W-:Y:S01]  /*85e0*/  ISETP.GT.U32.AND P1, PT, R168, R182, PT ;  /* 0x000000b6a800720c */ /* 0x000fe20003f24070 */
[----:B------:R-:W-:Y:S01]  /*85f0*/  VIADD R186, R2, 0x14d ;  /* 0x0000014d02ba7836 */ /* 0x000fe20000000000 */
[----:B------:R-:W-:Y:S01]  /*8600*/  IABS R183, R3 ;  /* 0x0000000300b77213 */ /* 0x000fe20000000000 */
[--C-:B------:R-:W-:Y:S01]  /*8610*/  @!P4 IMAD.IADD R180, R180, 0x1, -R168.reuse ;  /* 0x00000001b4b4c824 */ /* 0x100fe200078e0aa8 */
[----:B------:R-:W-:Y:S01]  /*8620*/  ISETP.GE.AND P6, PT, R3, RZ, PT ;  /* 0x000000ff0300720c */ /* 0x000fe20003fc6270 */
[----:B------:R-:W-:Y:S01]  /*8630*/  @!P0 IMAD.IADD R181, R181, 0x1, -R168 ;  /* 0x00000001b5b58824 */ /* 0x000fe200078e0aa8 */
[----:B------:R-:W-:Y:S01]  /*8640*/  IABS R185, R186 ;  /* 0x000000ba00b97213 */ /* 0x000fe20000000000 */
[----:B------:R-:W-:Y:S01]  /*8650*/  VIADD R190, R2, 0x14b ;  /* 0x0000014b02be7836 */ /* 0x000fe20000000000 */
[----:B------:R-:W-:Y:S01]  /*8660*/  ISETP.GT.U32.AND P4, PT, R168, R180, PT ;  /* 0x000000b4a800720c */ /* 0x000fe20003f84070 */
[----:B------:R-:W-:Y:S01]  /*8670*/  IMAD.HI.U32 R3, R0, R183, RZ ;  /* 0x000000b700037227 */ /* 0x000fe200078e00ff */
[----:B------:R-:W-:-:S02]  /*8680*/  ISETP.GT.U32.AND P0, PT, R168, R181, PT ;  /* 0x000000b5a800720c */ /* 0x000fc40003f04070 */
[----:B------:R-:W-:Y:S01]  /*8690*/  IABS R189, R190 ;  /* 0x000000be00bd7213 */ /* 0x000fe20000000000 */
[----:B------:R-:W-:Y:S02]  /*86a0*/  @!P1 IMAD.IADD R182, R182, 0x1, -R168 ;  /* 0x00000001b6b69824 */ /* 0x000fe400078e0aa8 */
[----:B------:R-:W-:-:S03]  /*86b0*/  IMAD.HI.U32 R22, R0, R185, RZ ;  /* 0x000000b900167227 */ /* 0x000fc600078e00ff */
[C---:B------:R-:W-:Y:S01]  /*86c0*/  ISETP.GT.U32.AND P1, PT, R168.reuse, R182, PT ;  /* 0x000000b6a800720c */ /* 0x040fe20003f24070 */
[----:B------:R-:W-:Y:S02]  /*86d0*/  IMAD.MOV R184, RZ, RZ, -R3 ;  /* 0x000000ffffb87224 */ /* 0x000fe400078e0a03 */
[----:B------:R-:W-:Y:S02]  /*86e0*/  IMAD.MOV R22, RZ, RZ, -R22 ;  /* 0x000000ffff167224 */ /* 0x000fe400078e0a16 */
[----:B------:R-:W-:Y:S02]  /*86f0*/  IMAD R183, R168, R184, R183 ;  /* 0x000000b8a8b77224 */ /* 0x000fe400078e02b7 */
[----:B------:R-:W-:Y:S02]  /*8700*/  VIADD R188, R2, 0x14c ;  /* 0x0000014c02bc7836 */ /* 0x000fe40000000000 */
[----:B------:R-:W-:Y:S02]  /*8710*/  IMAD R184, R168, R22, R185 ;  /* 0x00000016a8b87224 */ /* 0x000fe400078e02b9 */
[----:B------:R-:W-:Y:S01]  /*8720*/  IMAD.HI.U32 R22, R0, R189, RZ ;  /* 0x000000bd00167227 */ /* 0x000fe200078e00ff */
[----:B------:R-:W-:-:S03]  /*8730*/  IABS R187, R188 ;  /* 0x000000bc00bb7213 */ /* 0x000fc60000000000 */
[----:B------:R-:W-:Y:S01]  /*8740*/  @!P0 IMAD.IADD R181, R181, 0x1, -R168 ;  /* 0x00000001b5b58824 */ /* 0x000fe200078e0aa8 */
[----:B------:R-:W-:Y:S01]  /*8750*/  ISETP.GT.U32.AND P0, PT, R168, R183, PT ;  /* 0x000000b7a800720c */ /* 0x000fe20003f04070 */
[----:B------:R-:W-:Y:S02]  /*8760*/  IMAD.MOV R22, RZ, RZ, -R22 ;  /* 0x000000ffff167224 */ /* 0x000fe400078e0a16 */
[--C-:B------:R-:W-:Y:S01]  /*8770*/  @!P4 IMAD.IADD R180, R180, 0x1, -R168.reuse ;  /* 0x00000001b4b4c824 */ /* 0x100fe200078e0aa8 */
[----:B------:R-:W-:Y:S01]  /*8780*/  ISETP.GE.AND P4, PT, R186, RZ, PT ;  /* 0x000000ffba00720c */ /* 0x000fe20003f86270 */
[----:B------:R-:W-:Y:S02]  /*8790*/  IMAD R186, R168, R22, R189 ;  /* 0x00000016a8ba7224 */ /* 0x000fe400078e02bd */
[----:B------:R-:W-:Y:S02]  /*87a0*/  @!P1 IMAD.IADD R182, R182, 0x1, -R168 ;  /* 0x00000001b6b69824 */ /* 0x000fe400078e0aa8 */
[----:B------:R-:W-:-:S04]  /*87b0*/  IMAD.HI.U32 R3, R0, R187, RZ ;  /* 0x000000bb00037227 */ /* 0x000fc800078e00ff */
[----:B------:R-:W-:Y:S01]  /*87c0*/  @!P5 IMAD.MOV R181, RZ, RZ, -R181 ;  /* 0x000000ffffb5d224 */ /* 0x000fe200078e0ab5 */
[----:B------:R-:W-:Y:S01]  /*87d0*/  ISETP.GE.AND P5, PT, R188, RZ, PT ;  /* 0x000000ffbc00720c */ /* 0x000fe20003fa6270 */
[----:B------:R-:W-:Y:S01]  /*87e0*/  @!P2 IMAD.MOV R182, RZ, RZ, -R182 ;  /* 0x000000ffffb6a224 */ /* 0x000fe200078e0ab6 */
[----:B------:R-:W-:Y:S01]  /*87f0*/  ISETP.GT.U32.AND P2, PT, R168, R186, PT ;  /* 0x000000baa800720c */ /* 0x000fe20003f44070 */
[----:B------:R-:W-:Y:S02]  /*8800*/  IMAD.MOV R3, RZ, RZ, -R3 ;  /* 0x000000ffff037224 */ /* 0x000fe400078e0a03 */
[----:B------:R-:W-:Y:S02]  /*8810*/  VIADD R188, R2, 0x14a ;  /* 0x0000014a02bc7836 */ /* 0x000fe40000000000 */
[----:B------:R-:W-:Y:S01]  /*8820*/  @!P3 IMAD.MOV R180, RZ, RZ, -R180 ;  /* 0x000000ffffb4b224 */ /* 0x000fe200078e0ab4 */
[----:B------:R-:W-:Y:S01]  /*8830*/  ISETP.GT.U32.AND P3, PT, R168, R184, PT ;  /* 0x000000b8a800720c */ /* 0x000fe20003f64070 */
[----:B------:R-:W-:-:S02]  /*8840*/  @!P0 IMAD.IADD R183, R183, 0x1, -R168 ;  /* 0x00000001b7b78824 */ /* 0x000fc400078e0aa8 */
[----:B------:R-:W-:Y:S01]  /*8850*/  IMAD R185, R168, R3, R187 ;  /* 0x00000003a8b97224 */ /* 0x000fe200078e02bb */
[----:B------:R-:W-:Y:S01]  /*8860*/  IABS R187, R188 ;  /* 0x000000bc00bb7213 */ /* 0x000fe20000000000 */
[----:B------:R-:W-:Y:S01]  /*8870*/  VIADD R192, R2, 0x149 ;  /* 0x0000014902c07836 */ /* 0x000fe20000000000 */
[----:B------:R-:W-:Y:S01]  /*8880*/  ISETP.GT.U32.AND P0, PT, R168, R183, PT ;  /* 0x000000b7a800720c */ /* 0x000fe20003f04070 */
[----:B------:R-:W-:Y:S01]  /*8890*/  @!P2 IMAD.IADD R186, R186, 0x1, -R168 ;  /* 0x00000001babaa824 */ /* 0x000fe200078e0aa8 */
[----:B------:R-:W-:Y:S01]  /*88a0*/  ISETP.GT.U32.AND P1, PT, R168, R185, PT ;  /* 0x000000b9a800720c */ /* 0x000fe20003f24070 */
[----:B------:R-:W-:Y:S01]  /*88b0*/  IMAD.HI.U32 R3, R0, R187, RZ ;  /* 0x000000bb00037227 */ /* 0x000fe200078e00ff */
[----:B------:R-:W-:Y:S02]  /*88c0*/  IABS R189, R192 ;  /* 0x000000c000bd7213 */ /* 0x000fe40000000000 */
[----:B------:R-:W-:Y:S01]  /*88d0*/  ISETP.GT.U32.AND P2, PT, R168, R186, PT ;  /* 0x000000baa800720c */ /* 0x000fe20003f44070 */
[----:B------:R-:W-:-:S02]  /*88e0*/  IMAD.MOV R3, RZ, RZ, -R3 ;  /* 0x000000ffff037224 */ /* 0x000fc400078e0a03 */
[----:B------:R-:W-:Y:S02]  /*88f0*/  @!P3 IMAD.IADD R184, R184, 0x1, -R168 ;  /* 0x00000001b8b8b824 */ /* 0x000fe400078e0aa8 */
[----:B------:R-:W-:Y:S02]  /*8900*/  IMAD R187, R168, R3, R187 ;  /* 0x00000003a8bb7224 */ /* 0x000fe400078e02bb */
[----:B------:R-:W-:Y:S01]  /*8910*/  IMAD.HI.U32 R3, R0, R189, RZ ;  /* 0x000000bd00037227 */ /* 0x000fe200078e00ff */
[----:B------:R-:W-:-:S03]  /*8920*/  ISETP.GT.U32.AND P3, PT, R168, R184, PT ;  /* 0x000000b8a800720c */ /* 0x000fc60003f64070 */
[--C-:B------:R-:W-:Y:S01]  /*8930*/  @!P0 IMAD.IADD R183, R183, 0x1, -R168.reuse ;  /* 0x00000001b7b78824 */ /* 0x100fe200078e0aa8 */
[----:B------:R-:W-:Y:S01]  /*8940*/  ISETP.GE.AND P0, PT, R190, RZ, PT ;  /* 0x000000ffbe00720c */ /* 0x000fe20003f06270 */
[----:B------:R-:W-:Y:S02]  /*8950*/  IMAD.MOV R3, RZ, RZ, -R3 ;  /* 0x000000ffff037224 */ /* 0x000fe400078e0a03 */
[----:B------:R-:W-:Y:S01]  /*8960*/  @!P6 IMAD.MOV R183, RZ, RZ, -R183 ;  /* 0x000000ffffb7e224 */ /* 0x000fe200078e0ab7 */
[----:B------:R-:W-:Y:S01]  /*8970*/  ISETP.GE.AND P6, PT, R188, RZ, PT ;  /* 0x000000ffbc00720c */ /* 0x000fe20003fc6270 */
[----:B------:R-:W-:Y:S02]  /*8980*/  VIADD R193, R2, 0x148 ;  /* 0x0000014802c17836 */ /* 0x000fe40000000000 */
[--C-:B------:R-:W-:Y:S02]  /*8990*/  @!P1 IMAD.IADD R185, R185, 0x1, -R168.reuse ;  /* 0x00000001b9b99824 */ /* 0x100fe400078e0aa8 */
[----:B------:R-:W-:Y:S01]  /*89a0*/  IMAD R188, R168, R3, R189 ;  /* 0x00000003a8bc7224 */ /* 0x000fe200078e02bd */
[----:B------:R-:W-:Y:S01]  /*89b0*/  IABS R191, R193 ;  /* 0x000000c100bf7213 */ /* 0x000fe20000000000 */
[--C-:B------:R-:W-:Y:S01]  /*89c0*/  @!P2 IMAD.IADD R186, R186, 0x1, -R168.reuse ;  /* 0x00000001babaa824 */ /* 0x100fe200078e0aa8 */
[----:B------:R-:W-:Y:S01]  /*89d0*/  ISETP.GT.U32.AND P1, PT, R168, R185, PT ;  /* 0x000000b9a800720c */ /* 0x000fe20003f24070 */
        /* <DEDUP_REMOVED lines=10> */
[----:B------:R-:W-:Y:S01]  /*8a80*/  ISETP.GE.AND P1, PT, R193, RZ, PT ;  /* 0x000000ffc100720c */ /* 0x000fe20003f26270 */
[----:B------:R-:W-:-:S02]  /*8a90*/  @!P3 IMAD.IADD R187, R187, 0x1, -R168 ;  /* 0x00000001bbbbb824 */ /* 0x000fc400078e0aa8 */
[----:B------:R-:W-:Y:S01]  /*8aa0*/  VIADD R22, R2, 0x146 ;  /* 0x0000014602167836 */ /* 0x000fe20000000000 */
[----:B------:R-:W-:Y:S01]  /*8ab0*/  ISETP.GT.U32.AND P2, PT, R168, R188, PT ;  /* 0x000000bca800720c */ /* 0x000fe20003f44070 */
[----:B------:R-:W-:Y:S01]  /*8ac0*/  @!P5 IMAD.MOV R185, RZ, RZ, -R185 ;  /* 0x000000ffffb9d224 */ /* 0x000fe200078e0ab9 */
[----:B------:R-:W-:Y:S01]  /*8ad0*/  ISETP.GE.AND P5, PT, R3, RZ, PT ;  /* 0x000000ff0300720c */ /* 0x000fe20003fa6270 */
[----:B------:R-:W-:Y:S01]  /*8ae0*/  IMAD.HI.U32 R3, R0, R191, RZ ;  /* 0x000000bf00037227 */ /* 0x000fe200078e00ff */
[----:B------:R-:W-:Y:S02]  /*8af0*/  ISETP.GT.U32.AND P3, PT, R168, R187, PT ;  /* 0x000000bba800720c */ /* 0x000fe40003f64070 */
[----:B------:R-:W-:Y:S01]  /*8b00*/  IABS R193, R22 ;  /* 0x0000001600c17213 */ /* 0x000fe20000000000 */
[----:B------:R-:W-:Y:S01]  /*8b10*/  @!P0 IMAD.MOV R186, RZ, RZ, -R186 ;  /* 0x000000ffffba8224 */ /* 0x000fe200078e0aba */
[----:B------:R-:W-:Y:S01]  /*8b20*/  ISETP.GE.AND P0, PT, R22, RZ, PT ;  /* 0x000000ff1600720c */ /* 0x000fe20003f06270 */
[----:B------:R-:W-:-:S02]  /*8b30*/  IMAD.MOV R3, RZ, RZ, -R3 ;  /* 0x000000ffff037224 */ /* 0x000fc400078e0a03 */
[----:B------:R-:W-:-:S04]  /*8b40*/  IMAD.HI.U32 R22, R0, R193, RZ ;  /* 0x000000c100167227 */ /* 0x000fc800078e00ff */
[----:B------:R-:W-:Y:S02]  /*8b50*/  IMAD R190, R168, R3, R191 ;  /* 0x00000003a8be7224 */ /* 0x000fe400078e02bf */
[----:B------:R-:W-:Y:S02]  /*8b60*/  IMAD.MOV R22, RZ, RZ, -R22 ;  /* 0x000000ffff167224 */ /* 0x000fe400078e0a16 */
[--C-:B------:R-:W-:Y:S01]  /*8b70*/  @!P2 IMAD.IADD R188, R188, 0x1, -R168.reuse ;  /* 0x00000001bcbca824 */ /* 0x100fe200078e0aa8 */
[C---:B------:R-:W-:Y:S01]  /*8b80*/  ISETP.GT.U32.AND P2, PT, R168.reuse, R190, PT ;  /* 0x000000bea800720c */ /* 0x040fe20003f44070 */
[----:B------:R-:W-:Y:S01]  /*8b90*/  @!P3 IMAD.IADD R187, R187, 0x1, -R168 ;  /* 0x00000001bbbbb824 */ /* 0x000fe200078e0aa8 */
[C---:B------:R-:W-:Y:S01]  /*8ba0*/  ISETP.GT.U32.AND P3, PT, R168.reuse, R189, PT ;  /* 0x000000bda800720c */ /* 0x040fe20003f64070 */
[----:B------:R-:W-:Y:S02]  /*8bb0*/  IMAD R191, R168, R22, R193 ;  /* 0x00000016a8bf7224 */ /* 0x000fe400078e02c1 */
[----:B------:R-:W-:-:S02]  /*8bc0*/  @!P6 IMAD.MOV R187, RZ, RZ, -R187 ;  /* 0x000000ffffbbe224 */ /* 0x000fc400078e0abb */
[----:B------:R-:W-:Y:S01]  /*8bd0*/  @!P4 IMAD.MOV R184, RZ, RZ, -R184 ;  /* 0x000000ffffb8c224 */ /* 0x000fe200078e0ab8 */
[----:B------:R-:W-:Y:S01]  /*8be0*/  ISETP.GT.U32.AND P6, PT, R168, R191, PT ;  /* 0x000000bfa800720c */ /* 0x000fe20003fc4070 */
[----:B------:R-:W-:Y:S01]  /*8bf0*/  VIADD R194, R2, 0x144 ;  /* 0x0000014402c27836 */ /* 0x000fe20000000000 */
[----:B------:R-:W-:Y:S01]  /*8c00*/  ISETP.GE.AND P4, PT, R192, RZ, PT ;  /* 0x000000ffc000720c */ /* 0x000fe20003f86270 */
[----:B------:R-:W-:Y:S02]  /*8c10*/  VIADD R192, R2, 0x145 ;  /* 0x0000014502c07836 */ /* 0x000fe40000000000 */
[--C-:B------:R-:W-:Y:S01]  /*8c20*/  @!P2 IMAD.IADD R190, R190, 0x1, -R168.reuse ;  /* 0x00000001bebea824 */ /* 0x100fe200078e0aa8 */
[----:B------:R-:W-:Y:S01]  /*8c30*/  IABS R197, R194 ;  /* 0x000000c200c57213 */ /* 0x000fe20000000000 */
[----:B------:R-:W-:Y:S01]  /*8c40*/  @!P3 IMAD.IADD R189, R189, 0x1, -R168 ;  /* 0x00000001bdbdb824 */ /* 0x000fe200078e0aa8 */
[----:B------:R-:W-:Y:S01]  /*8c50*/  IABS R195, R192 ;  /* 0x000000c000c37213 */ /* 0x000fe20000000000 */
[----:B------:R-:W-:Y:S01]  /*8c60*/  VIADD R200, R2, 0x143 ;  /* 0x0000014302c87836 */ /* 0x000fe20000000000 */
[----:B------:R-:W-:Y:S01]  /*8c70*/  ISETP.GT.U32.AND P2, PT, R168, R190, PT ;  /* 0x000000bea800720c */ /* 0x000fe20003f44070 */
[----:B------:R-:W-:Y:S01]  /*8c80*/  IMAD.HI.U32 R22, R0, R197, RZ ;  /* 0x000000c500167227 */ /* 0x000fe200078e00ff */
[----:B------:R-:W-:-:S03]  /*8c90*/  ISETP.GT.U32.AND P3, PT, R168, R189, PT ;  /* 0x000000bda800720c */ /* 0x000fc60003f64070 */
[----:B------:R-:W-:-:S04]  /*8ca0*/  IMAD.HI.U32 R3, R0, R195, RZ ;  /* 0x000000c300037227 */ /* 0x000fc800078e00ff */
[----:B------:R-:W-:Y:S02]  /*8cb0*/  @!P6 IMAD.IADD R191, R191, 0x1, -R168 ;  /* 0x00000001bfbfe824 */ /* 0x000fe400078e0aa8 */
[----:B------:R-:W-:Y:S02]  /*8cc0*/  IMAD.MOV R3, RZ, RZ, -R3 ;  /* 0x000000ffff037224 */ /* 0x000fe400078e0a03 */
[----:B------:R-:W-:Y:S01]  /*8cd0*/  @!P4 IMAD.MOV R188, RZ, RZ, -R188 ;  /* 0x000000ffffbcc224 */ /* 0x000fe200078e0abc */
[----:B------:R-:W-:Y:S01]  /*8ce0*/  ISETP.GT.U32.AND P6, PT, R168, R191, PT ;  /* 0x000000bfa800720c */ /* 0x000fe20003fc4070 */
[----:B------:R-:W-:Y:S01]  /*8cf0*/  IMAD.MOV R22, RZ, RZ, -R22 ;  /* 0x000000ffff167224 */ /* 0x000fe200078e0a16 */
[----:B------:R-:W-:Y:S01]  /*8d00*/  ISETP.GE.AND P4, PT, R192, RZ, PT ;  /* 0x000000ffc000720c */ /* 0x000fe20003f86270 */
[----:B------:R-:W-:Y:S01]  /*8d10*/  IMAD R192, R168, R3, R195 ;  /* 0x00000003a8c07224 */ /* 0x000fe200078e02c3 */
[----:B------:R-:W-:Y:S01]  /*8d20*/  IABS R195, R200 ;  /* 0x000000c800c37213 */ /* 0x000fe20000000000 */
[----:B------:R-:W-:-:S02]  /*8d30*/  VIADD R202, R2, 0x142 ;  /* 0x0000014202ca7836 */ /* 0x000fc40000000000 */
[----:B------:R-:W-:Y:S01]  /*8d40*/  @!P2 IMAD.IADD R190, R190, 0x1, -R168 ;  /* 0x00000001bebea824 */ /* 0x000fe200078e0aa8 */
[C---:B------:R-:W-:Y:S01]  /*8d50*/  ISETP.GT.U32.AND P2, PT, R168.reuse, R192, PT ;  /* 0x000000c0a800720c */ /* 0x040fe20003f44070 */
[----:B------:R-:W-:Y:S01]  /*8d60*/  IMAD R193, R168, R22, R197 ;  /* 0x00000016a8c17224 */ /* 0x000fe200078e02c5 */
[----:B------:R-:W-:Y:S01]  /*8d70*/  IABS R197, R202 ;  /* 0x000000ca00c57213 */ /* 0x000fe20000000000 */
[----:B------:R-:W-:-:S04]  /*8d80*/  IMAD.HI.U32 R3, R0, R195, RZ ;  /* 0x000000c300037227 */ /* 0x000fc800078e00ff */
[--C-:B------:R-:W-:Y:S01]  /*8d90*/  @!P3 IMAD.IADD R189, R189, 0x1, -R168.reuse ;  /* 0x00000001bdbdb824 */ /* 0x100fe200078e0aa8 */
[----:B------:R-:W-:Y:S01]  /*8da0*/  ISETP.GE.AND P3, PT, R194, RZ, PT ;  /* 0x000000ffc200720c */ /* 0x000fe20003f66270 */
[----:B------:R-:W-:Y:S02]  /*8db0*/  VIADD R204, R2, 0x141 ;  /* 0x0000014102cc7836 */ /* 0x000fe40000000000 */
[----:B------:R-:W-:Y:S02]  /*8dc0*/  IMAD.MOV R194, RZ, RZ, -R3 ;  /* 0x000000ffffc27224 */ /* 0x000fe400078e0a03 */
[----:B------:R-:W-:Y:S01]  /*8dd0*/  @!P6 IMAD.IADD R191, R191, 0x1, -R168 ;  /* 0x00000001bfbfe824 */ /* 0x000fe200078e0aa8 */
[----:B------:R-:W-:Y:S01]  /*8de0*/  ISETP.GT.U32.AND P6, PT, R168, R193, PT ;  /* 0x000000c1a800720c */ /* 0x000fe20003fc4070 */
[----:B------:R-:W-:Y:S01]  /*8df0*/  IMAD.HI.U32 R3, R0, R197, RZ ;  /* 0x000000c500037227 */ /* 0x000fe200078e00ff */
[----:B------:R-:W-:-:S03]  /*8e00*/  IABS R199, R204 ;  /* 0x000000cc00c77213 */ /* 0x000fc60000000000 */
[----:B------:R-:W-:Y:S02]  /*8e10*/  VIADD R205, R2, 0x140 ;  /* 0x0000014002cd7836 */ /* 0x000fe40000000000 */
[----:B------:R-:W-:Y:S02]  /*8e20*/  IMAD R194, R168, R194, R195 ;  /* 0x000000c2a8c27224 */ /* 0x000fe400078e02c3 */
[----:B------:R-:W-:Y:S01]  /*8e30*/  IMAD.MOV R195, RZ, RZ, -R3 ;  /* 0x000000ffffc37224 */ /* 0x000fe200078e0a03 */
[----:B------:R-:W-:Y:S01]  /*8e40*/  IABS R201, R205 ;  /* 0x000000cd00c97213 */ /* 0x000fe20000000000 */
[----:B------:R-:W-:Y:S01]  /*8e50*/  @!P2 IMAD.IADD R192, R192, 0x1, -R168 ;  /* 0x00000001c0c0a824 */ /* 0x000fe200078e0aa8 */
[----:B------:R-:W-:Y:S01]  /*8e60*/  ISETP.GT.U32.AND P2, PT, R168, R194, PT ;  /* 0x000000c2a800720c */ /* 0x000fe20003f44070 */
[----:B------:R-:W-:-:S04]  /*8e70*/  IMAD.HI.U32 R22, R0, R199, RZ ;  /* 0x000000c700167227 */ /* 0x000fc800078e00ff */
[----:B------:R-:W-:Y:S02]  /*8e80*/  IMAD R195, R168, R195, R197 ;  /* 0x000000c3a8c37224 */ /* 0x000fe400078e02c5 */
[----:B------:R-:W-:-:S04]  /*8e90*/  IMAD.HI.U32 R196, R0, R201, RZ ;  /* 0x000000c900c47227 */ /* 0x000fc800078e00ff */
[----:B------:R-:W-:Y:S02]  /*8ea0*/  IMAD.MOV R22, RZ, RZ, -R22 ;  /* 0x000000ffff167224 */ /* 0x000fe400078e0a16 */
[----:B------:R-:W-:Y:S01]  /*8eb0*/  @!P6 IMAD.IADD R193, R193, 0x1, -R168 ;  /* 0x00000001c1c1e824 */ /* 0x000fe200078e0aa8 */
[C---:B------:R-:W-:Y:S01]  /*8ec0*/  ISETP.GT.U32.AND P6, PT, R168.reuse, R195, PT ;  /* 0x000000c3a800720c */ /* 0x040fe20003fc4070 */
[----:B------:R-:W-:Y:S02]  /*8ed0*/  IMAD.MOV R197, RZ, RZ, -R196 ;  /* 0x000000ffffc57224 */ /* 0x000fe400078e0ac4 */
[----:B------:R-:W-:Y:S02]  /*8ee0*/  IMAD R196, R168, R22, R199 ;  /* 0x00000016a8c47224 */ /* 0x000fe400078e02c7 */
[----:B------:R-:W-:Y:S02]  /*8ef0*/  VIADD R206, R2, 0x13f ;  /* 0x0000013f02ce7836 */ /* 0x000fe40000000000 */
[--C-:B------:R-:W-:Y:S01]  /*8f00*/  @!P2 IMAD.IADD R194, R194, 0x1, -R168.reuse ;  /* 0x00000001c2c2a824 */ /* 0x100fe200078e0aa8 */
[C---:B------:R-:W-:Y:S01]  /*8f10*/  ISETP.GT.U32.AND P2, PT, R168.reuse, R192, PT ;  /* 0x000000c0a800720c */ /* 0x040fe20003f44070 */
[----:B------:R-:W-:Y:S01]  /*8f20*/  @!P0 IMAD.MOV R191, RZ, RZ, -R191 ;  /* 0x000000ffffbf8224 */ /* 0x000fe200078e0abf */
[C---:B------:R-:W-:Y:S01]  /*8f30*/  ISETP.GT.U32.AND P0, PT, R168.reuse, R196, PT ;  /* 0x000000c4a800720c */ /* 0x040fe20003f04070 */
[----:B------:R-:W-:Y:S01]  /*8f40*/  @!P1 IMAD.MOV R189, RZ, RZ, -R189 ;  /* 0x000000ffffbd9224 */ /* 0x000fe200078e0abd */
[----:B------:R-:W-:Y:S01]  /*8f50*/  IABS R203, R206 ;  /* 0x000000ce00cb7213 */ /* 0x000fe20000000000 */
[----:B------:R-:W-:Y:S01]  /*8f60*/  @!P6 IMAD.IADD R195, R195, 0x1, -R168 ;  /* 0x00000001c3c3e824 */ /* 0x000fe200078e0aa8 */
[----:B------:R-:W-:Y:S01]  /*8f70*/  ISETP.GT.U32.AND P6, PT, R168, R194, PT ;  /* 0x000000c2a800720c */ /* 0x000fe20003fc4070 */
[----:B------:R-:W-:Y:S01]  /*8f80*/  VIADD R208, R2, 0x13d ;  /* 0x0000013d02d07836 */ /* 0x000fe20000000000 */
[----:B------:R-:W-:Y:S01]  /*8f90*/  ISETP.GT.U32.AND P1, PT, R168, R193, PT ;  /* 0x000000c1a800720c */ /* 0x000fe20003f24070 */
[----:B------:R-:W-:-:S04]  /*8fa0*/  IMAD.HI.U32 R3, R0, R203, RZ ;  /* 0x000000cb00037227 */ /* 0x000fc800078e00ff */
[----:B------:R-:W-:Y:S02]  /*8fb0*/  IMAD.MOV R3, RZ, RZ, -R3 ;  /* 0x000000ffff037224 */ /* 0x000fe400078e0a03 */
[----:B------:R-:W-:Y:S01]  /*8fc0*/  IMAD R197, R168, R197, R201 ;  /* 0x000000c5a8c57224 */ /* 0x000fe200078e02c9 */
[----:B------:R-:W-:Y:S01]  /*8fd0*/  IABS R201, R208 ;  /* 0x000000d000c97213 */ /* 0x000fe20000000000 */
[----:B------:R-:W-:Y:S02]  /*8fe0*/  VIADD R207, R2, 0x13e ;  /* 0x0000013e02cf7836 */ /* 0x000fe40000000000 */
[----:B------:R-:W-:Y:S01]  /*8ff0*/  @!P5 IMAD.MOV R190, RZ, RZ, -R190 ;  /* 0x000000ffffbed224 */ /* 0x000fe200078e0abe */
[----:B------:R-:W-:Y:S01]  /*9000*/  ISETP.GT.U32.AND P5, PT, R168, R195, PT ;  /* 0x000000c3a800720c */ /* 0x000fe20003fa4070 */
[--C-:B------:R-:W-:Y:S01]  /*9010*/  @!P2 IMAD.IADD R192, R192, 0x1, -R168.reuse ;  /* 0x00000001c0c0a824 */ /* 0x100fe200078e0aa8 */
        /* <DEDUP_REMOVED lines=8> */
[--C-:B------:R-:W-:Y:S01]  /*90a0*/  @!P6 IMAD.IADD R194, R194, 0x1, -R168.reuse ;  /* 0x00000001c2c2e824 */ /* 0x100fe200078e0aa8 */
[----:B------:R-:W-:Y:S01]  /*90b0*/  ISETP.GT.U32.AND P6, PT, R168, R198, PT ;  /* 0x000000c6a800720c */ /* 0x000fe20003fc4070 */
[----:B------:R-:W-:Y:S01]  /*90c0*/  @!P1 IMAD.IADD R193, R193, 0x1, -R168 ;  /* 0x00000001c1c19824 */ /* 0x000fe200078e0aa8 */
[----:B------:R-:W-:Y:S01]  /*90d0*/  ISETP.GE.AND P1, PT, R200, RZ, PT ;  /* 0x000000ffc800720c */ /* 0x000fe20003f26270 */
[----:B------:R-:W-:-:S04]  /*90e0*/  IMAD.HI.U32 R3, R0, R199, RZ ;  /* 0x000000c700037227 */ /* 0x000fc800078e00ff */
[----:B------:R-:W-:Y:S02]  /*90f0*/  IMAD.MOV R22, RZ, RZ, -R22 ;  /* 0x000000ffff167224 */ /* 0x000fe400078e0a16 */
[--C-:B------:R-:W-:Y:S01]  /*9100*/  @!P5 IMAD.IADD R195, R195, 0x1, -R168.reuse ;  /* 0x00000001c3c3d824 */ /* 0x100fe200078e0aa8 */
[----:B------:R-:W-:Y:S01]  /*9110*/  ISETP.GE.AND P5, PT, R202, RZ, PT ;  /* 0x000000ffca00720c */ /* 0x000fe20003fa6270 */
[----:B------:R-:W-:Y:S02]  /*9120*/  IMAD.MOV R3, RZ, RZ, -R3 ;  /* 0x000000ffff037224 */ /* 0x000fe400078e0a03 */
[C---:B------:R-:W-:Y:S02]  /*9130*/  IMAD R200, R168.reuse, R22, R201 ;  /* 0x00000016a8c87224 */ /* 0x040fe400078e02c9 */
[----:B------:R-:W-:Y:S02]  /*9140*/  IMAD R199, R168, R3, R199 ;  /* 0x00000003a8c77224 */ /* 0x000fe400078e02c7 */
[----:B------:R-:W-:Y:S01]  /*9150*/  @!P4 IMAD.IADD R196, R196, 0x1, -R168 ;  /* 0x00000001c4c4c824 */ /* 0x000fe200078e0aa8 */
[----:B------:R-:W-:Y:S01]  /*9160*/  ISETP.GT.U32.AND P4, PT, R168, R200, PT ;  /* 0x000000c8a800720c */ /* 0x000fe20003f84070 */
[----:B------:R-:W-:-:S02]  /*9170*/  VIADD R22, R2, 0x13c ;  /* 0x0000013c02167836 */ /* 0x000fc40000000000 */
[--C-:B------:R-:W-:Y:S02]  /*9180*/  @!P6 IMAD.IADD R198, R198, 0x1, -R168.reuse ;  /* 0x00000001c6c6e824 */ /* 0x100fe400078e0aa8 */
[----:B------:R-:W-:Y:S01]  /*9190*/  @!P2 IMAD.IADD R197, R197, 0x1, -R168 ;  /* 0x00000001c5c5a824 */ /* 0x000fe200078e0aa8 */
[----:B------:R-:W-:Y:S01]  /*91a0*/  IABS R201, R22 ;  /* 0x0000001600c97213 */ /* 0x000fe20000000000 */
[----:B------:R-:W-:Y:S01]  /*91b0*/  @!P1 IMAD.MOV R194, RZ, RZ, -R194 ;  /* 0x000000ffffc29224 */ /* 0x000fe200078e0ac2 */
[C---:B------:R-:W-:Y:S01]  /*91c0*/  ISETP.GT.U32.AND P1, PT, R168.reuse, R199, PT ;  /* 0x000000c7a800720c */ /* 0x040fe20003f24070 */
[----:B------:R-:W-:Y:S01]  /*91d0*/  @!P3 IMAD.MOV R193, RZ, RZ, -R193 ;  /* 0x000000ffffc1b224 */ /* 0x000fe200078e0ac1 */
[----:B------:R-:W-:Y:S01]  /*91e0*/  ISETP.GT.U32.AND P6, PT, R168, R198, PT ;  /* 0x000000c6a800720c */ /* 0x000fe20003fc4070 */
[----:B------:R-:W-:Y:S01]  /*91f0*/  VIADD R202, R2, 0x13b ;  /* 0x0000013b02ca7836 */ /* 0x000fe20000000000 */
[----:B------:R-:W-:Y:S01]  /*9200*/  ISETP.GT.U32.AND P3, PT, R168, R197, PT ;  /* 0x000000c5a800720c */ /* 0x000fe20003f64070 */
[----:B------:R-:W-:Y:S01]  /*9210*/  @!P5 IMAD.MOV R195, RZ, RZ, -R195 ;  /* 0x000000ffffc3d224 */ /* 0x000fe200078e0ac3 */
[----:B------:R-:W-:Y:S01]  /*9220*/  ISETP.GE.AND P5, PT, R206, RZ, PT ;  /* 0x000000ffce00720c */ /* 0x000fe20003fa6270 */
[----:B------:R-:W-:Y:S01]  /*9230*/  IMAD.HI.U32 R3, R0, R201, RZ ;  /* 0x000000c900037227 */ /* 0x000fe200078e00ff */
[----:B------:R-:W-:-:S02]  /*9240*/  ISETP.GE.AND P2, PT, R205, RZ, PT ;  /* 0x000000ffcd00720c */ /* 0x000fc40003f46270 */
[----:B------:R-:W-:Y:S01]  /*9250*/  IABS R203, R202 ;  /* 0x000000ca00cb7213 */ /* 0x000fe20000000000 */
[--C-:B------:R-:W-:Y:S02]  /*9260*/  @!P4 IMAD.IADD R200, R200, 0x1, -R168.reuse ;  /* 0x00000001c8c8c824 */ /* 0x100fe400078e0aa8 */
[----:B------:R-:W-:Y:S02]  /*9270*/  IMAD.MOV R3, RZ, RZ, -R3 ;  /* 0x000000ffff037224 */ /* 0x000fe400078e0a03 */
[--C-:B------:R-:W-:Y:S01]  /*9280*/  @!P1 IMAD.IADD R199, R199, 0x1, -R168.reuse ;  /* 0x00000001c7c79824 */ /* 0x100fe200078e0aa8 */
[----:B------:R-:W-:Y:S01]  /*9290*/  ISETP.GE.AND P1, PT, R22, RZ, PT ;  /* 0x000000ff1600720c */ /* 0x000fe20003f26270 */
[----:B------:R-:W-:Y:S01]  /*92a0*/  @!P6 IMAD.IADD R198, R198, 0x1, -R168 ;  /* 0x00000001c6c6e824 */ /* 0x000fe200078e0aa8 */
[----:B------:R-:W-:Y:S01]  /*92b0*/  ISETP.GT.U32.AND P4, PT, R168, R200, PT ;  /* 0x000000c8a800720c */ /* 0x000fe20003f84070 */
[----:B------:R-:W-:Y:S01]  /*92c0*/  IMAD.HI.U32 R22, R0, R203, RZ ;  /* 0x000000cb00167227 */ /* 0x000fe200078e00ff */
[----:B------:R-:W-:-:S03]  /*92d0*/  ISETP.GE.AND P6, PT, R208, RZ, PT ;  /* 0x000000ffd000720c */ /* 0x000fc60003fc6270 */
[C---:B------:R-:W-:Y:S02]  /*92e0*/  IMAD R201, R168.reuse, R3, R201 ;  /* 0x00000003a8c97224 */ /* 0x040fe400078e02c9 */
[----:B------:R-:W-:Y:S01]  /*92f0*/  @!P3 IMAD.IADD R197, R197, 0x1, -R168 ;  /* 0x00000001c5c5b824 */ /* 0x000fe200078e0aa8 */
[----:B------:R-:W-:Y:S01]  /*9300*/  ISETP.GE.AND P3, PT, R207, RZ, PT ;  /* 0x000000ffcf00720c */ /* 0x000fe20003f66270 */
[----:B------:R-:W-:Y:S01]  /*9310*/  @!P0 IMAD.MOV R196, RZ, RZ, -R196 ;  /* 0x000000ffffc48224 */ /* 0x000fe200078e0ac4 */
[C---:B------:R-:W-:Y:S01]  /*9320*/  ISETP.GT.U32.AND P0, PT, R168.reuse, R199, PT ;  /* 0x000000c7a800720c */ /* 0x040fe20003f04070 */
[----:B------:R-:W-:Y:S02]  /*9330*/  IMAD.MOV R22, RZ, RZ, -R22 ;  /* 0x000000ffff167224 */ /* 0x000fe400078e0a16 */
[----:B------:R-:W-:Y:S01]  /*9340*/  @!P5 IMAD.MOV R198, RZ, RZ, -R198 ;  /* 0x000000ffffc6d224 */ /* 0x000fe200078e0ac6 */
[----:B------:R-:W-:Y:S01]  /*9350*/  ISETP.GT.U32.AND P5, PT, R168, R201, PT ;  /* 0x000000c9a800720c */ /* 0x000fe20003fa4070 */
[----:B------:R-:W-:Y:S01]  /*9360*/  @!P2 IMAD.MOV R197, RZ, RZ, -R197 ;  /* 0x000000ffffc5a224 */ /* 0x000fe200078e0ac5 */
[----:B------:R-:W-:Y:S01]  /*9370*/  ISETP.GE.AND P2, PT, R202, RZ, PT ;  /* 0x000000ffca00720c */ /* 0x000fe20003f46270 */
[----:B------:R-:W-:-:S02]  /*9380*/  IMAD R202, R168, R22, R203 ;  /* 0x00000016a8ca7224 */ /* 0x000fc400078e02cb */
[--C-:B------:R-:W-:Y:S02]  /*9390*/  @!P4 IMAD.IADD R200, R200, 0x1, -R168.reuse ;  /* 0x00000001c8c8c824 */ /* 0x100fe400078e0aa8 */
[----:B------:R-:W-:Y:S01]  /*93a0*/  VIADD R3, R2, 0x13a ;  /* 0x0000013a02037836 */ /* 0x000fe20000000000 */
[----:B------:R-:W-:Y:S01]  /*93b0*/  ISETP.GT.U32.AND P4, PT, R168, R202, PT ;  /* 0x000000caa800720c */ /* 0x000fe20003f84070 */
[C---:B------:R-:W-:Y:S02]  /*93c0*/  VIADD R22, R2.reuse, 0x139 ;  /* 0x0000013902167836 */ /* 0x040fe40000000000 */
[----:B------:R-:W-:Y:S01]  /*93d0*/  VIADD R206, R2, 0x138 ;  /* 0x0000013802ce7836 */ /* 0x000fe20000000000 */
[----:B------:R-:W-:Y:S01]  /*93e0*/  IABS R203, R3 ;  /* 0x0000000300cb7213 */ /* 0x000fe20000000000 */
[--C-:B------:R-:W-:Y:S01]  /*93f0*/  @!P0 IMAD.IADD R199, R199, 0x1, -R168.reuse ;  /* 0x00000001c7c78824 */ /* 0x100fe200078e0aa8 */
[----:B------:R-:W-:Y:S01]  /*9400*/  ISETP.GE.AND P0, PT, R3, RZ, PT ;  /* 0x000000ff0300720c */ /* 0x000fe20003f06270 */
[----:B------:R-:W-:Y:S01]  /*9410*/  @!P5 IMAD.IADD R201, R201, 0x1, -R168 ;  /* 0x00000001c9c9d824 */ /* 0x000fe200078e0aa8 */
[----:B------:R-:W-:Y:S01]  /*9420*/  IABS R205, R22 ;  /* 0x0000001600cd7213 */ /* 0x000fe20000000000 */
[----:B------:R-:W-:Y:S01]  /*9430*/  @!P3 IMAD.MOV R199, RZ, RZ, -R199 ;  /* 0x000000ffffc7b224 */ /* 0x000fe200078e0ac7 */
[----:B------:R-:W-:Y:S01]  /*9440*/  IABS R207, R206 ;  /* 0x000000ce00cf7213 */ /* 0x000fe20000000000 */
[----:B------:R-:W-:Y:S01]  /*9450*/  IMAD.HI.U32 R3, R0, R203, RZ ;  /* 0x000000cb00037227 */ /* 0x000fe200078e00ff */
[----:B------:R-:W-:-:S02]  /*9460*/  ISETP.GT.U32.AND P3, PT, R168, R201, PT ;  /* 0x000000c9a800720c */ /* 0x000fc40003f64070 */
[----:B------:R-:W-:Y:S01]  /*9470*/  ISETP.GE.AND P5, PT, R22, RZ, PT ;  /* 0x000000ff1600720c */ /* 0x000fe20003fa6270 */
[----:B------:R-:W-:Y:S02]  /*9480*/  @!P4 IMAD.IADD R202, R202, 0x1, -R168 ;  /* 0x00000001cacac824 */ /* 0x000fe400078e0aa8 */
[----:B------:R-:W-:-:S03]  /*9490*/  IMAD.HI.U32 R22, R0, R205, RZ ;  /* 0x000000cd00167227 */ /* 0x000fc600078e00ff */
[----:B------:R-:W-:Y:S01]  /*94a0*/  ISETP.GT.U32.AND P4, PT, R168, R202, PT ;  /* 0x000000caa800720c */ /* 0x000fe20003f84070 */
[----:B------:R-:W-:Y:S02]  /*94b0*/  IMAD.MOV R3, RZ, RZ, -R3 ;  /* 0x000000ffff037224 */ /* 0x000fe400078e0a03 */
[----:B------:R-:W-:-:S04]  /*94c0*/  IMAD.HI.U32 R204, R0, R207, RZ ;  /* 0x000000cf00cc7227 */ /* 0x000fc800078e00ff */
[----:B------:R-:W-:Y:S02]  /*94d0*/  IMAD.MOV R22, RZ, RZ, -R22 ;  /* 0x000000ffff167224 */ /* 0x000fe400078e0a16 */
[C---:B------:R-:W-:Y:S02]  /*94e0*/  IMAD R203, R168.reuse, R3, R203 ;  /* 0x00000003a8cb7224 */ /* 0x040fe400078e02cb */
[----:B------:R-:W-:Y:S02]  /*94f0*/  IMAD.MOV R3, RZ, RZ, -R204 ;  /* 0x000000ffff037224 */ /* 0x000fe400078e0acc */
[C---:B------:R-:W-:Y:S02]  /*9500*/  IMAD R204, R168.reuse, R22, R205 ;  /* 0x00000016a8cc7224 */ /* 0x040fe400078e02cd */
[----:B------:R-:W-:Y:S01]  /*9510*/  @!P3 IMAD.IADD R201, R201, 0x1, -R168 ;  /* 0x00000001c9c9b824 */ /* 0x000fe200078e0aa8 */
[C---:B------:R-:W-:Y:S01]  /*9520*/  ISETP.GT.U32.AND P3, PT, R168.reuse, R203, PT ;  /* 0x000000cba800720c */ /* 0x040fe20003f64070 */
[----:B------:R-:W-:-:S02]  /*9530*/  IMAD R205, R168, R3, R207 ;  /* 0x00000003a8cd7224 */ /* 0x000fc400078e02cf */
[----:B------:R-:W-:Y:S02]  /*9540*/  VIADD R22, R2, 0x137 ;  /* 0x0000013702167836 */ /* 0x000fe40000000000 */
[----:B------:R-:W-:Y:S01]  /*9550*/  @!P1 IMAD.MOV R201, RZ, RZ, -R201 ;  /* 0x000000ffffc99224 */ /* 0x000fe200078e0ac9 */
[----:B------:R-:W-:Y:S01]  /*9560*/  ISETP.GT.U32.AND P1, PT, R168, R205, PT ;  /* 0x000000cda800720c */ /* 0x000fe20003f24070 */
[----:B------:R-:W-:Y:S01]  /*9570*/  @!P4 IMAD.IADD R202, R202, 0x1, -R168 ;  /* 0x00000001cacac824 */ /* 0x000fe200078e0aa8 */
[----:B------:R-:W-:Y:S01]  /*9580*/  IABS R207, R22 ;  /* 0x0000001600cf7213 */ /* 0x000fe20000000000 */
[----:B------:R-:W-:Y:S01]  /*9590*/  VIADD R210, R2, 0x136 ;  /* 0x0000013602d27836 */ /* 0x000fe20000000000 */
[----:B------:R-:W-:Y:S01]  /*95a0*/  ISETP.GT.U32.AND P4, PT, R168, R204, PT ;  /* 0x000000cca800720c */ /* 0x000fe20003f84070 */
[----:B------:R-:W-:Y:S02]  /*95b0*/  VIADD R212, R2, 0x135 ;  /* 0x0000013502d47836 */ /* 0x000fe40000000000 */
[----:B------:R-:W-:Y:S01]  /*95c0*/  IMAD.HI.U32 R3, R0, R207, RZ ;  /* 0x000000cf00037227 */ /* 0x000fe200078e00ff */
[----:B------:R-:W-:-:S02]  /*95d0*/  IABS R209, R210 ;  /* 0x000000d200d17213 */ /* 0x000fc40000000000 */
[----:B------:R-:W-:Y:S01]  /*95e0*/  IABS R211, R212 ;  /* 0x000000d400d37213 */ /* 0x000fe20000000000 */
[----:B------:R-:W-:Y:S02]  /*95f0*/  VIADD R214, R2, 0x134 ;  /* 0x0000013402d67836 */ /* 0x000fe40000000000 */
[----:B------:R-:W-:Y:S02]  /*9600*/  IMAD.MOV R3, RZ, RZ, -R3 ;  /* 0x000000ffff037224 */ /* 0x000fe400078e0a03 */
[--C-:B------:R-:W-:Y:S01]  /*9610*/  @!P3 IMAD.IADD R203, R203, 0x1, -R168.reuse ;  /* 0x00000001cbcbb824 */ /* 0x100fe200078e0aa8 */
[----:B------:R-:W-:Y:S01]  /*9620*/  IABS R213, R214 ;  /* 0x000000d600d57213 */ /* 0x000fe20000000000 */
[----:B------:R-:W-:Y:S02]  /*9630*/  @!P1 IMAD.IADD R205, R205, 0x1, -R168 ;  /* 0x00000001cdcd9824 */ /* 0x000fe400078e0aa8 */
[----:B------:R-:W-:Y:S01]  /*9640*/  @!P6 IMAD.MOV R200, RZ, RZ, -R200 ;  /* 0x000000ffffc8e224 */ /* 0x000fe200078e0ac8 */
[----:B------:R-:W-:Y:S01]  /*9650*/  ISETP.GE.AND P6, PT, R206, RZ, PT ;  /* 0x000000ffce00720c */ /* 0x000fe20003fc6270 */
[C---:B------:R-:W-:Y:S01]  /*9660*/  IMAD R206, R168.reuse, R3, R207 ;  /* 0x00000003a8ce7224 */ /* 0x040fe200078e02cf */
[----:B------:R-:W-:Y:S01]  /*9670*/  ISETP.GT.U32.AND P3, PT, R168, R203, PT ;  /* 0x000000cba800720c */ /* 0x000fe20003f64070 */
[----:B------:R-:W-:Y:S01]  /*9680*/  @!P4 IMAD.IADD R204, R204, 0x1, -R168 ;  /* 0x00000001ccccc824 */ /* 0x000fe200078e0aa8 */
[----:B------:R-:W-:Y:S01]  /*9690*/  ISETP.GT.U32.AND P1, PT, R168, R205, PT ;  /* 0x000000cda800720c */ /* 0x000fe20003f24070 */
[----:B------:R-:W-:Y:S01]  /*96a0*/  @!P2 IMAD.MOV R202, RZ, RZ, -R202 ;  /* 0x000000ffffcaa224 */ /* 0x000fe200078e0aca */
[----:B------:R-:W-:Y:S01]  /*96b0*/  ISETP.GE.AND P2, PT, R22, RZ, PT ;  /* 0x000000ff1600720c */ /* 0x000fe20003f46270 */
[----:B------:R-:W-:Y:S01]  /*96c0*/  IMAD.HI.U32 R3, R0, R209, RZ ;  /* 0x000000d100037227 */ /* 0x000fe200078e00ff */
[----:B------:R-:W-:-:S03]  /*96d0*/  ISETP.GT.U32.AND P4, PT, R168, R204, PT ;  /* 0x000000cca800720c */ /* 0x000fc60003f84070 */
[----:B------:R-:W-:-:S04]  /*96e0*/  IMAD.HI.U32 R22, R0, R211, RZ ;  /* 0x000000d300167227 */ /* 0x000fc800078e00ff */
        /* <DEDUP_REMOVED lines=9> */
[--C-:B------:R-:W-:Y:S01]  /*9780*/  @!P1 IMAD.IADD R205, R205, 0x1, -R168.reuse ;  /* 0x00000001cdcd9824 */ /* 0x100fe200078e0aa8 */
[----:B------:R-:W-:Y:S01]  /*9790*/  ISETP.GT.U32.AND P1, PT, R168, R208, PT ;  /* 0x000000d0a800720c */ /* 0x000fe20003f24070 */
[----:B------:R-:W-:Y:S02]  /*97a0*/  VIADD R22, R2, 0x133 ;  /* 0x0000013302167836 */ /* 0x000fe40000000000 */
[----:B------:R-:W-:Y:S01]  /*97b0*/  @!P4 IMAD.IADD R204, R204, 0x1, -R168 ;  /* 0x00000001ccccc824 */ /* 0x000fe200078e0aa8 */
[----:B------:R-:W-:Y:S01]  /*97c0*/  ISETP.GE.AND P4, PT, R210, RZ, PT ;  /* 0x000000ffd200720c */ /* 0x000fe20003f86270 */
[----:B------:R-:W-:Y:S01]  /*97d0*/  @!P6 IMAD.MOV R205, RZ, RZ, -R205 ;  /* 0x000000ffffcde224 */ /* 0x000fe200078e0acd */
[C---:B------:R-:W-:Y:S01]  /*97e0*/  ISETP.GT.U32.AND P6, PT, R168.reuse, R209, PT ;  /* 0x000000d1a800720c */ /* 0x040fe20003fc4070 */
[----:B------:R-:W-:Y:S01]  /*97f0*/  @!P0 IMAD.MOV R203, RZ, RZ, -R203 ;  /* 0x000000ffffcb8224 */ /* 0x000fe200078e0acb */
[----:B------:R-:W-:Y:S01]  /*9800*/  IABS R211, R22 ;  /* 0x0000001600d37213 */ /* 0x000fe20000000000 */
[----:B------:R-:W-:Y:S01]  /*9810*/  @!P5 IMAD.MOV R204, RZ, RZ, -R204 ;  /* 0x000000ffffccd224 */ /* 0x000fe200078e0acc */
[----:B------:R-:W-:Y:S01]  /*9820*/  ISETP.GT.U32.AND P0, PT, R168, R207, PT ;  /* 0x000000cfa800720c */ /* 0x000fe20003f04070 */
[----:B------:R-:W-:Y:S01]  /*9830*/  @!P3 IMAD.IADD R206, R206, 0x1, -R168 ;  /* 0x00000001ceceb824 */ /* 0x000fe200078e0aa8 */
[----:B------:R-:W-:Y:S01]  /*9840*/  ISETP.GE.AND P5, PT, R212, RZ, PT ;  /* 0x000000ffd400720c */ /* 0x000fe20003fa6270 */
[----:B------:R-:W-:-:S02]  /*9850*/  VIADD R212, R2, 0x132 ;  /* 0x0000013202d47836 */ /* 0x000fc40000000000 */
[----:B------:R-:W-:Y:S01]  /*9860*/  IMAD.HI.U32 R3, R0, R211, RZ ;  /* 0x000000d300037227 */ /* 0x000fe200078e00ff */
[----:B------:R-:W-:Y:S02]  /*9870*/  ISETP.GT.U32.AND P3, PT, R168, R206, PT ;  /* 0x000000cea800720c */ /* 0x000fe40003f64070 */
[----:B------:R-:W-:Y:S01]  /*9880*/  IABS R213, R212 ;  /* 0x000000d400d57213 */ /* 0x000fe20000000000 */
[--C-:B------:R-:W-:Y:S02]  /*9890*/  @!P1 IMAD.IADD R208, R208, 0x1, -R168.reuse ;  /* 0x00000001d0d09824 */ /* 0x100fe400078e0aa8 */
[----:B------:R-:W-:Y:S02]  /*98a0*/  IMAD.MOV R3, RZ, RZ, -R3 ;  /* 0x000000ffff037224 */ /* 0x000fe400078e0a03 */
[----:B------:R-:W-:Y:S01]  /*98b0*/  @!P6 IMAD.IADD R209, R209, 0x1, -R168 ;  /* 0x00000001d1d1e824 */ /* 0x000fe200078e0aa8 */
[C---:B------:R-:W-:Y:S01]  /*98c0*/  ISETP.GT.U32.AND P6, PT, R168.reuse, R208, PT ;  /* 0x000000d0a800720c */ /* 0x040fe20003fc4070 */
[----:B------:R-:W-:-:S02]  /*98d0*/  IMAD R210, R168, R3, R211 ;  /* 0x00000003a8d27224 */ /* 0x000fc400078e02d3 */
[----:B------:R-:W-:-:S04]  /*98e0*/  IMAD.HI.U32 R3, R0, R213, RZ ;  /* 0x000000d500037227 */ /* 0x000fc800078e00ff */
[--C-:B------:R-:W-:Y:S01]  /*98f0*/  @!P0 IMAD.IADD R207, R207, 0x1, -R168.reuse ;  /* 0x00000001cfcf8824 */ /* 0x100fe200078e0aa8 */
[----:B------:R-:W-:Y:S01]  /*9900*/  ISETP.GE.AND P0, PT, R22, RZ, PT ;  /* 0x000000ff1600720c */ /* 0x000fe20003f06270 */
[----:B------:R-:W-:Y:S02]  /*9910*/  IMAD.MOV R3, RZ, RZ, -R3 ;  /* 0x000000ffff037224 */ /* 0x000fe400078e0a03 */
[--C-:B------:R-:W-:Y:S01]  /*9920*/  @!P3 IMAD.IADD R206, R206, 0x1, -R168.reuse ;  /* 0x00000001ceceb824 */ /* 0x100fe200078e0aa8 */
[C---:B------:R-:W-:Y:S01]  /*9930*/  ISETP.GT.U32.AND P1, PT, R168.reuse, R207, PT ;  /* 0x000000cfa800720c */ /* 0x040fe20003f24070 */
[----:B------:R-:W-:Y:S01]  /*9940*/  IMAD R211, R168, R3, R213 ;  /* 0x00000003a8d37224 */ /* 0x000fe200078e02d5 */
[----:B------:R-:W-:Y:S01]  /*9950*/  ISETP.GE.AND P3, PT, R214, RZ, PT ;  /* 0x000000ffd600720c */ /* 0x000fe20003f66270 */
[----:B------:R-:W-:Y:S02]  /*9960*/  @!P6 IMAD.IADD R208, R208, 0x1, -R168 ;  /* 0x00000001d0d0e824 */ /* 0x000fe400078e0aa8 */
[----:B------:R-:W-:Y:S01]  /*9970*/  VIADD R214, R2, 0x131 ;  /* 0x0000013102d67836 */ /* 0x000fe20000000000 */
[C---:B------:R-:W-:Y:S01]  /*9980*/  ISETP.GT.U32.AND P6, PT, R168.reuse, R211, PT ;  /* 0x000000d3a800720c */ /* 0x040fe20003fc4070 */
[----:B------:R-:W-:Y:S01]  /*9990*/  @!P2 IMAD.MOV R206, RZ, RZ, -R206 ;  /* 0x000000ffffcea224 */ /* 0x000fe200078e0ace */
[----:B------:R-:W-:Y:S01]  /*99a0*/  ISETP.GT.U32.AND P2, PT, R168, R209, PT ;  /* 0x000000d1a800720c */ /* 0x000fe20003f44070 */
[C---:B------:R-:W-:Y:S01]  /*99b0*/  VIADD R216, R2.reuse, 0x130 ;  /* 0x0000013002d87836 */ /* 0x040fe20000000000 */
[----:B------:R-:W-:Y:S01]  /*99c0*/  IABS R215, R214 ;  /* 0x000000d600d77213 */ /* 0x000fe20000000000 */
[----:B------:R-:W-:-:S02]  /*99d0*/  VIADD R218, R2, 0x12f ;  /* 0x0000012f02da7836 */ /* 0x000fc40000000000 */
[--C-:B------:R-:W-:Y:S01]  /*99e0*/  @!P1 IMAD.IADD R207, R207, 0x1, -R168.reuse ;  /* 0x00000001cfcf9824 */ /* 0x100fe200078e0aa8 */
[----:B------:R-:W-:Y:S01]  /*99f0*/  ISETP.GT.U32.AND P1, PT, R168, R210, PT ;  /* 0x000000d2a800720c */ /* 0x000fe20003f24070 */
[C---:B------:R-:W-:Y:S01]  /*9a00*/  IMAD.HI.U32 R3, R0.reuse, R215, RZ ;  /* 0x000000d700037227 */ /* 0x040fe200078e00ff */
[----:B------:R-:W-:Y:S02]  /*9a10*/  IABS R217, R216 ;  /* 0x000000d800d97213 */ /* 0x000fe40000000000 */
        /* <DEDUP_REMOVED lines=18> */
[C---:B------:R-:W-:Y:S01]  /*9b40*/  ISETP.GT.U32.AND P3, PT, R168.reuse, R213, PT ;  /* 0x000000d5a800720c */ /* 0x040fe20003f64070 */
[--C-:B------:R-:W-:Y:S01]  /*9b50*/  @!P6 IMAD.IADD R211, R211, 0x1, -R168.reuse ;  /* 0x00000001d3d3e824 */ /* 0x100fe200078e0aa8 */
        /* <DEDUP_REMOVED lines=33> */
[----:B------:R-:W-:-:S04]  /*9d70*/  IMAD.HI.U32 R3, R0, R221, RZ ;  /* 0x000000dd00037227 */ /* 0x000fc800078e00ff */
[----:B------:R-:W-:Y:S01]  /*9d80*/  @!P6 IMAD.IADD R216, R216, 0x1, -R168 ;  /* 0x00000001d8d8e824 */ /* 0x000fe200078e0aa8 */
[C---:B------:R-:W-:Y:S01]  /*9d90*/  ISETP.GT.U32.AND P6, PT, R168.reuse, R215, PT ;  /* 0x000000d7a800720c */ /* 0x040fe20003fc4070 */
[----:B------:R-:W-:Y:S02]  /*9da0*/  IMAD R217, R168, R217, R219 ;  /* 0x000000d9a8d97224 */ /* 0x000fe400078e02db */
[----:B------:R-:W-:Y:S02]  /*9db0*/  IMAD.MOV R218, RZ, RZ, -R3 ;  /* 0x000000ffffda7224 */ /* 0x000fe400078e0a03 */
[----:B------:R-:W-:Y:S02]  /*9dc0*/  VIADD R225, R2, 0x12a ;  /* 0x0000012a02e17836 */ /* 0x000fe40000000000 */
[----:B------:R-:W-:Y:S01]  /*9dd0*/  @!P1 IMAD.MOV R212, RZ, RZ, -R212 ;  /* 0x000000ffffd49224 */ /* 0x000fe200078e0ad4 */
[C---:B------:R-:W-:Y:S01]  /*9de0*/  ISETP.GT.U32.AND P1, PT, R168.reuse, R217, PT ;  /* 0x000000d9a800720c */ /* 0x040fe20003f24070 */
[C---:B------:R-:W-:Y:S01]  /*9df0*/  IMAD R218, R168.reuse, R218, R221 ;  /* 0x000000daa8da7224 */ /* 0x040fe200078e02dd */
[----:B------:R-:W-:Y:S01]  /*9e00*/  IABS R22, R225 ;  /* 0x000000e100167213 */ /* 0x000fe20000000000 */
[----:B------:R-:W-:Y:S01]  /*9e10*/  @!P0 IMAD.MOV R210, RZ, RZ, -R210 ;  /* 0x000000ffffd28224 */ /* 0x000fe200078e0ad2 */
[C---:B------:R-:W-:Y:S01]  /*9e20*/  ISETP.GT.U32.AND P0, PT, R168.reuse, R214, PT ;  /* 0x000000d6a800720c */ /* 0x040fe20003f04070 */
[----:B------:R-:W-:Y:S01]  /*9e30*/  @!P6 IMAD.IADD R215, R215, 0x1, -R168 ;  /* 0x00000001d7d7e824 */ /* 0x000fe200078e0aa8 */
[----:B------:R-:W-:Y:S01]  /*9e40*/  ISETP.GT.U32.AND P6, PT, R168, R218, PT ;  /* 0x000000daa800720c */ /* 0x000fe20003fc4070 */
[----:B------:R-:W-:-:S02]  /*9e50*/  IMAD.MOV.U32 R219, RZ, RZ, R22 ;  /* 0x000000ffffdb7224 */ /* 0x000fc400078e0016 */
[----:B------:R-:W-:Y:S01]  /*9e60*/  @!P2 IMAD.MOV R211, RZ, RZ, -R211 ;  /* 0x000000ffffd3a224 */ /* 0x000fe200078e0ad3 */
[----:B------:R-:W-:Y:S01]  /*9e70*/  ISETP.GT.U32.AND P2, PT, R168, R216, PT ;  /* 0x000000d8a800720c */ /* 0x000fe20003f44070 */
[----:B------:R-:W-:Y:S02]  /*9e80*/  VIADD R22, R2, 0x129 ;  /* 0x0000012902167836 */ /* 0x000fe40000000000 */
[----:B------:R-:W-:-:S03]  /*9e90*/  IMAD.HI.U32 R3, R0, R219, RZ ;  /* 0x000000db00037227 */ /* 0x000fc600078e00ff */
[----:B------:R-:W-:Y:S01]  /*9ea0*/  IABS R221, R22 ;  /* 0x0000001600dd7213 */ /* 0x000fe20000000000 */
[--C-:B------:R-:W-:Y:S01]  /*9eb0*/  @!P1 IMAD.IADD R217, R217, 0x1, -R168.reuse ;  /* 0x00000001d9d99824 */ /* 0x100fe200078e0aa8 */
[----:B------:R-:W-:Y:S01]  /*9ec0*/  ISETP.GE.AND P1, PT, R22, RZ, PT ;  /* 0x000000ff1600720c */ /* 0x000fe20003f26270 */
[----:B------:R-:W-:Y:S02]  /*9ed0*/  IMAD.MOV R3, RZ, RZ, -R3 ;  /* 0x000000ffff037224 */ /* 0x000fe400078e0a03 */
[----:B------:R-:W-:Y:S01]  /*9ee0*/  @!P6 IMAD.IADD R218, R218, 0x1, -R168 ;  /* 0x00000001dadae824 */ /* 0x000fe200078e0aa8 */
[C---:B------:R-:W-:Y:S01]  /*9ef0*/  ISETP.GT.U32.AND P6, PT, R168.reuse, R217, PT ;  /* 0x000000d9a800720c */ /* 0x040fe20003fc4070 */
[----:B------:R-:W-:Y:S02]  /*9f00*/  IMAD R219, R168, R3, R219 ;  /* 0x00000003a8db7224 */ /* 0x000fe400078e02db */
[----:B------:R-:W-:-:S04]  /*9f10*/  IMAD.HI.U32 R3, R0, R221, RZ ;  /* 0x000000dd00037227 */ /* 0x000fc800078e00ff */
        /* <DEDUP_REMOVED lines=8> */
[----:B------:R-:W-:-:S02]  /*9fa0*/  @!P6 IMAD.IADD R217, R217, 0x1, -R168 ;  /* 0x00000001d9d9e824 */ /* 0x000fc400078e0aa8 */
[----:B------:R-:W-:Y:S01]  /*9fb0*/  VIADD R222, R2, 0x128 ;  /* 0x0000012802de7836 */ /* 0x000fe20000000000 */
[----:B------:R-:W-:Y:S01]  /*9fc0*/  ISETP.GT.U32.AND P6, PT, R168, R220, PT ;  /* 0x000000dca800720c */ /* 0x000fe20003fc4070 */
[----:B------:R-:W-:Y:S01]  /*9fd0*/  @!P4 IMAD.MOV R213, RZ, RZ, -R213 ;  /* 0x000000ffffd5c224 */ /* 0x000fe200078e0ad5 */
[----:B------:R-:W-:Y:S01]  /*9fe0*/  ISETP.GE.AND P4, PT, R223, RZ, PT ;  /* 0x000000ffdf00720c */ /* 0x000fe20003f86270 */
[----:B------:R-:W-:Y:S01]  /*9ff0*/  VIADD R226, R2, 0x127 ;  /* 0x0000012702e27836 */ /* 0x000fe20000000000 */
[----:B------:R-:W-:Y:S01]  /*a000*/  IABS R223, R222 ;  /* 0x000000de00df7213 */ /* 0x000fe20000000000 */
[----:B------:R-:W-:Y:S01]  /*a010*/  @!P0 IMAD.MOV R215, RZ, RZ, -R215 ;  /* 0x000000ffffd78224 */ /* 0x000fe200078e0ad7 */
[----:B------:R-:W-:Y:S01]  /*a020*/  ISETP.GT.U32.AND P0, PT, R168, R218, PT ;  /* 0x000000daa800720c */ /* 0x000fe20003f04070 */
[----:B------:R-:W-:Y:S01]  /*a030*/  @!P5 IMAD.MOV R214, RZ, RZ, -R214 ;  /* 0x000000ffffd6d224 */ /* 0x000fe200078e0ad6 */
[----:B------:R-:W-:Y:S01]  /*a040*/  ISETP.GE.AND P5, PT, R224, RZ, PT ;  /* 0x000000ffe000720c */ /* 0x000fe20003fa6270 */
[----:B------:R-:W-:Y:S01]  /*a050*/  @!P3 IMAD.IADD R219, R219, 0x1, -R168 ;  /* 0x00000001dbdbb824 */ /* 0x000fe200078e0aa8 */
[----:B------:R-:W-:Y:S01]  /*a060*/  IABS R225, R226 ;  /* 0x000000e200e17213 */ /* 0x000fe20000000000 */
[----:B------:R-:W-:Y:S01]  /*a070*/  IMAD.HI.U32 R3, R0, R223, RZ ;  /* 0x000000df00037227 */ /* 0x000fe200078e00ff */
[----:B------:R-:W-:-:S03]  /*a080*/  ISETP.GE.AND P3, PT, R226, RZ, PT ;  /* 0x000000ffe200720c */ /* 0x000fc60003f66270 */
[----:B------:R-:W-:Y:S01]  /*a090*/  @!P6 IMAD.IADD R220, R220, 0x1, -R168 ;  /* 0x00000001dcdce824 */ /* 0x000fe200078e0aa8 */
        /* <DEDUP_REMOVED lines=10> */
[----:B------:R-:W-:Y:S01]  /*a140*/  @!P5 IMAD.MOV R218, RZ, RZ, -R218 ;  /* 0x000000ffffdad224 */ /* 0x000fe200078e0ada */
[C---:B------:R-:W-:Y:S01]  /*a150*/  ISETP.GT.U32.AND P5, PT, R168.reuse, R221, PT ;  /* 0x000000dda800720c */ /* 0x040fe20003fa4070 */
[----:B------:R-:W-:Y:S01]  /*a160*/  @!P4 IMAD.MOV R217, RZ, RZ, -R217 ;  /* 0x000000ffffd9c224 */ /* 0x000fe200078e0ad9 */
[C---:B------:R-:W-:Y:S01]  /*a170*/  ISETP.GT.U32.AND P4, PT, R168.reuse, R220, PT ;  /* 0x000000dca800720c */ /* 0x040fe20003f84070 */
[----:B------:R-:W-:Y:S01]  /*a180*/  @!P6 IMAD.IADD R219, R219, 0x1, -R168 ;  /* 0x00000001dbdbe824 */ /* 0x000fe200078e0aa8 */
[----:B------:R-:W-:Y:S01]  /*a190*/  ISETP.GT.U32.AND P6, PT, R168, R222, PT ;  /* 0x000000dea800720c */ /* 0x000fe20003fc4070 */
[----:B------:R-:W-:-:S04]  /*a1a0*/  IMAD.HI.U32 R3, R0, R227, RZ ;  /* 0x000000e300037227 */ /* 0x000fc800078e00ff */
        /* <DEDUP_REMOVED lines=14> */
[----:B------:R-:W-:Y:S02]  /*a290*/  VIADD R230, R2, 0x122 ;  /* 0x0000012202e67836 */ /* 0x000fe40000000000 */
[----:B------:R-:W-:Y:S02]  /*a2a0*/  IMAD R224, R168, R3, R225 ;  /* 0x00000003a8e07224 */ /* 0x000fe400078e02e1 */
[----:B------:R-:W-:Y:S01]  /*a2b0*/  IMAD.HI.U32 R22, R0, R227, RZ ;  /* 0x000000e300167227 */ /* 0x000fe200078e00ff */
[----:B------:R-:W-:-:S03]  /*a2c0*/  IABS R231, R230 ;  /* 0x000000e600e77213 */ /* 0x000fc60000000000 */
[--C-:B------:R-:W-:Y:S01]  /*a2d0*/  @!P4 IMAD.IADD R223, R223, 0x1, -R168.reuse ;  /* 0x00000001dfdfc824 */ /* 0x100fe200078e0aa8 */
[C---:B------:R-:W-:Y:S01]  /*a2e0*/  ISETP.GT.U32.AND P4, PT, R168.reuse, R222, PT ;  /* 0x000000dea800720c */ /* 0x040fe20003f84070 */
[----:B------:R-:W-:Y:S01]  /*a2f0*/  @!P6 IMAD.IADD R221, R221, 0x1, -R168 ;  /* 0x00000001dddde824 */ /* 0x000fe200078e0aa8 */
[----:B------:R-:W-:Y:S01]  /*a300*/  ISETP.GT.U32.AND P6, PT, R168, R224, PT ;  /* 0x000000e0a800720c */ /* 0x000fe20003fc4070 */
[----:B------:R-:W-:Y:S02]  /*a310*/  IMAD.MOV R22, RZ, RZ, -R22 ;  /* 0x000000ffff167224 */ /* 0x000fe400078e0a16 */
[----:B------:R-:W-:Y:S02]  /*a320*/  VIADD R228, R2, 0x123 ;  /* 0x0000012302e47836 */ /* 0x000fe40000000000 */
[----:B------:R-:W-:Y:S02]  /*a330*/  IMAD R225, R168, R22, R227 ;  /* 0x00000016a8e17224 */ /* 0x000fe400078e02e3 */
[----:B------:R-:W-:Y:S01]  /*a340*/  IMAD.HI.U32 R22, R0, R231, RZ ;  /* 0x000000e700167227 */ /* 0x000fe200078e00ff */
[----:B------:R-:W-:-:S03]  /*a350*/  IABS R229, R228 ;  /* 0x000000e400e57213 */ /* 0x000fc60000000000 */
[----:B------:R-:W-:Y:S01]  /*a360*/  @!P2 IMAD.MOV R219, RZ, RZ, -R219 ;  /* 0x000000ffffdba224 */ /* 0x000fe200078e0adb */
[----:B------:R-:W-:Y:S01]  /*a370*/  ISETP.GT.U32.AND P2, PT, R168, R223, PT ;  /* 0x000000dfa800720c */ /* 0x000fe20003f44070 */
[----:B------:R-:W-:Y:S02]  /*a380*/  IMAD.MOV R22, RZ, RZ, -R22 ;  /* 0x000000ffff167224 */ /* 0x000fe400078e0a16 */
[----:B------:R-:W-:Y:S01]  /*a390*/  @!P1 IMAD.MOV R220, RZ, RZ, -R220 ;  /* 0x000000ffffdc9224 */ /* 0x000fe200078e0adc */
[----:B------:R-:W-:Y:S01]  /*a3a0*/  ISETP.GE.AND P1, PT, R232, RZ, PT ;  /* 0x000000ffe800720c */ /* 0x000fe20003f26270 */
[--C-:B------:R-:W-:Y:S01]  /*a3b0*/  @!P4 IMAD.IADD R222, R222, 0x1, -R168.reuse ;  /* 0x00000001dedec824 */ /* 0x100fe200078e0aa8 */
[C---:B------:R-:W-:Y:S01]  /*a3c0*/  ISETP.GT.U32.AND P4, PT, R168.reuse, R225, PT ;  /* 0x000000e1a800720c */ /* 0x040fe20003f84070 */
[----:B------:R-:W-:Y:S02]  /*a3d0*/  IMAD R227, R168, R22, R231 ;  /* 0x00000016a8e37224 */ /* 0x000fe400078e02e7 */
[----:B------:R-:W-:-:S02]  /*a3e0*/  @!P6 IMAD.IADD R224, R224, 0x1, -R168 ;  /* 0x00000001e0e0e824 */ /* 0x000fc400078e0aa8 */
[----:B------:R-:W-:Y:S02]  /*a3f0*/  VIADD R232, R2, 0x121 ;  /* 0x0000012102e87836 */ /* 0x000fe40000000000 */
[----:B------:R-:W-:-:S03]  /*a400*/  IMAD.HI.U32 R3, R0, R229, RZ ;  /* 0x000000e500037227 */ /* 0x000fc600078e00ff */
[----:B------:R-:W-:Y:S01]  /*a410*/  IABS R234, R232 ;  /* 0x000000e800ea7213 */ /* 0x000fe20000000000 */
[----:B------:R-:W-:Y:S01]  /*a420*/  @!P0 IMAD.MOV R221, RZ, RZ, -R221 ;  /* 0x000000ffffdd8224 */ /* 0x000fe200078e0add */
[C---:B------:R-:W-:Y:S01]  /*a430*/  ISETP.GT.U32.AND P0, PT, R168.reuse, R224, PT ;  /* 0x000000e0a800720c */ /* 0x040fe20003f04070 */
[----:B------:R-:W-:Y:S01]  /*a440*/  @!P3 IMAD.MOV R222, RZ, RZ, -R222 ;  /* 0x000000ffffdeb224 */ /* 0x000fe200078e0ade */
[----:B------:R-:W-:Y:S01]  /*a450*/  ISETP.GT.U32.AND P3, PT, R168, R227, PT ;  /* 0x000000e3a800720c */ /* 0x000fe20003f64070 */
[----:B------:R-:W-:Y:S02]  /*a460*/  IMAD.MOV R3, RZ, RZ, -R3 ;  /* 0x000000ffff037224 */ /* 0x000fe400078e0a03 */
[----:B------:R-:W-:Y:S01]  /*a470*/  @!P2 IMAD.IADD R223, R223, 0x1, -R168 ;  /* 0x00000001dfdfa824 */ /* 0x000fe200078e0aa8 */
[----:B------:R-:W-:Y:S01]  /*a480*/  ISETP.GE.AND P2, PT, R226, RZ, PT ;  /* 0x000000ffe200720c */ /* 0x000fe20003f46270 */
[----:B------:R-:W-:Y:S02]  /*a490*/  IMAD R226, R168, R3, R229 ;  /* 0x00000003a8e27224 */ /* 0x000fe400078e02e5 */
[----:B------:R-:W-:-:S02]  /*a4a0*/  IMAD.MOV.U32 R229, RZ, RZ, R234 ;  /* 0x000000ffffe57224 */ /* 0x000fc400078e00ea */
[----:B------:R-:W-:Y:S01]  /*a4b0*/  VIADD R22, R2, 0x120 ;  /* 0x0000012002167836 */ /* 0x000fe20000000000 */
[----:B------:R-:W-:Y:S01]  /*a4c0*/  ISETP.GT.U32.AND P6, PT, R168, R226, PT ;  /* 0x000000e2a800720c */ /* 0x000fe20003fc4070 */
[--C-:B------:R-:W-:Y:S02]  /*a4d0*/  @!P4 IMAD.IADD R225, R225, 0x1, -R168.reuse ;  /* 0x00000001e1e1c824 */ /* 0x100fe400078e0aa8 */
[----:B------:R-:W-:Y:S01]  /*a4e0*/  IMAD.HI.U32 R3, R0, R229, RZ ;  /* 0x000000e500037227 */ /* 0x000fe200078e00ff */
[----:B------:R-:W-:Y:S02]  /*a4f0*/  IABS R231, R22 ;  /* 0x0000001600e77213 */ /* 0x000fe40000000000 */
[----:B------:R-:W-:Y:S01]  /*a500*/  ISETP.GT.U32.AND P4, PT, R168, R225, PT ;  /* 0x000000e1a800720c */ /* 0x000fe20003f84070 */
[--C-:B------:R-:W-:Y:S01]  /*a510*/  @!P0 IMAD.IADD R224, R224, 0x1, -R168.reuse ;  /* 0x00000001e0e08824 */ /* 0x100fe200078e0aa8 */
[----:B------:R-:W-:Y:S01]  /*a520*/  ISETP.GE.AND P0, PT, R230, RZ, PT ;  /* 0x000000ffe600720c */ /* 0x000fe20003f06270 */
[----:B------:R-:W-:Y:S01]  /*a530*/  @!P3 IMAD.IADD R227, R227, 0x1, -R168 ;  /* 0x00000001e3e3b824 */ /* 0x000fe200078e0aa8 */
[----:B------:R-:W-:Y:S01]  /*a540*/  ISETP.GE.AND P3, PT, R232, RZ, PT ;  /* 0x000000ffe800720c */ /* 0x000fe20003f66270 */
[----:B------:R-:W-:-:S02]  /*a550*/  IMAD.MOV R3, RZ, RZ, -R3 ;  /* 0x000000ffff037224 */ /* 0x000fc400078e0a03 */
[----:B------:R-:W-:Y:S01]  /*a560*/  @!P5 IMAD.MOV R223, RZ, RZ, -R223 ;  /* 0x000000ffffdfd224 */ /* 0x000fe200078e0adf */
[----:B------:R-:W-:Y:S01]  /*a570*/  ISETP.GE.AND P5, PT, R228, RZ, PT ;  /* 0x000000ffe400720c */ /* 0x000fe20003fa6270 */
        /* <DEDUP_REMOVED lines=10> */
[----:B------:R-:W-:Y:S01]  /*a620*/  ISETP.GT.U32.AND P1, PT, R168, R229, PT ;  /* 0x000000e5a800720c */ /* 0x000fe20003f24070 */
[----:B------:R-:W-:Y:S01]  /*a630*/  VIADD R3, R2, 0x11f ;  /* 0x0000011f02037836 */ /* 0x000fe20000000000 */
[----:B------:R-:W-:Y:S01]  /*a640*/  ISETP.GT.U32.AND P6, PT, R168, R226, PT ;  /* 0x000000e2a800720c */ /* 0x000fe20003fc4070 */
[----:B------:R-:W-:-:S02]  /*a650*/  VIADD R230, R2, 0x11d ;  /* 0x0000011d02e67836 */ /* 0x000fc40000000000 */
[----:B------:R-:W-:Y:S01]  /*a660*/  @!P2 IMAD.MOV R225, RZ, RZ, -R225 ;  /* 0x000000ffffe1a224 */ /* 0x000fe200078e0ae1 */
[----:B------:R-:W-:Y:S01]  /*a670*/  IABS R235, R3 ;  /* 0x0000000300eb7213 */ /* 0x000fe20000000000 */
[--C-:B------:R-:W-:Y:S01]  /*a680*/  @!P4 IMAD.IADD R228, R228, 0x1, -R168.reuse ;  /* 0x00000001e4e4c824 */ /* 0x100fe200078e0aa8 */
[----:B------:R-:W-:Y:S01]  /*a690*/  ISETP.GE.AND P2, PT, R3, RZ, PT ;  /* 0x000000ff0300720c */ /* 0x000fe20003f46270 */
[----:B------:R-:W-:Y:S01]  /*a6a0*/  @!P0 IMAD.MOV R227, RZ, RZ, -R227 ;  /* 0x000000ffffe38224 */ /* 0x000fe200078e0ae3 */
[----:B------:R-:W-:Y:S01]  /*a6b0*/  IABS R239, R230 ;  /* 0x000000e600ef7213 */ /* 0x000fe20000000000 */
[----:B------:R-:W-:Y:S01]  /*a6c0*/  IMAD.HI.U32 R3, R0, R235, RZ ;  /* 0x000000eb00037227 */ /* 0x000fe200078e00ff */
[----:B------:R-:W-:Y:S02]  /*a6d0*/  ISETP.GT.U32.AND P4, PT, R168, R228, PT ;  /* 0x000000e4a800720c */ /* 0x000fe40003f84070 */
[----:B------:R-:W-:Y:S01]  /*a6e0*/  ISETP.GE.AND P0, PT, R230, RZ, PT ;  /* 0x000000ffe600720c */ /* 0x000fe20003f06270 */
[----:B------:R-:W-:-:S02]  /*a6f0*/  @!P1 IMAD.IADD R229, R229, 0x1, -R168 ;  /* 0x00000001e5e59824 */ /* 0x000fc400078e0aa8 */
[----:B------:R-:W-:Y:S01]  /*a700*/  @!P6 IMAD.IADD R226, R226, 0x1, -R168 ;  /* 0x00000001e2e2e824 */ /* 0x000fe200078e0aa8 */
[----:B------:R-:W-:Y:S01]  /*a710*/  ISETP.GE.AND P6, PT, R22, RZ, PT ;  /* 0x000000ff1600720c */ /* 0x000fe20003fc6270 */
[----:B------:R-:W-:Y:S01]  /*a720*/  VIADD R22, R2, 0x11e ;  /* 0x0000011e02167836 */ /* 0x000fe20000000000 */
[----:B------:R-:W-:Y:S01]  /*a730*/  ISETP.GT.U32.AND P1, PT, R168, R229, PT ;  /* 0x000000e5a800720c */ /* 0x000fe20003f24070 */
[----:B------:R-:W-:Y:S02]  /*a740*/  @!P5 IMAD.MOV R226, RZ, RZ, -R226 ;  /* 0x000000ffffe2d224 */ /* 0x000fe400078e0ae2 */
[----:B------:R-:W-:Y:S01]  /*a750*/  IMAD.MOV R230, RZ, RZ, -R3 ;  /* 0x000000ffffe67224 */ /* 0x000fe200078e0a03 */
[----:B------:R-:W-:Y:S01]  /*a760*/  ISETP.GE.AND P5, PT, R22, RZ, PT ;  /* 0x000000ff1600720c */ /* 0x000fe20003fa6270 */
[----:B------:R-:W-:Y:S01]  /*a770*/  @!P4 IMAD.IADD R228, R228, 0x1, -R168 ;  /* 0x00000001e4e4c824 */ /* 0x000fe200078e0aa8 */
[----:B------:R-:W-:Y:S01]  /*a780*/  IABS R237, R22 ;  /* 0x0000001600ed7213 */ /* 0x000fe20000000000 */
[----:B------:R-:W-:-:S04]  /*a790*/  IMAD.HI.U32 R22, R0, R239, RZ ;  /* 0x000000ef00167227 */ /* 0x000fc800078e00ff */
[C---:B------:R-:W-:Y:S02]  /*a7a0*/  IMAD R230, R168.reuse, R230, R235 ;  /* 0x000000e6a8e67224 */ /* 0x040fe400078e02eb */
[----:B------:R-:W-:Y:S02]  /*a7b0*/  IMAD.MOV R22, RZ, RZ, -R22 ;  /* 0x000000ffff167224 */ /* 0x000fe400078e0a16 */
[----:B------:R-:W-:Y:S01]  /*a7c0*/  @!P3 IMAD.MOV R228, RZ, RZ, -R228 ;  /* 0x000000ffffe4b224 */ /* 0x000fe200078e0ae4 */
[C---:B------:R-:W-:Y:S01]  /*a7d0*/  ISETP.GT.U32.AND P3, PT, R168.reuse, R230, PT ;  /* 0x000000e6a800720c */ /* 0x040fe20003f64070 */
[----:B------:R-:W-:Y:S02]  /*a7e0*/  @!P1 IMAD.IADD R229, R229, 0x1, -R168 ;  /* 0x00000001e5e59824 */ /* 0x000fe400078e0aa8 */
[----:B------:R-:W-:Y:S02]  /*a7f0*/  IMAD R232, R168, R22, R239 ;  /* 0x00000016a8e87224 */ /* 0x000fe400078e02ef */
[----:B------:R-:W-:-:S02]  /*a800*/  VIADD R231, R2, 0x11c ;  /* 0x0000011c02e77836 */ /* 0x000fc40000000000 */
[----:B------:R-:W-:Y:S01]  /*a810*/  @!P6 IMAD.MOV R229, RZ, RZ, -R229 ;  /* 0x000000ffffe5e224 */ /* 0x000fe200078e0ae5 */
[----:B------:R-:W-:Y:S01]  /*a820*/  ISETP.GT.U32.AND P6, PT, R168, R232, PT ;  /* 0x000000e8a800720c */ /* 0x000fe20003fc4070 */
[----:B------:R-:W-:Y:S01]  /*a830*/  IMAD.HI.U32 R3, R0, R237, RZ ;  /* 0x000000ed00037227 */ /* 0x000fe200078e00ff */
[----:B------:R-:W-:Y:S02]  /*a840*/  ISETP.GE.AND P4, PT, R231, RZ, PT ;  /* 0x000000ffe700720c */ /* 0x000fe40003f86270 */
[----:B------:R-:W-:Y:S01]  /*a850*/  IABS R243, R231 ;  /* 0x000000e700f37213 */ /* 0x000fe20000000000 */
[----:B------:R-:W-:Y:S02]  /*a860*/  IMAD.MOV R231, RZ, RZ, -R3 ;  /* 0x000000ffffe77224 */ /* 0x000fe400078e0a03 */
[----:B------:R-:W-:Y:S02]  /*a870*/  VIADD R242, R2, 0x11a ;  /* 0x0000011a02f27836 */ /* 0x000fe40000000000 */
[----:B------:R-:W-:-:S02]  /*a880*/  IMAD R231, R168, R231, R237 ;  /* 0x000000e7a8e77224 */ /* 0x000fc400078e02ed */
[--C-:B------:R-:W-:Y:S01]  /*a890*/  @!P3 IMAD.IADD R230, R230, 0x1, -R168.reuse ;  /* 0x00000001e6e6b824 */ /* 0x100fe200078e0aa8 */
[----:B------:R-:W-:Y:S01]  /*a8a0*/  IABS R245, R242 ;  /* 0x000000f200f57213 */ /* 0x000fe20000000000 */
[----:B------:R-:W-:Y:S01]  /*a8b0*/  @!P6 IMAD.IADD R232, R232, 0x1, -R168 ;  /* 0x00000001e8e8e824 */ /* 0x000fe200078e0aa8 */
[----:B------:R-:W-:Y:S01]  /*a8c0*/  ISETP.GT.U32.AND P1, PT, R168, R231, PT ;  /* 0x000000e7a800720c */ /* 0x000fe20003f24070 */
[----:B------:R-:W-:Y:S01]  /*a8d0*/  IMAD.HI.U32 R3, R0, R243, RZ ;  /* 0x000000f300037227 */ /* 0x000fe200078e00ff */
[C---:B------:R-:W-:Y:S02]  /*a8e0*/  ISETP.GT.U32.AND P3, PT, R168.reuse, R230, PT ;  /* 0x000000e6a800720c */ /* 0x040fe40003f64070 */
[----:B------:R-:W-:Y:S01]  /*a8f0*/  ISETP.GT.U32.AND P6, PT, R168, R232, PT ;  /* 0x000000e8a800720c */ /* 0x000fe20003fc4070 */
[----:B------:R-:W-:Y:S02]  /*a900*/  IMAD.MOV R3, RZ, RZ, -R3 ;  /* 0x000000ffff037224 */ /* 0x000fe400078e0a03 */
[----:B------:R-:W-:-:S04]  /*a910*/  IMAD.HI.U32 R235, R0, R245, RZ ;  /* 0x000000f500eb7227 */ /* 0x000fc800078e00ff */
[----:B------:R-:W-:Y:S02]  /*a920*/  VIADD R241, R2, 0x11b ;  /* 0x0000011b02f17836 */ /* 0x000fe40000000000 */
[----:B------:R-:W-:Y:S02]  /*a930*/  IMAD R234, R168, R3, R243 ;  /* 0x00000003a8ea7224 */ /* 0x000fe400078e02f3 */
[----:B------:R-:W-:Y:S01]  /*a940*/  IMAD.MOV R236, RZ, RZ, -R235 ;  /* 0x000000ffffec7224 */ /* 0x000fe200078e0aeb */
[----:B------:R-:W-:Y:S01]  /*a950*/  IABS R243, R241 ;  /* 0x000000f100f37213 */ /* 0x000fe20000000000 */
[--C-:B------:R-:W-:Y:S02]  /*a960*/  @!P1 IMAD.IADD R231, R231, 0x1, -R168.reuse ;  /* 0x00000001e7e79824 */ /* 0x100fe400078e0aa8 */
[--C-:B------:R-:W-:Y:S01]  /*a970*/  @!P3 IMAD.IADD R230, R230, 0x1, -R168.reuse ;  /* 0x00000001e6e6b824 */ /* 0x100fe200078e0aa8 */
[C---:B------:R-:W-:Y:S01]  /*a980*/  ISETP.GT.U32.AND P3, PT, R168.reuse, R234, PT ;  /* 0x000000eaa800720c */ /* 0x040fe20003f64070 */
[C---:B------:R-:W-:Y:S01]  /*a990*/  IMAD R236, R168.reuse, R236, R245 ;  /* 0x000000eca8ec7224 */ /* 0x040fe200078e02f5 */
[----:B------:R-:W-:Y:S01]  /*a9a0*/  ISETP.GT.U32.AND P1, PT, R168, R231, PT ;  /* 0x000000e7a800720c */ /* 0x000fe20003f24070 */
[----:B------:R-:W-:-:S02]  /*a9b0*/  @!P6 IMAD.IADD R232, R232, 0x1, -R168 ;  /* 0x00000001e8e8e824 */ /* 0x000fc400078e0aa8 */
[----:B------:R-:W-:Y:S01]  /*a9c0*/  VIADD R22, R2, 0x118 ;  /* 0x0000011802167836 */ /* 0x000fe20000000000 */
[----:B------:R-:W-:Y:S01]  /*a9d0*/  ISETP.GT.U32.AND P6, PT, R168, R236, PT ;  /* 0x000000eca800720c */ /* 0x000fe20003fc4070 */
[----:B------:R-:W-:-:S03]  /*a9e0*/  IMAD.HI.U32 R3, R0, R243, RZ ;  /* 0x000000f300037227 */ /* 0x000fc600078e00ff */
[----:B------:R-:W-:Y:S01]  /*a9f0*/  IABS R239, R22 ;  /* 0x0000001600ef7213 */ /* 0x000fe20000000000 */
[----:B------:R-:W-:Y:S02]  /*aa00*/  IMAD.MOV R3, RZ, RZ, -R3 ;  /* 0x000000ffff037224 */ /* 0x000fe400078e0a03 */
[----:B------:R-:W-:Y:S02]  /*aa10*/  VIADD R238, R2, 0x119 ;  /* 0x0000011902ee7836 */ /* 0x000fe40000000000 */
[----:B------:R-:W-:Y:S02]  /*aa20*/  IMAD R235, R168, R3, R243 ;  /* 0x00000003a8eb7224 */ /* 0x000fe400078e02f3 */
[----:B------:R-:W-:Y:S01]  /*aa30*/  VIADD R3, R2, 0x117 ;  /* 0x0000011702037836 */ /* 0x000fe20000000000 */
[----:B------:R-:W-:Y:S01]  /*aa40*/  IABS R237, R238 ;  /* 0x000000ee00ed7213 */ /* 0x000fe20000000000 */
[----:B------:R-:W-:Y:S01]  /*aa50*/  @!P3 IMAD.IADD R234, R234, 0x1, -R168 ;  /* 0x00000001eaeab824 */ /* 0x000fe200078e0aa8 */
[----:B------:R-:W-:Y:S01]  /*aa60*/  ISETP.GE.AND P3, PT, R241, RZ, PT ;  /* 0x000000fff100720c */ /* 0x000fe20003f66270 */
[----:B------:R-:W-:Y:S01]  /*aa70*/  IMAD.HI.U32 R240, R0, R239, RZ ;  /* 0x000000ef00f07227 */ /* 0x000fe200078e00ff */
[----:B------:R-:W-:-:S03]  /*aa80*/  IABS R245, R3 ;  /* 0x0000000300f57213 */ /* 0x000fc60000000000 */
[----:B------:R-:W-:Y:S01]  /*aa90*/  @!P1 IMAD.IADD R231, R231, 0x1, -R168 ;  /* 0x00000001e7e79824 */ /* 0x000fe200078e0aa8 */
[C---:B------:R-:W-:Y:S01]  /*aaa0*/  ISETP.GT.U32.AND P1, PT, R168.reuse, R235, PT ;  /* 0x000000eba800720c */ /* 0x040fe20003f24070 */
[----:B------:R-:W-:Y:S01]  /*aab0*/  @!P2 IMAD.MOV R230, RZ, RZ, -R230 ;  /* 0x000000ffffe6a224 */ /* 0x000fe200078e0ae6 */
[----:B------:R-:W-:Y:S01]  /*aac0*/  ISETP.GT.U32.AND P2, PT, R168, R234, PT ;  /* 0x000000eaa800720c */ /* 0x000fe20003f44070 */
[----:B------:R-:W-:Y:S02]  /*aad0*/  @!P6 IMAD.IADD R236, R236, 0x1, -R168 ;  /* 0x00000001ecece824 */ /* 0x000fe400078e0aa8 */
[----:B------:R-:W-:Y:S02]  /*aae0*/  IMAD.MOV R240, RZ, RZ, -R240 ;  /* 0x000000fffff07224 */ /* 0x000fe400078e0af0 */
[----:B------:R-:W-:Y:S01]  /*aaf0*/  IMAD.HI.U32 R243, R0, R237, RZ ;  /* 0x000000ed00f37227 */ /* 0x000fe200078e00ff */
[----:B------:R-:W-:-:S03]  /*ab00*/  ISETP.GT.U32.AND P6, PT, R168, R236, PT ;  /* 0x000000eca800720c */ /* 0x000fc60003fc4070 */
[----:B------:R-:W-:Y:S02]  /*ab10*/  IMAD R246, R168, R240, R239 ;  /* 0x000000f0a8f67224 */ /* 0x000fe400078e02ef */
[----:B------:R-:W-:Y:S02]  /*ab20*/  IMAD.MOV R243, RZ, RZ, -R243 ;  /* 0x000000fffff37224 */ /* 0x000fe400078e0af3 */
[----:B------:R-:W-:-:S04]  /*ab30*/  IMAD.HI.U32 R239, R0, R245, RZ ;  /* 0x000000f500ef7227 */ /* 0x000fc800078e00ff */
[----:B------:R-:W-:Y:S02]  /*ab40*/  IMAD R237, R168, R243, R237 ;  /* 0x000000f3a8ed7224 */ /* 0x000fe400078e02ed */
[----:B------:R-:W-:Y:S02]  /*ab50*/  IMAD.MOV R239, RZ, RZ, -R239 ;  /* 0x000000ffffef7224 */ /* 0x000fe400078e0aef */
[--C-:B------:R-:W-:Y:S01]  /*ab60*/  @!P1 IMAD.IADD R235, R235, 0x1, -R168.reuse ;  /* 0x00000001ebeb9824 */ /* 0x100fe200078e0aa8 */
[----:B------:R-:W-:Y:S01]  /*ab70*/  ISETP.GE.AND P1, PT, R242, RZ, PT ;  /* 0x000000fff200720c */ /* 0x000fe20003f26270 */
[----:B------:R-:W-:Y:S01]  /*ab80*/  @!P2 IMAD.IADD R234, R234, 0x1, -R168 ;  /* 0x00000001eaeaa824 */ /* 0x000fe200078e0aa8 */
[C---:B------:R-:W-:Y:S01]  /*ab90*/  ISETP.GT.U32.AND P2, PT, R168.reuse, R237, PT ;  /* 0x000000eda800720c */ /* 0x040fe20003f44070 */
[C---:B------:R-:W-:Y:S02]  /*aba0*/  IMAD R245, R168.reuse, R239, R245 ;  /* 0x000000efa8f57224 */ /* 0x040fe400078e02f5 */
[----:B------:R-:W-:Y:S01]  /*abb0*/  @!P5 IMAD.MOV R231, RZ, RZ, -R231 ;  /* 0x000000ffffe7d224 */ /* 0x000fe200078e0ae7 */
[C---:B------:R-:W-:Y:S01]  /*abc0*/  ISETP.GT.U32.AND P5, PT, R168.reuse, R235, PT ;  /* 0x000000eba800720c */ /* 0x040fe20003fa4070 */
[----:B------:R-:W-:Y:S01]  /*abd0*/  @!P4 IMAD.MOV R234, RZ, RZ, -R234 ;  /* 0x000000ffffeac224 */ /* 0x000fe200078e0aea */
[----:B------:R-:W-:Y:S01]  /*abe0*/  ISETP.GT.U32.AND P4, PT, R168, R246, PT ;  /* 0x000000f6a800720c */ /* 0x000fe20003f84070 */
[----:B------:R-:W-:Y:S01]  /*abf0*/  @!P6 IMAD.IADD R236, R236, 0x1, -R168 ;  /* 0x00000001ecece824 */ /* 0x000fe200078e0aa8 */
[----:B------:R-:W-:Y:S01]  /*ac00*/  ISETP.GT.U32.AND P6, PT, R168, R245, PT ;  /* 0x000000f5a800720c */ /* 0x000fe20003fc4070 */
[----:B------:R-:W-:-:S02]  /*ac10*/  VIADD R242, R2, 0x116 ;  /* 0x0000011602f27836 */ /* 0x000fc40000000000 */
[----:B------:R-:W-:Y:S02]  /*ac20*/  VIADD R239, R2, 0x115 ;  /* 0x0000011502ef7836 */ /* 0x000fe40000000000 */
[----:B------:R-:W-:Y:S01]  /*ac30*/  @!P2 IMAD.IADD R237, R237, 0x1, -R168 ;  /* 0x00000001ededa824 */ /* 0x000fe200078e0aa8 */
[----:B------:R-:W-:Y:S01]  /*ac40*/  IABS R241, R242 ;  /* 0x000000f200f17213 */ /* 0x000fe20000000000 */
[----:B------:R-:W-:Y:S01]  /*ac50*/  @!P0 IMAD.MOV R232, RZ, RZ, -R232 ;  /* 0x000000ffffe88224 */ /* 0x000fe200078e0ae8 */
[----:B------:R-:W-:Y:S01]  /*ac60*/  ISETP.GE.AND P0, PT, R238, RZ, PT ;  /* 0x000000ffee00720c */ /* 0x000fe20003f06270 */
[--C-:B------:R-:W-:Y:S01]  /*ac70*/  @!P5 IMAD.IADD R235, R235, 0x1, -R168.reuse ;  /* 0x00000001ebebd824 */ /* 0x100fe200078e0aa8 */
[----:B------:R-:W-:Y:S01]  /*ac80*/  ISETP.GE.AND P5, PT, R22, RZ, PT ;  /* 0x000000ff1600720c */ /* 0x000fe20003fa6270 */
[--C-:B------:R-:W-:Y:S01]  /*ac90*/  @!P4 IMAD.IADD R246, R246, 0x1, -R168.reuse ;  /* 0x00000001f6f6c824 */ /* 0x100fe200078e0aa8 */
[----:B------:R-:W-:Y:S01]  /*aca0*/  IABS R22, R239 ;  /* 0x000000ef00167213 */ /* 0x000fe20000000000 */
[----:B------:R-:W-:Y:S01]  /*acb0*/  @!P6 IMAD.IADD R245, R245, 0x1, -R168 ;  /* 0x00000001f5f5e824 */ /* 0x000fe200078e0aa8 */
[----:B------:R-:W-:Y:S01]  /*acc0*/  ISETP.GT.U32.AND P4, PT, R168, R237, PT ;  /* 0x000000eda800720c */ /* 0x000fe20003f84070 */
[----:B------:R-:W-:Y:S01]  /*acd0*/  IMAD.HI.U32 R238, R0, R241, RZ ;  /* 0x000000f100ee7227 */ /* 0x000fe200078e00ff */
[----:B------:R-:W-:-:S02]  /*ace0*/  ISETP.GE.AND P2, PT, R3, RZ, PT ;  /* 0x000000ff0300720c */ /* 0x000fc40003f46270 */
[C---:B------:R-:W-:Y:S01]  /*acf0*/  ISETP.GT.U32.AND P6, PT, R168.reuse, R246, PT ;  /* 0x000000f6a800720c */ /* 0x040fe20003fc4070 */
[----:B------:R-:W-:Y:S01]  /*ad00*/  @!P3 IMAD.MOV R235, RZ, RZ, -R235 ;  /* 0x000000ffffebb224 */ /* 0x000fe200078e0aeb */
[----:B------:R-:W-:Y:S01]  /*ad10*/  ISETP.GT.U32.AND P3, PT, R168, R245, PT ;  /* 0x000000f5a800720c */ /* 0x000fe20003f64070 */
[----:B------:R-:W-:Y:S02]  /*ad20*/  IMAD.MOV R240, RZ, RZ, -R238 ;  /* 0x000000fffff07224 */ /* 0x000fe400078e0aee */
[----:B------:R-:W-:-:S04]  /*ad30*/  IMAD.HI.U32 R243, R0, R22, RZ ;  /* 0x0000001600f37227 */ /* 0x000fc800078e00ff */
[C---:B------:R-:W-:Y:S02]  /*ad40*/  IMAD R240, R168.reuse, R240, R241 ;  /* 0x000000f0a8f07224 */ /* 0x040fe400078e02f1 */
[----:B------:R-:W-:Y:S02]  /*ad50*/  IMAD.MOV R243, RZ, RZ, -R243 ;  /* 0x000000fffff37224 */ /* 0x000fe400078e0af3 */
[----:B------:R-:W-:Y:S01]  /*ad60*/  @!P4 IMAD.IADD R237, R237, 0x1, -R168 ;  /* 0x00000001ededc824 */ /* 0x000fe200078e0aa8 */
[C---:B------:R-:W-:Y:S01]  /*ad70*/  ISETP.GT.U32.AND P4, PT, R168.reuse, R240, PT ;  /* 0x000000f0a800720c */ /* 0x040fe20003f84070 */
[----:B------:R-:W-:Y:S02]  /*ad80*/  IMAD R22, R168, R243, R22 ;  /* 0x000000f3a8167224 */ /* 0x000fe400078e0216 */
[----:B------:R-:W-:Y:S02]  /*ad90*/  VIADD R3, R2, 0x114 ;  /* 0x0000011402037836 */ /* 0x000fe40000000000 */
[--C-:B------:R-:W-:Y:S01]  /*ada0*/  @!P3 IMAD.IADD R245, R245, 0x1, -R168.reuse ;  /* 0x00000001f5f5b824 */ /* 0x100fe200078e0aa8 */
[----:B------:R-:W-:Y:S01]  /*adb0*/  ISETP.GT.U32.AND P3, PT, R168, R22, PT ;  /* 0x00000016a800720c */ /* 0x000fe20003f64070 */
[----:B------:R-:W-:Y:S01]  /*adc0*/  VIADD R238, R2, 0x113 ;  /* 0x0000011302ee7836 */ /* 0x000fe20000000000 */
[----:B------:R-:W-:Y:S01]  /*add0*/  IABS R241, R3 ;  /* 0x0000000300f17213 */ /* 0x000fe20000000000 */
[----:B------:R-:W-:Y:S01]  /*ade0*/  @!P6 IMAD.IADD R246, R246, 0x1, -R168 ;  /* 0x00000001f6f6e824 */ /* 0x000fe200078e0aa8 */
[----:B------:R-:W-:Y:S01]  /*adf0*/  ISETP.GE.AND P6, PT, R242, RZ, PT ;  /* 0x000000fff200720c */ /* 0x000fe20003fc6270 */
[----:B------:R-:W-:Y:S01]  /*ae00*/  VIADD R242, R2, 0x112 ;  /* 0x0000011202f27836 */ /* 0x000fe20000000000 */
[----:B------:R-:W-:Y:S01]  /*ae10*/  IABS R250, R238 ;  /* 0x000000ee00fa7213 */ /* 0x000fe20000000000 */
[----:B------:R-:W-:-:S04]  /*ae20*/  IMAD.HI.U32 R243, R0, R241, RZ ;  /* 0x000000f100f37227 */ /* 0x000fc800078e00ff */
[----:B------:R-:W-:Y:S01]  /*ae30*/  @!P4 IMAD.IADD R240, R240, 0x1, -R168 ;  /* 0x00000001f0f0c824 */ /* 0x000fe200078e0aa8 */
[----:B------:R-:W-:Y:S01]  /*ae40*/  ISETP.GE.AND P4, PT, R239, RZ, PT ;  /* 0x000000ffef00720c */ /* 0x000fe20003f86270 */
[----:B------:R-:W-:-:S04]  /*ae50*/  IMAD.HI.U32 R244, R0, R250, RZ ;  /* 0x000000fa00f47227 */ /* 0x000fc800078e00ff */
[----:B------:R-:W-:Y:S02]  /*ae60*/  IMAD.MOV R243, RZ, RZ, -R243 ;  /* 0x000000fffff37224 */ /* 0x000fe400078e0af3 */
[----:B------:R-:W-:Y:S01]  /*ae70*/  @!P3 IMAD.IADD R22, R22, 0x1, -R168 ;  /* 0x000000011616b824 */ /* 0x000fe200078e0aa8 */
[----:B------:R-:W-:Y:S01]  /*ae80*/  ISETP.GT.U32.AND P3, PT, R168, R240, PT ;  /* 0x000000f0a800720c */ /* 0x000fe20003f64070 */
[----:B------:R-:W-:Y:S02]  /*ae90*/  IMAD.MOV R244, RZ, RZ, -R244 ;  /* 0x000000fffff47224 */ /* 0x000fe400078e0af4 */
[----:B------:R-:W-:Y:S02]  /*aea0*/  VIADD R239, R2, 0x111 ;  /* 0x0000011102ef7836 */ /* 0x000fe40000000000 */
[C---:B------:R-:W-:Y:S01]  /*aeb0*/  IMAD R241, R168.reuse, R243, R241 ;  /* 0x000000f3a8f17224 */ /* 0x040fe200078e02f1 */
[----:B------:R-:W-:Y:S01]  /*aec0*/  IABS R243, R242 ;  /* 0x000000f200f37213 */ /* 0x000fe20000000000 */
[----:B------:R-:W-:Y:S01]  /*aed0*/  @!P1 IMAD.MOV R236, RZ, RZ, -R236 ;  /* 0x000000ffffec9224 */ /* 0x000fe200078e0aec */
[C---:B------:R-:W-:Y:S01]  /*aee0*/  ISETP.GT.U32.AND P1, PT, R168.reuse, R22, PT ;  /* 0x00000016a800720c */ /* 0x040fe20003f24070 */
[----:B------:R-:W-:Y:S01]  /*aef0*/  IMAD.MOV.U32 R248, RZ, RZ, R246 ;  /* 0x000000fffff87224 */ /* 0x000fe200078e00f6 */
[----:B------:R-:W-:Y:S01]  /*af00*/  IABS R247, R239 ;  /* 0x000000ef00f77213 */ /* 0x000fe20000000000 */
[----:B------:R-:W-:-:S02]  /*af10*/  IMAD R250, R168, R244, R250 ;  /* 0x000000f4a8fa7224 */ /* 0x000fc400078e02fa */
[----:B0-----:R-:W-:Y:S02]  /*af20*/  IMAD.MOV.U32 R5, RZ, RZ, R245 ;  /* 0x000000ffff057224 */ /* 0x001fe400078e00f5 */
[----:B------:R-:W-:-:S04]  /*af30*/  IMAD.HI.U32 R244, R0, R243, RZ ;  /* 0x000000f300f47227 */ /* 0x000fc800078e00ff */
[----:B------:R-:W-:Y:S01]  /*af40*/  @!P5 IMAD.MOV R248, RZ, RZ, -R248 ;  /* 0x000000fffff8d224 */ /* 0x000fe200078e0af8 */
[----:B------:R-:W-:Y:S01]  /*af50*/  ISETP.GT.U32.AND P5, PT, R168, R250, PT ;  /* 0x000000faa800720c */ /* 0x000fe20003fa4070 */
[----:B------:R-:W-:Y:S01]  /*af60*/  @!P2 IMAD.MOV R5, RZ, RZ, -R5 ;  /* 0x000000ffff05a224 */ /* 0x000fe200078e0a05 */
[----:B------:R-:W-:Y:S01]  /*af70*/  ISETP.GE.AND P2, PT, R3, RZ, PT ;  /* 0x000000ff0300720c */ /* 0x000fe20003f46270 */
[----:B------:R-:W-:Y:S01]  /*af80*/  IMAD.HI.U32 R245, R0, R247, RZ ;  /* 0x000000f700f57227 */ /* 0x000fe200078e00ff */
[----:B------:R-:W-:Y:S03]  /*af90*/  STL [R1+0x84], R248 ;  /* 0x000084f801007387 */ /* 0x000fe60000100800 */
[----:B------:R-:W-:Y:S01]  /*afa0*/  @!P3 IMAD.IADD R240, R240, 0x1, -R168 ;  /* 0x00000001f0f0b824 */ /* 0x000fe200078e0aa8 */
[----:B------:R0:W-:Y:S01]  /*afb0*/  STL [R1+0x88], R5 ;  /* 0x0000880501007387 */ /* 0x0001e20000100800 */
[----:B------:R-:W-:Y:S01]  /*afc0*/  IMAD.MOV R244, RZ, RZ, -R244 ;  /* 0x000000fffff47224 */ /* 0x000fe200078e0af4 */
[----:B------:R-:W-:Y:S01]  /*afd0*/  ISETP.GE.AND P3, PT, R238, RZ, PT ;  /* 0x000000ffee00720c */ /* 0x000fe20003f66270 */
[----:B------:R-:W-:-:S02]  /*afe0*/  IMAD.MOV R245, RZ, RZ, -R245 ;  /* 0x000000fffff57224 */ /* 0x000fc400078e0af5 */
[----:B------:R-:W-:Y:S01]  /*aff0*/  @!P1 IMAD.IADD R22, R22, 0x1, -R168 ;  /* 0x0000000116169824 */ /* 0x000fe200078e0aa8 */
[----:B------:R-:W-:Y:S01]  /*b000*/  ISETP.GE.AND P1, PT, R242, RZ, PT ;  /* 0x000000fff200720c */ /* 0x000fe20003f26270 */
[C---:B------:R-:W-:Y:S02]  /*b010*/  IMAD R243, R168.reuse, R244, R243 ;  /* 0x000000f4a8f37224 */ /* 0x040fe400078e02f3 */
[----:B------:R-:W-:Y:S01]  /*b020*/  @!P0 IMAD.MOV R237, RZ, RZ, -R237 ;  /* 0x000000ffffed8224 */ /* 0x000fe200078e0aed */
[C---:B------:R-:W-:Y:S01]  /*b030*/  ISETP.GT.U32.AND P0, PT, R168.reuse, R241, PT ;  /* 0x000000f1a800720c */ /* 0x040fe20003f04070 */
[----:B0-----:R-:W-:Y:S02]  /*b040*/  IMAD.MOV.U32 R5, RZ, RZ, R240 ;  /* 0x000000ffff057224 */ /* 0x001fe400078e00f0 */
[----:B------:R-:W-:Y:S02]  /*b050*/  IMAD R247, R168, R245, R247 ;  /* 0x000000f5a8f77224 */ /* 0x000fe400078e02f7 */
[----:B------:R-:W-:-:S02]  /*b060*/  IMAD.MOV.U32 R4, RZ, RZ, R22 ;  /* 0x000000ffff047224 */ /* 0x000fc400078e0016 */
[----:B------:R-:W-:Y:S01]  /*b070*/  @!P6 IMAD.MOV R5, RZ, RZ, -R5 ;  /* 0x000000ffff05e224 */ /* 0x000fe200078e0a05 */
[----:B------:R-:W-:Y:S01]  /*b080*/  ISETP.GT.U32.AND P6, PT, R168, R243, PT ;  /* 0x000000f3a800720c */ /* 0x000fe20003fc4070 */
[----:B------:R-:W-:Y:S02]  /*b090*/  @!P5 IMAD.IADD R250, R250, 0x1, -R168 ;  /* 0x00000001fafad824 */ /* 0x000fe400078e0aa8 */
[----:B------:R-:W-:Y:S01]  /*b0a0*/  @!P4 IMAD.MOV R4, RZ, RZ, -R4 ;  /* 0x000000ffff04c224 */ /* 0x000fe200078e0a04 */
[----:B------:R-:W-:Y:S01]  /*b0b0*/  ISETP.GT.U32.AND P4, PT, R168, R247, PT ;  /* 0x000000f7a800720c */ /* 0x000fe20003f84070 */
[----:B------:R-:W-:Y:S01]  /*b0c0*/  VIADD R3, R2, 0x110 ;  /* 0x0000011002037836 */ /* 0x000fe20000000000 */
[----:B------:R-:W-:Y:S01]  /*b0d0*/  ISETP.GT.U32.AND P5, PT, R168, R250, PT ;  /* 0x000000faa800720c */ /* 0x000fe20003fa4070 */
[--C-:B------:R-:W-:Y:S01]  /*b0e0*/  @!P0 IMAD.IADD R241, R241, 0x1, -R168.reuse ;  /* 0x00000001f1f18824 */ /* 0x100fe200078e0aa8 */
[----:B------:R-:W-:Y:S01]  /*b0f0*/  STL [R1+0x94], R5 ;  /* 0x0000940501007387 */ /* 0x000fe20000100800 */
[C---:B------:R-:W-:Y:S01]  /*b100*/  VIADD R238, R2.reuse, 0x10f ;  /* 0x0000010f02ee7836 */ /* 0x040fe20000000000 */
[----:B------:R-:W-:Y:S01]  /*b110*/  IABS R245, R3 ;  /* 0x0000000300f57213 */ /* 0x000fe20000000000 */
[----:B------:R-:W-:Y:S01]  /*b120*/  VIADD R242, R2, 0x10c ;  /* 0x0000010c02f27836 */ /* 0x000fe20000000000 */
[----:B------:R-:W-:Y:S01]  /*b130*/  ISETP.GT.U32.AND P0, PT, R168, R241, PT ;  /* 0x000000f1a800720c */ /* 0x000fe20003f04070 */
[----:B------:R-:W-:Y:S01]  /*b140*/  @!P6 IMAD.IADD R243, R243, 0x1, -R168 ;  /* 0x00000001f3f3e824 */ /* 0x000fe200078e0aa8 */
[----:B------:R-:W-:Y:S01]  /*b150*/  IABS R22, R238 ;  /* 0x000000ee00167213 */ /* 0x000fe20000000000 */
[----:B------:R-:W-:Y:S01]  /*b160*/  IMAD.HI.U32 R240, R0, R245, RZ ;  /* 0x000000f500f07227 */ /* 0x000fe200078e00ff */
[----:B------:R0:W-:Y:S01]  /*b170*/  STL [R1+0xa4], R4 ;  /* 0x0000a40401007387 */ /* 0x0001e20000100800 */
[----:B------:R-:W-:-:S02]  /*b180*/  IABS R249, R242 ;  /* 0x000000f200f97213 */ /* 0x000fc40000000000 */
[--C-:B------:R-:W-:Y:S01]  /*b190*/  @!P4 IMAD.IADD R247, R247, 0x1, -R168.reuse ;  /* 0x00000001f7f7c824 */ /* 0x100fe200078e0aa8 */
[----:B------:R-:W-:Y:S01]  /*b1a0*/  ISETP.GT.U32.AND P6, PT, R168, R243, PT ;  /* 0x000000f3a800720c */ /* 0x000fe20003fc4070 */
[----:B------:R-:W-:Y:S01]  /*b1b0*/  @!P5 IMAD.IADD R250, R250, 0x1, -R168 ;  /* 0x00000001fafad824 */ /* 0x000fe200078e0aa8 */
[----:B------:R-:W-:Y:S01]  /*b1c0*/  ISETP.GE.AND P5, PT, R3, RZ, PT ;  /* 0x000000ff0300720c */ /* 0x000fe20003fa6270 */
[----:B------:R-:W-:Y:S01]  /*b1d0*/  IMAD.HI.U32 R3, R0, R22, RZ ;  /* 0x0000001600037227 */ /* 0x000fe200078e00ff */
[----:B------:R-:W-:-:S03]  /*b1e0*/  ISETP.GT.U32.AND P4, PT, R168, R247, PT ;  /* 0x000000f7a800720c */ /* 0x000fc60003f84070 */
[----:B------:R-:W-:Y:S02]  /*b1f0*/  IMAD.MOV R240, RZ, RZ, -R240 ;  /* 0x000000fffff07224 */ /* 0x000fe400078e0af0 */
[----:B------:R-:W-:Y:S02]  /*b200*/  IMAD.MOV R3, RZ, RZ, -R3 ;  /* 0x000000ffff037224 */ /* 0x000fe400078e0a03 */
[----:B------:R-:W-:Y:S02]  /*b210*/  IMAD R245, R168, R240, R245 ;  /* 0x000000f0a8f57224 */ /* 0x000fe400078e02f5 */
[----:B------:R-:W-:Y:S01]  /*b220*/  @!P0 IMAD.IADD R241, R241, 0x1, -R168 ;  /* 0x00000001f1f18824 */ /* 0x000fe200078e0aa8 */
[----:B------:R-:W-:Y:S01]  /*b230*/  ISETP.GE.AND P0, PT, R239, RZ, PT ;  /* 0x000000ffef00720c */ /* 0x000fe20003f06270 */
[----:B------:R-:W-:Y:S02]  /*b240*/  VIADD R239, R2, 0x10e ;  /* 0x0000010e02ef7836 */ /* 0x000fe40000000000 */
[----:B------:R-:W-:-:S02]  /*b250*/  IMAD R22, R168, R3, R22 ;  /* 0x00000003a8167224 */ /* 0x000fc400078e0216 */
[--C-:B------:R-:W-:Y:S01]  /*b260*/  @!P6 IMAD.IADD R243, R243, 0x1, -R168.reuse ;  /* 0x00000001f3f3e824 */ /* 0x100fe200078e0aa8 */
[C---:B------:R-:W-:Y:S01]  /*b270*/  ISETP.GT.U32.AND P6, PT, R168.reuse, R245, PT ;  /* 0x000000f5a800720c */ /* 0x040fe20003fc4070 */
[----:B------:R-:W-:Y:S01]  /*b280*/  @!P4 IMAD.IADD R247, R247, 0x1, -R168 ;  /* 0x00000001f7f7c824 */ /* 0x000fe200078e0aa8 */
[----:B------:R-:W-:Y:S01]  /*b290*/  IABS R244, R239 ;  /* 0x000000ef00f47213 */ /* 0x000fe20000000000 */
[----:B0-----:R-:W-:Y:S01]  /*b2a0*/  IMAD.MOV.U32 R4, RZ, RZ, R241 ;  /* 0x000000ffff047224 */ /* 0x001fe200078e00f1 */
[----:B------:R-:W-:Y:S01]  /*b2b0*/  ISETP.GT.U32.AND P4, PT, R168, R22, PT ;  /* 0x00000016a800720c */ /* 0x000fe20003f84070 */
[----:B------:R-:W-:Y:S02]  /*b2c0*/  VIADD R241, R2, 0x10d ;  /* 0x0000010d02f17836 */ /* 0x000fe40000000000 */
[----:B------:R-:W-:-:S03]  /*b2d0*/  IMAD.HI.U32 R3, R0, R244, RZ ;  /* 0x000000f400037227 */ /* 0x000fc600078e00ff */
[----:B------:R-:W-:Y:S01]  /*b2e0*/  IABS R240, R241 ;  /* 0x000000f100f07213 */ /* 0x000fe20000000000 */
[----:B------:R-:W-:Y:S02]  /*b2f0*/  IMAD.MOV R3, RZ, RZ, -R3 ;  /* 0x000000ffff037224 */ /* 0x000fe400078e0a03 */
[----:B------:R-:W-:Y:S02]  /*b300*/  @!P6 IMAD.IADD R245, R245, 0x1, -R168 ;  /* 0x00000001f5f5e824 */ /* 0x000fe400078e0aa8 */
[----:B------:R-:W-:Y:S01]  /*b310*/  @!P2 IMAD.MOV R4, RZ, RZ, -R4 ;  /* 0x000000ffff04a224 */ /* 0x000fe200078e0a04 */
[----:B------:R-:W-:Y:S01]  /*b320*/  ISETP.GE.AND P2, PT, R238, RZ, PT ;  /* 0x000000ffee00720c */ /* 0x000fe20003f46270 */
[----:B------:R-:W-:Y:S02]  /*b330*/  IMAD R244, R168, R3, R244 ;  /* 0x00000003a8f47224 */ /* 0x000fe400078e02f4 */
[----:B------:R-:W-:Y:S01]  /*b340*/  @!P4 IMAD.IADD R22, R22, 0x1, -R168 ;  /* 0x000000011616c824 */ /* 0x000fe200078e0aa8 */
[----:B------:R-:W-:Y:S01]  /*b350*/  ISETP.GT.U32.AND P4, PT, R168, R245, PT ;  /* 0x000000f5a800720c */ /* 0x000fe20003f84070 */
[----:B------:R-:W-:Y:S01]  /*b360*/  IMAD.HI.U32 R251, R0, R240, RZ ;  /* 0x000000f000fb7227 */ /* 0x000fe200078e00ff */
[----:B------:R0:W-:Y:S01]  /*b370*/  STL [R1+0xa8], R4 ;  /* 0x0000a80401007387 */ /* 0x0001e20000100800 */
[----:B------:R-:W-:-:S02]  /*b380*/  ISETP.GT.U32.AND P6, PT, R168, R244, PT ;  /* 0x000000f4a800720c */ /* 0x000fc40003fc4070 */
[----:B------:R-:W-:Y:S02]  /*b390*/  VIADD R238, R2, 0x10b ;  /* 0x0000010b02ee7836 */ /* 0x000fe40000000000 */
[----:B------:R-:W-:Y:S02]  /*b3a0*/  IMAD.MOV R251, RZ, RZ, -R251 ;  /* 0x000000fffffb7224 */ /* 0x000fe400078e0afb */
[----:B------:R-:W-:Y:S01]  /*b3b0*/  IMAD.HI.U32 R248, R0, R249, RZ ;  /* 0x000000f900f87227 */ /* 0x000fe200078e00ff */
[----:B------:R-:W-:-:S03]  /*b3c0*/  IABS R246, R238 ;  /* 0x000000ee00f67213 */ /* 0x000fc60000000000 */
[----:B0-----:R-:W-:Y:S02]  /*b3d0*/  IMAD.MOV.U32 R4, RZ, RZ, R250 ;  /* 0x000000ffff047224 */ /* 0x001fe400078e00fa */
[----:B------:R-:W-:Y:S02]  /*b3e0*/  @!P4 IMAD.IADD R245, R245, 0x1, -R168 ;  /* 0x00000001f5f5c824 */ /* 0x000fe400078e0aa8 */
[----:B------:R-:W-:Y:S01]  /*b3f0*/  @!P3 IMAD.MOV R4, RZ, RZ, -R4 ;  /* 0x000000ffff04b224 */ /* 0x000fe200078e0a04 */
[----:B------:R-:W-:Y:S01]  /*b400*/  ISETP.GE.AND P3, PT, R239, RZ, PT ;  /* 0x000000ffef00720c */ /* 0x000fe20003f66270 */
[----:B------:R-:W-:Y:S02]  /*b410*/  IMAD R239, R168, R251, R240 ;  /* 0x000000fba8ef7224 */ /* 0x000fe400078e02f0 */
[----:B------:R-:W-:Y:S01]  /*b420*/  @!P6 IMAD.IADD R244, R244, 0x1, -R168 ;  /* 0x00000001f4f4e824 */ /* 0x000fe200078e0aa8 */
[----:B------:R0:W-:Y:S01]  /*b430*/  STL [R1+0xa0], R4 ;  /* 0x0000a00401007387 */ /* 0x0001e20000100800 */
[----:B------:R-:W-:Y:S01]  /*b440*/  VIADD R3, R2, 0x10a ;  /* 0x0000010a02037836 */ /* 0x000fe20000000000 */
[C---:B------:R-:W-:Y:S01]  /*b450*/  ISETP.GT.U32.AND P4, PT, R168.reuse, R239, PT ;  /* 0x000000efa800720c */ /* 0x040fe20003f84070 */
[----:B------:R-:W-:Y:S01]  /*b460*/  IMAD.MOV R248, RZ, RZ, -R248 ;  /* 0x000000fffff87224 */ /* 0x000fe200078e0af8 */
[C---:B------:R-:W-:Y:S01]  /*b470*/  ISETP.GT.U32.AND P6, PT, R168.reuse, R22, PT ;  /* 0x00000016a800720c */ /* 0x040fe20003fc4070 */
[----:B------:R-:W-:Y:S01]  /*b480*/  IMAD.MOV.U32 R5, RZ, RZ, R247 ;  /* 0x000000ffff057224 */ /* 0x000fe200078e00f7 */
[----:B------:R-:W-:Y:S01]  /*b490*/  IABS R240, R3 ;  /* 0x0000000300f07213 */ /* 0x000fe20000000000 */
[----:B------:R-:W-:-:S02]  /*b4a0*/  IMAD R249, R168, R248, R249 ;  /* 0x000000f8a8f97224 */ /* 0x000fc400078e02f9 */
[----:B------:R-:W-:Y:S01]  /*b4b0*/  @!P0 IMAD.MOV R5, RZ, RZ, -R5 ;  /* 0x000000ffff058224 */ /* 0x000fe200078e0a05 */
[----:B------:R-:W-:Y:S01]  /*b4c0*/  ISETP.GE.AND P0, PT, R241, RZ, PT ;  /* 0x000000fff100720c */ /* 0x000fe20003f06270 */
[----:B0-----:R-:W-:Y:S02]  /*b4d0*/  IMAD.MOV.U32 R4, RZ, RZ, R243 ;  /* 0x000000ffff047224 */ /* 0x001fe400078e00f3 */
[----:B------:R-:W-:-:S04]  /*b4e0*/  IMAD.HI.U32 R243, R0, R246, RZ ;  /* 0x000000f600f37227 */ /* 0x000fc800078e00ff */
[----:B------:R-:W-:Y:S01]  /*b4f0*/  @!P1 IMAD.MOV R4, RZ, RZ, -R4 ;  /* 0x000000ffff049224 */ /* 0x000fe200078e0a04 */
[C---:B------:R-:W-:Y:S01]  /*b500*/  ISETP.GT.U32.AND P1, PT, R168.reuse, R244, PT ;  /* 0x000000f4a800720c */ /* 0x040fe20003f24070 */
[----:B------:R-:W-:Y:S02]  /*b510*/  IMAD.MOV R243, RZ, RZ, -R243 ;  /* 0x000000fffff37224 */ /* 0x000fe400078e0af3 */
[----:B------:R-:W-:Y:S01]  /*b520*/  @!P4 IMAD.IADD R239, R239, 0x1, -R168 ;  /* 0x00000001efefc824 */ /* 0x000fe200078e0aa8 */
[----:B------:R0:W-:Y:S01]  /*b530*/  STL [R1+0x74], R4 ;  /* 0x0000740401007387 */ /* 0x0001e20000100800 */
[----:B------:R-:W-:Y:S02]  /*b540*/  IMAD R246, R168, R243, R246 ;  /* 0x000000f3a8f67224 */ /* 0x000fe400078e02f6 */
[----:B------:R-:W-:Y:S01]  /*b550*/  IMAD.HI.U32 R247, R0, R240, RZ ;  /* 0x000000f000f77227 */ /* 0x000fe200078e00ff */
[----:B------:R1:W-:Y:S02]  /*b560*/  STL [R1+0x78], R5 ;  /* 0x0000780501007387 */ /* 0x0003e40000100800 */
[----:B------:R-:W-:Y:S01]  /*b570*/  ISETP.GT.U32.AND P4, PT, R168, R246, PT ;  /* 0x000000f6a800720c */ /* 0x000fe20003f84070 */
[----:B------:R-:W-:-:S02]  /*b580*/  IMAD.MOV R247, RZ, RZ, -R247 ;  /* 0x000000fffff77224 */ /* 0x000fc400078e0af7 */
[----:B------:R-:W-:Y:S01]  /*b590*/  @!P1 IMAD.IADD R244, R244, 0x1, -R168 ;  /* 0x00000001f4f49824 */ /* 0x000fe200078e0aa8 */
[----:B------:R-:W-:Y:S01]  /*b5a0*/  ISETP.GE.AND P1, PT, R238, RZ, PT ;  /* 0x000000ffee00720c */ /* 0x000fe20003f26270 */
[----:B0-----:R-:W-:Y:S02]  /*b5b0*/  IMAD.MOV.U32 R4, RZ, RZ, R245 ;  /* 0x000000ffff047224 */ /* 0x001fe400078e00f5 */
[C---:B------:R-:W-:Y:S02]  /*b5c0*/  IMAD R238, R168.reuse, R247, R240 ;  /* 0x000000f7a8ee7224 */ /* 0x040fe400078e02f0 */
[----:B------:R-:W-:Y:S01]  /*b5d0*/  @!P5 IMAD.MOV R4, RZ, RZ, -R4 ;  /* 0x000000ffff04d224 */ /* 0x000fe200078e0a04 */
[----:B------:R-:W-:Y:S01]  /*b5e0*/  ISETP.GT.U32.AND P5, PT, R168, R249, PT ;  /* 0x000000f9a800720c */ /* 0x000fe20003fa4070 */
[--C-:B------:R-:W-:Y:S01]  /*b5f0*/  @!P6 IMAD.IADD R22, R22, 0x1, -R168.reuse ;  /* 0x000000011616e824 */ /* 0x100fe200078e0aa8 */
[----:B------:R-:W-:Y:S01]  /*b600*/  ISETP.GE.AND P6, PT, R242, RZ, PT ;  /* 0x000000fff200720c */ /* 0x000fe20003fc6270 */
[----:B------:R-:W-:Y:S01]  /*b610*/  VIADD R247, R2, 0x109 ;  /* 0x0000010902f77836 */ /* 0x000fe20000000000 */
[----:B------:R0:W-:Y:S01]  /*b620*/  STL [R1+0x7c], R4 ;  /* 0x00007c0401007387 */ /* 0x0001e20000100800 */
[----:B------:R-:W-:-:S02]  /*b630*/  @!P4 IMAD.IADD R246, R246, 0x1, -R168 ;  /* 0x00000001f6f6c824 */ /* 0x000fc400078e0aa8 */
[----:B------:R-:W-:Y:S02]  /*b640*/  VIADD R241, R2, 0x107 ;  /* 0x0000010702f17836 */ /* 0x000fe40000000000 */
[----:B-1----:R-:W-:Y:S01]  /*b650*/  IMAD.MOV.U32 R5, RZ, RZ, R244 ;  /* 0x000000ffff057224 */ /* 0x002fe200078e00f4 */
[----:B------:R-:W-:Y:S01]  /*b660*/  ISETP.GT.U32.AND P4, PT, R168, R246, PT ;  /* 0x000000f6a800720c */ /* 0x000fe20003f84070 */
[----:B------:R-:W-:Y:S01]  /*b670*/  VIADD R248, R2, 0x108 ;  /* 0x0000010802f87836 */ /* 0x000fe20000000000 */
[----:B------:R-:W-:Y:S01]  /*b680*/  IABS R245, R241 ;  /* 0x000000f100f57213 */ /* 0x000fe20000000000 */
[----:B------:R-:W-:Y:S01]  /*b690*/  @!P5 IMAD.IADD R249, R249, 0x1, -R168 ;  /* 0x00000001f9f9d824 */ /* 0x000fe200078e0aa8 */
[----:B------:R-:W-:Y:S01]  /*b6a0*/  ISETP.GT.U32.AND P5, PT, R168, R239, PT ;  /* 0x000000efa800720c */ /* 0x000fe20003fa4070 */
[----:B0-----:R-:W-:Y:S01]  /*b6b0*/  IMAD.MOV.U32 R4, RZ, RZ, R22 ;  /* 0x000000ffff047224 */ /* 0x001fe200078e0016 */
[----:B------:R-:W-:Y:S01]  /*b6c0*/  IABS R22, R247 ;  /* 0x000000f700167213 */ /* 0x000fe20000000000 */
[----:B------:R-:W-:Y:S01]  /*b6d0*/  VIADD R243, R2, 0x106 ;  /* 0x0000010602f37836 */ /* 0x000fe20000000000 */
[----:B------:R-:W-:Y:S01]  /*b6e0*/  IABS R250, R248 ;  /* 0x000000f800fa7213 */ /* 0x000fe20000000000 */
[----:B------:R-:W-:Y:S01]  /*b6f0*/  @!P2 IMAD.MOV R4, RZ, RZ, -R4 ;  /* 0x000000ffff04a224 */ /* 0x000fe200078e0a04 */
[----:B------:R-:W-:Y:S01]  /*b700*/  ISETP.GT.U32.AND P2, PT, R168, R249, PT ;  /* 0x000000f9a800720c */ /* 0x000fe20003f44070 */
[----:B------:R-:W-:Y:S01]  /*b710*/  IMAD.HI.U32 R240, R0, R22, RZ ;  /* 0x0000001600f07227 */ /* 0x000fe200078e00ff */
[----:B------:R-:W-:-:S02]  /*b720*/  IABS R242, R243 ;  /* 0x000000f300f27213 */ /* 0x000fc40000000000 */
[----:B------:R0:W-:Y:S01]  /*b730*/  STL [R1+0x80], R4 ;  /* 0x0000800401007387 */ /* 0x0001e20000100800 */
[----:B------:R-:W-:Y:S02]  /*b740*/  IMAD.MOV R240, RZ, RZ, -R240 ;  /* 0x000000fffff07224 */ /* 0x000fe400078e0af0 */
[----:B------:R-:W-:Y:S01]  /*b750*/  @!P5 IMAD.IADD R239, R239, 0x1, -R168 ;  /* 0x00000001efefd824 */ /* 0x000fe200078e0aa8 */
[C---:B------:R-:W-:Y:S01]  /*b760*/  ISETP.GT.U32.AND P5, PT, R168.reuse, R238, PT ;  /* 0x000000eea800720c */ /* 0x040fe20003fa4070 */
[----:B------:R-:W-:Y:S02]  /*b770*/  IMAD R22, R168, R240, R22 ;  /* 0x000000f0a8167224 */ /* 0x000fe400078e0216 */
[--C-:B------:R-:W-:Y:S02]  /*b780*/  @!P4 IMAD.IADD R246, R246, 0x1, -R168.reuse ;  /* 0x00000001f6f6c824 */ /* 0x100fe400078e0aa8 */
[----:B------:R-:W-:Y:S01]  /*b790*/  @!P2 IMAD.IADD R249, R249, 0x1, -R168 ;  /* 0x00000001f9f9a824 */ /* 0x000fe200078e0aa8 */
[----:B------:R-:W-:Y:S01]  /*b7a0*/  ISETP.GT.U32.AND P4, PT, R168, R22, PT ;  /* 0x00000016a800720c */ /* 0x000fe20003f84070 */
[----:B------:R-:W-:Y:S01]  /*b7b0*/  @!P3 IMAD.MOV R5, RZ, RZ, -R5 ;  /* 0x000000ffff05b224 */ /* 0x000fe200078e0a05 */
[----:B------:R-:W-:Y:S01]  /*b7c0*/  ISETP.GE.AND P2, PT, R3, RZ, PT ;  /* 0x000000ff0300720c */ /* 0x000fe20003f46270 */
[----:B------:R-:W-:-:S03]  /*b7d0*/  IMAD.HI.U32 R3, R0, R245, RZ ;  /* 0x000000f500037227 */ /* 0x000fc600078e00ff */
[----:B------:R1:W-:Y:S01]  /*b7e0*/  STL [R1+0x44], R5 ;  /* 0x0000440501007387 */ /* 0x0003e20000100800 */
[----:B------:R-:W-:Y:S02]  /*b7f0*/  IMAD.MOV R3, RZ, RZ, -R3 ;  /* 0x000000ffff037224 */ /* 0x000fe400078e0a03 */
[--C-:B------:R-:W-:Y:S01]  /*b800*/  @!P5 IMAD.IADD R238, R238, 0x1, -R168.reuse ;  /* 0x00000001eeeed824 */ /* 0x100fe200078e0aa8 */
[----:B------:R-:W-:Y:S01]  /*b810*/  ISETP.GE.AND P5, PT, R247, RZ, PT ;  /* 0x000000fff700720c */ /* 0x000fe20003fa6270 */
[----:B0-----:R-:W-:Y:S02]  /*b820*/  IMAD.MOV.U32 R4, RZ, RZ, R239 ;  /* 0x000000ffff047224 */ /* 0x001fe400078e00ef */
[----:B------:R-:W-:Y:S02]  /*b830*/  IMAD R245, R168, R3, R245 ;  /* 0x00000003a8f57224 */ /* 0x000fe400078e02f5 */
[----:B------:R-:W-:Y:S01]  /*b840*/  @!P4 IMAD.IADD R22, R22, 0x1, -R168 ;  /* 0x000000011616c824 */ /* 0x000fe200078e0aa8 */
[----:B------:R-:W-:Y:S01]  /*b850*/  ISETP.GT.U32.AND P4, PT, R168, R238, PT ;  /* 0x000000eea800720c */ /* 0x000fe20003f84070 */
[----:B-1----:R-:W-:-:S02]  /*b860*/  IMAD.MOV.U32 R5, RZ, RZ, R249 ;  /* 0x000000ffff057224 */ /* 0x002fc400078e00f9 */
[----:B------:R-:W-:Y:S01]  /*b870*/  IMAD.HI.U32 R251, R0, R250, RZ ;  /* 0x000000fa00fb7227 */ /* 0x000fe200078e00ff */
[----:B------:R-:W-:-:S03]  /*b880*/  ISETP.GT.U32.AND P3, PT, R168, R22, PT ;  /* 0x00000016a800720c */ /* 0x000fc60003f64070 */
[----:B------:R-:W-:Y:S02]  /*b890*/  @!P0 IMAD.MOV R4, RZ, RZ, -R4 ;  /* 0x000000ffff048224 */ /* 0x000fe400078e0a04 */
[----:B------:R-:W-:-:S03]  /*b8a0*/  IMAD.HI.U32 R240, R0, R242, RZ ;  /* 0x000000f200f07227 */ /* 0x000fc600078e00ff */
[----:B------:R0:W-:Y:S01]  /*b8b0*/  STL [R1+0x4c], R4 ;  /* 0x00004c0401007387 */ /* 0x0001e20000100800 */
[----:B------:R-:W-:Y:S01]  /*b8c0*/  @!P6 IMAD.MOV R5, RZ, RZ, -R5 ;  /* 0x000000ffff05e224 */ /* 0x000fe200078e0a05 */
[C---:B------:R-:W-:Y:S01]  /*b8d0*/  ISETP.GT.U32.AND P6, PT, R168.reuse, R245, PT ;  /* 0x000000f5a800720c */ /* 0x040fe20003fc4070 */
[----:B------:R-:W-:Y:S02]  /*b8e0*/  IMAD.MOV R251, RZ, RZ, -R251 ;  /* 0x000000fffffb7224 */ /* 0x000fe400078e0afb */
[----:B------:R-:W-:Y:S01]  /*b8f0*/  IMAD.MOV R240, RZ, RZ, -R240 ;  /* 0x000000fffff07224 */ /* 0x000fe200078e0af0 */
[----:B------:R-:W-:Y:S01]  /*b900*/  STL [R1+0x50], R5 ;  /* 0x0000500501007387 */ /* 0x000fe20000100800 */
[----:B------:R-:W-:Y:S02]  /*b910*/  IMAD R247, R168, R251, R250 ;  /* 0x000000fba8f77224 */ /* 0x000fe400078e02fa */
[----:B------:R-:W-:Y:S02]  /*b920*/  VIADD R3, R2, 0x105 ;  /* 0x0000010502037836 */ /* 0x000fe40000000000 */
[----:B0-----:R-:W-:Y:S01]  /*b930*/  IMAD.MOV.U32 R4, RZ, RZ, R246 ;  /* 0x000000ffff047224 */ /* 0x001fe200078e00f6 */
[C---:B------:R-:W-:Y:S01]  /*b940*/  ISETP.GT.U32.AND P0, PT, R168.reuse, R247, PT ;  /* 0x000000f7a800720c */ /* 0x040fe20003f04070 */
[----:B------:R-:W-:Y:S01]  /*b950*/  IMAD R242, R168, R240, R242 ;  /* 0x000000f0a8f27224 */ /* 0x000fe200078e02f2 */
[----:B------:R-:W-:Y:S01]  /*b960*/  IABS R244, R3 ;  /* 0x0000000300f47213 */ /* 0x000fe20000000000 */
[----:B------:R-:W-:Y:S01]  /*b970*/  @!P1 IMAD.MOV R4, RZ, RZ, -R4 ;  /* 0x000000ffff049224 */ /* 0x000fe200078e0a04 */
[----:B------:R-:W-:Y:S01]  /*b980*/  ISETP.GE.AND P1, PT, R248, RZ, PT ;  /* 0x000000fff800720c */ /* 0x000fe20003f26270 */
[----:B------:R-:W-:-:S02]  /*b990*/  VIADD R240, R2, 0x104 ;  /* 0x0000010402f07836 */ /* 0x000fc40000000000 */
[--C-:B------:R-:W-:Y:S01]  /*b9a0*/  @!P4 IMAD.IADD R238, R238, 0x1, -R168.reuse ;  /* 0x00000001eeeec824 */ /* 0x100fe200078e0aa8 */
[----:B------:R-:W-:Y:S01]  /*b9b0*/  ISETP.GT.U32.AND P4, PT, R168, R242, PT ;  /* 0x000000f2a800720c */ /* 0x000fe20003f84070 */
[----:B------:R0:W-:Y:S01]  /*b9c0*/  STL [R1+0x70], R4 ;  /* 0x0000700401007387 */ /* 0x0001e20000100800 */
[----:B------:R-:W-:Y:S01]  /*b9d0*/  @!P6 IMAD.IADD R245, R245, 0x1, -R168 ;  /* 0x00000001f5f5e824 */ /* 0x000fe200078e0aa8 */
[----:B------:R-:W-:Y:S01]  /*b9e0*/  IABS R239, R240 ;  /* 0x000000f000ef7213 */ /* 0x000fe20000000000 */
[----:B------:R-:W-:-:S04]  /*b9f0*/  IMAD.HI.U32 R246, R0, R244, RZ ;  /* 0x000000f400f67227 */ /* 0x000fc800078e00ff */
[----:B------:R-:W-:Y:S01]  /*ba00*/  @!P3 IMAD.IADD R22, R22, 0x1, -R168 ;  /* 0x000000011616b824 */ /* 0x000fe200078e0aa8 */
[----:B------:R-:W-:Y:S01]  /*ba10*/  ISETP.GE.AND P3, PT, R241, RZ, PT ;  /* 0x000000fff100720c */ /* 0x000fe20003f66270 */
[----:B------:R-:W-:Y:S02]  /*ba20*/  IMAD.MOV R246, RZ, RZ, -R246 ;  /* 0x000000fffff67224 */ /* 0x000fe400078e0af6 */
[----:B0-----:R-:W-:Y:S02]  /*ba30*/  IMAD.MOV.U32 R4, RZ, RZ, R238 ;  /* 0x000000ffff047224 */ /* 0x001fe400078e00ee */
[----:B------:R-:W-:-:S04]  /*ba40*/  IMAD.HI.U32 R241, R0, R239, RZ ;  /* 0x000000ef00f17227 */ /* 0x000fc800078e00ff */
[----:B------:R-:W-:Y:S01]  /*ba50*/  @!P2 IMAD.MOV R4, RZ, RZ, -R4 ;  /* 0x000000ffff04a224 */ /* 0x000fe200078e0a04 */
[C---:B------:R-:W-:Y:S01]  /*ba60*/  ISETP.GT.U32.AND P2, PT, R168.reuse, R245, PT ;  /* 0x000000f5a800720c */ /* 0x040fe20003f44070 */
[----:B------:R-:W-:Y:S01]  /*ba70*/  @!P0 IMAD.IADD R247, R247, 0x1, -R168 ;  /* 0x00000001f7f78824 */ /* 0x000fe200078e0aa8 */
[----:B------:R-:W-:Y:S01]  /*ba80*/  ISETP.GE.AND P0, PT, R243, RZ, PT ;  /* 0x000000fff300720c */ /* 0x000fe20003f06270 */
[C---:B------:R-:W-:Y:S01]  /*ba90*/  IMAD R244, R168.reuse, R246, R244 ;  /* 0x000000f6a8f47224 */ /* 0x040fe200078e02f4 */
[----:B------:R0:W-:Y:S01]  /*baa0*/  STL [R1+0x58], R4 ;  /* 0x0000580401007387 */ /* 0x0001e20000100800 */
[----:B------:R-:W-:Y:S01]  /*bab0*/  IMAD.MOV R238, RZ, RZ, -R241 ;  /* 0x000000ffffee7224 */ /* 0x000fe200078e0af1 */
[----:B------:R-:W-:Y:S01]  /*bac0*/  ISETP.GT.U32.AND P6, PT, R168, R247, PT ;  /* 0x000000f7a800720c */ /* 0x000fe20003fc4070 */
[----:B------:R-:W-:Y:S02]  /*bad0*/  @!P4 IMAD.IADD R242, R242, 0x1, -R168 ;  /* 0x00000001f2f2c824 */ /* 0x000fe400078e0aa8 */
[----:B------:R-:W-:-:S02]  /*bae0*/  IMAD R239, R168, R238, R239 ;  /* 0x000000eea8ef7224 */ /* 0x000fc400078e02ef */
[----:B------:R-:W-:Y:S01]  /*baf0*/  VIADD R241, R2, 0x103 ;  /* 0x0000010302f17836 */ /* 0x000fe20000000000 */
[C---:B------:R-:W-:Y:S01]  /*bb00*/  ISETP.GT.U32.AND P4, PT, R168.reuse, R242, PT ;  /* 0x000000f2a800720c */ /* 0x040fe20003f84070 */
[----:B------:R-:W-:Y:S01]  /*bb10*/  @!P2 IMAD.IADD R245, R245, 0x1, -R168 ;  /* 0x00000001f5f5a824 */ /* 0x000fe200078e0aa8 */
[C---:B------:R-:W-:Y:S01]  /*bb20*/  ISETP.GT.U32.AND P2, PT, R168.reuse, R239, PT ;  /* 0x000000efa800720c */ /* 0x040fe20003f44070 */
[----:B0-----:R-:W-:Y:S01]  /*bb30*/  IMAD.MOV.U32 R4, RZ, RZ, R22 ;  /* 0x000000ffff047224 */ /* 0x001fe200078e0016 */
[----:B------:R-:W-:Y:S01]  /*bb40*/  IABS R22, R241 ;  /* 0x000000f100167213 */ /* 0x000fe20000000000 */
[----:B------:R-:W-:Y:S02]  /*bb50*/  IMAD.MOV.U32 R5, RZ, RZ, R245 ;  /* 0x000000ffff057224 */ /* 0x000fe400078e00f5 */
[----:B------:R-:W-:Y:S01]  /*bb60*/  @!P5 IMAD.MOV R4, RZ, RZ, -R4 ;  /* 0x000000ffff04d224 */ /* 0x000fe200078e0a04 */
[----:B------:R-:W-:Y:S01]  /*bb70*/  ISETP.GT.U32.AND P5, PT, R168, R244, PT ;  /* 0x000000f4a800720c */ /* 0x000fe20003fa4070 */
[----:B------:R-:W-:-:S03]  /*bb80*/  IMAD.HI.U32 R246, R0, R22, RZ ;  /* 0x0000001600f67227 */ /* 0x000fc600078e00ff */
[----:B------:R0:W-:Y:S01]  /*bb90*/  STL [R1+0x6c], R4 ;  /* 0x00006c0401007387 */ /* 0x0001e20000100800 */
[--C-:B------:R-:W-:Y:S01]  /*bba0*/  @!P6 IMAD.IADD R247, R247, 0x1, -R168.reuse ;  /* 0x00000001f7f7e824 */ /* 0x100fe200078e0aa8 */
[----:B------:R-:W-:Y:S01]  /*bbb0*/  ISETP.GE.AND P6, PT, R3, RZ, PT ;  /* 0x000000ff0300720c */ /* 0x000fe20003fc6270 */
[----:B------:R-:W-:Y:S01]  /*bbc0*/  @!P4 IMAD.IADD R242, R242, 0x1, -R168 ;  /* 0x00000001f2f2c824 */ /* 0x000fe200078e0aa8 */
[----:B------:R-:W-:Y:S01]  /*bbd0*/  ISETP.GE.AND P4, PT, R240, RZ, PT ;  /* 0x000000fff000720c */ /* 0x000fe20003f86270 */
[----:B------:R-:W-:Y:S02]  /*bbe0*/  IMAD.MOV R246, RZ, RZ, -R246 ;  /* 0x000000fffff67224 */ /* 0x000fe400078e0af6 */
[----:B------:R-:W-:Y:S02]  /*bbf0*/  VIADD R240, R2, 0x101 ;  /* 0x0000010102f07836 */ /* 0x000fe40000000000 */
[--C-:B------:R-:W-:Y:S01]  /*bc00*/  @!P5 IMAD.IADD R244, R244, 0x1, -R168.reuse ;  /* 0x00000001f4f4d824 */ /* 0x100fe200078e0aa8 */
[----:B------:R-:W-:Y:S01]  /*bc10*/  ISETP.GE.AND P5, PT, R241, RZ, PT ;  /* 0x000000fff100720c */ /* 0x000fe20003fa6270 */
[----:B0-----:R-:W-:Y:S01]  /*bc20*/  IMAD.MOV.U32 R4, RZ, RZ, R247 ;  /* 0x000000ffff047224 */ /* 0x001fe200078e00f7 */
[----:B------:R-:W-:Y:S01]  /*bc30*/  IABS R241, R240 ;  /* 0x000000f000f17213 */ /* 0x000fe20000000000 */
[----:B------:R-:W-:Y:S01]  /*bc40*/  @!P2 IMAD.IADD R239, R239, 0x1, -R168 ;  /* 0x00000001efefa824 */ /* 0x000fe200078e0aa8 */
[C---:B------:R-:W-:Y:S01]  /*bc50*/  ISETP.GT.U32.AND P2, PT, R168.reuse, R244, PT ;  /* 0x000000f4a800720c */ /* 0x040fe20003f44070 */
[----:B------:R-:W-:-:S02]  /*bc60*/  IMAD R22, R168, R246, R22 ;  /* 0x000000f6a8167224 */ /* 0x000fc400078e0216 */
[----:B------:R-:W-:Y:S01]  /*bc70*/  @!P1 IMAD.MOV R4, RZ, RZ, -R4 ;  /* 0x000000ffff049224 */ /* 0x000fe200078e0a04 */
[----:B------:R-:W-:Y:S01]  /*bc80*/  ISETP.GT.U32.AND P1, PT, R168, R239, PT ;  /* 0x000000efa800720c */ /* 0x000fe20003f24070 */
[----:B------:R-:W-:Y:S02]  /*bc90*/  VIADD R238, R2, 0x102 ;  /* 0x0000010202ee7836 */ /* 0x000fe40000000000 */
[----:B------:R-:W-:Y:S01]  /*bca0*/  @!P3 IMAD.MOV R5, RZ, RZ, -R5 ;  /* 0x000000ffff05b224 */ /* 0x000fe200078e0a05 */
[----:B------:R-:W-:Y:S01]  /*bcb0*/  ISETP.GT.U32.AND P3, PT, R168, R22, PT ;  /* 0x00000016a800720c */ /* 0x000fe20003f64070 */
[----:B------:R0:W-:Y:S01]  /*bcc0*/  STL [R1+0x60], R4 ;  /* 0x0000600401007387 */ /* 0x0001e20000100800 */
[----:B------:R-:W-:Y:S01]  /*bcd0*/  IABS R3, R238 ;  /* 0x000000ee00037213 */ /* 0x000fe20000000000 */
[----:B------:R-:W-:Y:S02]  /*bce0*/  VIADD R248, R2, 0xfb ;  /* 0x000000fb02f87836 */ /* 0x000fe40000000000 */
[----:B------:R-:W-:Y:S01]  /*bcf0*/  @!P2 IMAD.IADD R244, R244, 0x1, -R168 ;  /* 0x00000001f4f4a824 */ /* 0x000fe200078e0aa8 */
[----:B------:R1:W-:Y:S01]  /*bd00*/  STL [R1+0x68], R5 ;  /* 0x0000680501007387 */ /* 0x0003e20000100800 */
[----:B------:R-:W-:-:S04]  /*bd10*/  IMAD.HI.U32 R243, R0, R3, RZ ;  /* 0x0000000300f37227 */ /* 0x000fc800078e00ff */
[----:B0-----:R-:W-:Y:S02]  /*bd20*/  IMAD.MOV.U32 R4, RZ, RZ, R242 ;  /* 0x000000ffff047224 */ /* 0x001fe400078e00f2 */
[----:B------:R-:W-:-:S04]  /*bd30*/  IMAD.HI.U32 R242, R0, R241, RZ ;  /* 0x000000f100f27227 */ /* 0x000fc800078e00ff */
[----:B------:R-:W-:Y:S02]  /*bd40*/  IMAD.MOV R242, RZ, RZ, -R242 ;  /* 0x000000fffff27224 */ /* 0x000fe400078e0af2 */
[----:B------:R-:W-:Y:S02]  /*bd50*/  IMAD.MOV R243, RZ, RZ, -R243 ;  /* 0x000000fffff37224 */ /* 0x000fe400078e0af3 */
[----:B------:R-:W-:Y:S02]  /*bd60*/  IMAD R241, R168, R242, R241 ;  /* 0x000000f2a8f17224 */ /* 0x000fe400078e02f1 */
[----:B-1----:R-:W-:Y:S02]  /*bd70*/  IMAD.MOV.U32 R5, RZ, RZ, R244 ;  /* 0x000000ffff057224 */ /* 0x002fe400078e00f4 */
[----:B------:R-:W-:Y:S02]  /*bd80*/  @!P3 IMAD.IADD R22, R22, 0x1, -R168 ;  /* 0x000000011616b824 */ /* 0x000fe400078e0aa8 */
[----:B------:R-:W-:-:S02]  /*bd90*/  IMAD R3, R168, R243, R3 ;  /* 0x000000f3a8037224 */ /* 0x000fc400078e0203 */
[----:B------:R-:W-:Y:S01]  /*bda0*/  @!P6 IMAD.MOV R5, RZ, RZ, -R5 ;  /* 0x000000ffff05e224 */ /* 0x000fe200078e0a05 */
[----:B------:R-:W-:Y:S01]  /*bdb0*/  ISETP.GT.U32.AND P6, PT, R168, R241, PT ;  /* 0x000000f1a800720c */ /* 0x000fe20003fc4070 */
[----:B------:R-:W-:Y:S01]  /*bdc0*/  @!P0 IMAD.MOV R4, RZ, RZ, -R4 ;  /* 0x000000ffff048224 */ /* 0x000fe200078e0a04 */
[----:B------:R-:W-:Y:S01]  /*bdd0*/  ISETP.GE.AND P0, PT, R238, RZ, PT ;  /* 0x000000ffee00720c */ /* 0x000fe20003f06270 */
[----:B------:R-:W-:Y:S01]  /*bde0*/  VIADD R238, R2, 0x100 ;  /* 0x0000010002ee7836 */ /* 0x000fe20000000000 */
[----:B------:R-:W-:Y:S01]  /*bdf0*/  ISETP.GT.U32.AND P3, PT, R168, R22, PT ;  /* 0x00000016a800720c */ /* 0x000fe20003f64070 */
[----:B------:R-:W-:Y:S01]  /*be00*/  VIADD R243, R2, 0xff ;  /* 0x000000ff02f37836 */ /* 0x000fe20000000000 */
[----:B------:R-:W-:Y:S01]  /*be10*/  ISETP.GT.U32.AND P2, PT, R168, R3, PT ;  /* 0x00000003a800720c */ /* 0x000fe20003f44070 */
[--C-:B------:R-:W-:Y:S01]  /*be20*/  @!P1 IMAD.IADD R239, R239, 0x1, -R168.reuse ;  /* 0x00000001efef9824 */ /* 0x100fe200078e0aa8 */
[----:B------:R-:W-:Y:S01]  /*be30*/  IABS R252, R238 ;  /* 0x000000ee00fc7213 */ /* 0x000fe20000000000 */
[----:B------:R0:W-:Y:S01]  /*be40*/  STL [R1+0x7f0], R4 ;  /* 0x0007f00401007387 */ /* 0x0001e20000100800 */
[----:B------:R-:W-:Y:S01]  /*be50*/  IABS R251, R243 ;  /* 0x000000f300fb7213 */ /* 0x000fe20000000000 */
[----:B------:R-:W-:Y:S01]  /*be60*/  VIADD R242, R2, 0xfe ;  /* 0x000000fe02f27836 */ /* 0x000fe20000000000 */
[----:B------:R-:W-:Y:S01]  /*be70*/  ISETP.GE.AND P1, PT, R240, RZ, PT ;  /* 0x000000fff000720c */ /* 0x000fe20003f26270 */
[----:B------:R-:W-:Y:S01]  /*be80*/  IMAD.HI.U32 R244, R0, R252, RZ ;  /* 0x000000fc00f47227 */ /* 0x000fe200078e00ff */
[----:B------:R1:W-:Y:S02]  /*be90*/  STL [R1+0x64], R5 ;  /* 0x0000640501007387 */ /* 0x0003e40000100800 */
[----:B------:R-:W-:Y:S01]  /*bea0*/  IABS R240, R242 ;  /* 0x000000f200f07213 */ /* 0x000fe20000000000 */
[----:B------:R-:W-:-:S02]  /*beb0*/  @!P6 IMAD.IADD R241, R241, 0x1, -R168 ;  /* 0x00000001f1f1e824 */ /* 0x000fc400078e0aa8 */
[--C-:B------:R-:W-:Y:S01]  /*bec0*/  @!P3 IMAD.IADD R22, R22, 0x1, -R168.reuse ;  /* 0x000000011616b824 */ /* 0x100fe200078e0aa8 */
[----:B------:R-:W-:Y:S01]  /*bed0*/  ISETP.GE.AND P3, PT, R243, RZ, PT ;  /* 0x000000fff300720c */ /* 0x000fe20003f66270 */
[----:B------:R-:W-:Y:S01]  /*bee0*/  @!P2 IMAD.IADD R3, R3, 0x1, -R168 ;  /* 0x000000010303a824 */ /* 0x000fe200078e0aa8 */
[C---:B------:R-:W-:Y:S01]  /*bef0*/  ISETP.GT.U32.AND P6, PT, R168.reuse, R241, PT ;  /* 0x000000f1a800720c */ /* 0x040fe20003fc4070 */
[----:B------:R-:W-:Y:S02]  /*bf00*/  IMAD.MOV R243, RZ, RZ, -R244 ;  /* 0x000000fffff37224 */ /* 0x000fe400078e0af4 */
[----:B0-----:R-:W-:Y:S01]  /*bf10*/  IMAD.MOV.U32 R4, RZ, RZ, R239 ;  /* 0x000000ffff047224 */ /* 0x001fe200078e00ef */
[----:B------:R-:W-:Y:S01]  /*bf20*/  ISETP.GT.U32.AND P2, PT, R168, R3, PT ;  /* 0x00000003a800720c */ /* 0x000fe20003f44070 */
[----:B------:R-:W-:-:S04]  /*bf30*/  IMAD.HI.U32 R239, R0, R251, RZ ;  /* 0x000000fb00ef7227 */ /* 0x000fc800078e00ff */
[C---:B------:R-:W-:Y:S02]  /*bf40*/  IMAD R252, R168.reuse, R243, R252 ;  /* 0x000000f3a8fc7224 */ /* 0x040fe400078e02fc */
[----:B-1----:R-:W-:Y:S02]  /*bf50*/  IMAD.MOV.U32 R5, RZ, RZ, R22 ;  /* 0x000000ffff057224 */ /* 0x002fe400078e0016 */
[----:B------:R-:W-:Y:S02]  /*bf60*/  IMAD.MOV R239, RZ, RZ, -R239 ;  /* 0x000000ffffef7224 */ /* 0x000fe400078e0aef */
[----:B------:R-:W-:Y:S01]  /*bf70*/  @!P5 IMAD.MOV R5, RZ, RZ, -R5 ;  /* 0x000000ffff05d224 */ /* 0x000fe200078e0a05 */
[C---:B------:R-:W-:Y:S01]  /*bf80*/  ISETP.GT.U32.AND P5, PT, R168.reuse, R252, PT ;  /* 0x000000fca800720c */ /* 0x040fe20003fa4070 */
[----:B------:R-:W-:Y:S02]  /*bf90*/  IMAD R251, R168, R239, R251 ;  /* 0x000000efa8fb7224 */ /* 0x000fe400078e02fb */
[----:B------:R-:W-:-:S02]  /*bfa0*/  @!P6 IMAD.IADD R241, R241, 0x1, -R168 ;  /* 0x00000001f1f1e824 */ /* 0x000fc400078e0aa8 */
[----:B------:R-:W-:Y:S01]  /*bfb0*/  @!P4 IMAD.MOV R4, RZ, RZ, -R4 ;  /* 0x000000ffff04c224 */ /* 0x000fe200078e0a04 */
[----:B------:R-:W-:Y:S01]  /*bfc0*/  ISETP.GT.U32.AND P6, PT, R168, R251, PT ;  /* 0x000000fba800720c */ /* 0x000fe20003fc4070 */
[--C-:B------:R-:W-:Y:S01]  /*bfd0*/  @!P2 IMAD.IADD R3, R3, 0x1, -R168.reuse ;  /* 0x000000010303a824 */ /* 0x100fe200078e0aa8 */
[----:B------:R-:W-:Y:S01]  /*bfe0*/  ISETP.GE.AND P4, PT, R238, RZ, PT ;  /* 0x000000ffee00720c */ /* 0x000fe20003f86270 */
[----:B------:R-:W-:Y:S01]  /*bff0*/  VIADD R244, R2, 0xfd ;  /* 0x000000fd02f47836 */ /* 0x000fe20000000000 */
[----:B------:R0:W-:Y:S01]  /*c000*/  STL [R1+0x7ec], R4 ;  /* 0x0007ec0401007387 */ /* 0x0001e20000100800 */
[----:B------:R-:W-:Y:S01]  /*c010*/  IMAD.HI.U32 R238, R0, R240, RZ ;  /* 0x000000f000ee7227 */ /* 0x000fe200078e00ff */
[----:B------:R-:W-:Y:S02]  /*c020*/  ISETP.GE.AND P2, PT, R242, RZ, PT ;  /* 0x000000fff200720c */ /* 0x000fe40003f46270 */
[----:B------:R-:W-:Y:S01]  /*c030*/  STL [R1+0x7e4], R5 ;  /* 0x0007e40501007387 */ /* 0x000fe20000100800 */
[----:B------:R-:W-:Y:S01]  /*c040*/  @!P5 IMAD.IADD R252, R252, 0x1, -R168 ;  /* 0x00000001fcfcd824 */ /* 0x000fe200078e0aa8 */
[----:B------:R-:W-:Y:S01]  /*c050*/  IABS R242, R248 ;  /* 0x000000f800f27213 */ /* 0x000fe20000000000 */
[----:B------:R-:W-:-:S02]  /*c060*/  IMAD.MOV R238, RZ, RZ, -R238 ;  /* 0x000000ffffee7224 */ /* 0x000fc400078e0aee */
[----:B------:R-:W-:Y:S01]  /*c070*/  VIADD R22, R2, 0xfc ;  /* 0x000000fc02167836 */ /* 0x000fe20000000000 */
[----:B------:R-:W-:Y:S01]  /*c080*/  ISETP.GT.U32.AND P5, PT, R168, R252, PT ;  /* 0x000000fca800720c */ /* 0x000fe20003fa4070 */
[----:B0-----:R-:W-:Y:S02]  /*c090*/  IMAD.MOV.U32 R4, RZ, RZ, R3 ;  /* 0x000000ffff047224 */ /* 0x001fe400078e0003 */
[----:B------:R-:W-:Y:S01]  /*c0a0*/  @!P6 IMAD.IADD R251, R251, 0x1, -R168 ;  /* 0x00000001fbfbe824 */ /* 0x000fe200078e0aa8 */
[----:B------:R-:W-:Y:S01]  /*c0b0*/  IABS R3, R22 ;  /* 0x0000001600037213 */ /* 0x000fe20000000000 */
[----:B------:R-:W-:Y:S01]  /*c0c0*/  @!P0 IMAD.MOV R4, RZ, RZ, -R4 ;  /* 0x000000ffff048224 */ /* 0x000fe200078e0a04 */
[----:B------:R-:W-:Y:S01]  /*c0d0*/  ISETP.GE.AND P0, PT, R244, RZ, PT ;  /* 0x000000fff400720c */ /* 0x000fe20003f06270 */
[----:B------:R-:W-:Y:S01]  /*c0e0*/  IMAD R240, R168, R238, R240 ;  /* 0x000000eea8f07224 */ /* 0x000fe200078e02f0 */
[----:B------:R-:W-:Y:S01]  /*c0f0*/  IABS R244, R244 ;  /* 0x000000f400f47213 */ /* 0x000fe20000000000 */
[----:B------:R-:W-:Y:S01]  /*c100*/  IMAD.HI.U32 R243, R0, R3, RZ ;  /* 0x0000000300f37227 */ /* 0x000fe200078e00ff */
[----:B------:R0:W-:Y:S01]  /*c110*/  STL [R1+0x7e8], R4 ;  /* 0x0007e80401007387 */ /* 0x0001e20000100800 */
[----:B------:R-:W-:-:S02]  /*c120*/  ISETP.GT.U32.AND P6, PT, R168, R251, PT ;  /* 0x000000fba800720c */ /* 0x000fc40003fc4070 */
[----:B------:R-:W-:-:S04]  /*c130*/  IMAD.HI.U32 R245, R0, R244, RZ ;  /* 0x000000f400f57227 */ /* 0x000fc800078e00ff */
[----:B------:R-:W-:Y:S02]  /*c140*/  IMAD.MOV R245, RZ, RZ, -R245 ;  /* 0x000000fffff57224 */ /* 0x000fe400078e0af5 */
[----:B------:R-:W-:Y:S01]  /*c150*/  @!P5 IMAD.IADD R252, R252, 0x1, -R168 ;  /* 0x00000001fcfcd824 */ /* 0x000fe200078e0aa8 */
[----:B------:R-:W-:Y:S01]  /*c160*/  ISETP.GE.AND P5, PT, R22, RZ, PT ;  /* 0x000000ff1600720c */ /* 0x000fe20003fa6270 */
[----:B0-----:R-:W-:Y:S02]  /*c170*/  IMAD.MOV.U32 R4, RZ, RZ, R241 ;  /* 0x000000ffff047224 */ /* 0x001fe400078e00f1 */
[----:B------:R-:W-:Y:S02]  /*c180*/  IMAD.MOV R243, RZ, RZ, -R243 ;  /* 0x000000fffff37224 */ /* 0x000fe400078e0af3 */
[----:B------:R-:W-:Y:S01]  /*c190*/  @!P1 IMAD.MOV R4, RZ, RZ, -R4 ;  /* 0x000000ffff049224 */ /* 0x000fe200078e0a04 */
[C---:B------:R-:W-:Y:S01]  /*c1a0*/  ISETP.GT.U32.AND P1, PT, R168.reuse, R240, PT ;  /* 0x000000f0a800720c */ /* 0x040fe20003f24070 */
[----:B------:R-:W-:-:S02]  /*c1b0*/  IMAD R22, R168, R245, R244 ;  /* 0x000000f5a8167224 */ /* 0x000fc400078e02f4 */
[----:B------:R-:W-:Y:S01]  /*c1c0*/  VIADD R239, R2, 0xfa ;  /* 0x000000fa02ef7836 */ /* 0x000fe20000000000 */
[----:B------:R0:W-:Y:S01]  /*c1d0*/  STL [R1+0x7e0], R4 ;  /* 0x0007e00401007387 */ /* 0x0001e20000100800 */
[C---:B------:R-:W-:Y:S02]  /*c1e0*/  IMAD R3, R168.reuse, R243, R3 ;  /* 0x000000f3a8037224 */ /* 0x040fe400078e0203 */
[----:B------:R-:W-:Y:S01]  /*c1f0*/  @!P6 IMAD.IADD R251, R251, 0x1, -R168 ;  /* 0x00000001fbfbe824 */ /* 0x000fe200078e0aa8 */
[----:B------:R-:W-:Y:S01]  /*c200*/  ISETP.GT.U32.AND P6, PT, R168, R22, PT ;  /* 0x00000016a800720c */ /* 0x000fe20003fc4070 */
[----:B------:R-:W-:Y:S01]  /*c210*/  IMAD.HI.U32 R246, R0, R242, RZ ;  /* 0x000000f200f67227 */ /* 0x000fe200078e00ff */
[----:B------:R-:W-:-:S03]  /*c220*/  IABS R247, R239 ;  /* 0x000000ef00f77213 */ /* 0x000fc60000000000 */
[----:B------:R-:W-:Y:S01]  /*c230*/  @!P1 IMAD.IADD R240, R240, 0x1, -R168 ;  /* 0x00000001f0f09824 */ /* 0x000fe200078e0aa8 */
[----:B------:R-:W-:Y:S01]  /*c240*/  ISETP.GT.U32.AND P1, PT, R168, R3, PT ;  /* 0x00000003a800720c */ /* 0x000fe20003f24070 */
[----:B------:R-:W-:Y:S02]  /*c250*/  IMAD.MOV R241, RZ, RZ, -R246 ;  /* 0x000000fffff17224 */ /* 0x000fe400078e0af6 */
[----:B------:R-:W-:-:S04]  /*c260*/  IMAD.HI.U32 R238, R0, R247, RZ ;  /* 0x000000f700ee7227 */ /* 0x000fc800078e00ff */
[----:B------:R-:W-:Y:S02]  /*c270*/  VIADD R246, R2, 0xf9 ;  /* 0x000000f902f67836 */ /* 0x000fe40000000000 */
[----:B------:R-:W-:Y:S02]  /*c280*/  IMAD.MOV.U32 R5, RZ, RZ, R252 ;  /* 0x000000ffff057224 */ /* 0x000fe400078e00fc */
[----:B------:R-:W-:Y:S01]  /*c290*/  IMAD.MOV R238, RZ, RZ, -R238 ;  /* 0x000000ffffee7224 */ /* 0x000fe200078e0aee */
[----:B------:R-:W-:Y:S01]  /*c2a0*/  IABS R243, R246 ;  /* 0x000000f600f37213 */ /* 0x000fe20000000000 */
[----:B------:R-:W-:Y:S01]  /*c2b0*/  @!P6 IMAD.IADD R22, R22, 0x1, -R168 ;  /* 0x000000011616e824 */ /* 0x000fe200078e0aa8 */
[C---:B------:R-:W-:Y:S01]  /*c2c0*/  ISETP.GT.U32.AND P6, PT, R168.reuse, R240, PT ;  /* 0x000000f0a800720c */ /* 0x040fe20003fc4070 */
[----:B------:R-:W-:Y:S02]  /*c2d0*/  @!P4 IMAD.MOV R5, RZ, RZ, -R5 ;  /* 0x000000ffff05c224 */ /* 0x000fe400078e0a05 */
[----:B------:R-:W-:-:S02]  /*c2e0*/  IMAD R247, R168, R238, R247 ;  /* 0x000000eea8f77224 */ /* 0x000fc400078e02f7 */
[----:B------:R-:W-:Y:S01]  /*c2f0*/  @!P1 IMAD.IADD R3, R3, 0x1, -R168 ;  /* 0x0000000103039824 */ /* 0x000fe200078e0aa8 */
[----:B------:R-:W-:Y:S01]  /*c300*/  ISETP.GT.U32.AND P1, PT, R168, R22, PT ;  /* 0x00000016a800720c */ /* 0x000fe20003f24070 */
[----:B------:R-:W-:Y:S01]  /*c310*/  VIADD R238, R2, 0xf8 ;  /* 0x000000f802ee7836 */ /* 0x000fe20000000000 */
[----:B------:R1:W-:Y:S01]  /*c320*/  STL [R1+0x48], R5 ;  /* 0x0000480501007387 */ /* 0x0003e20000100800 */
[----:B0-----:R-:W-:Y:S01]  /*c330*/  IMAD.HI.U32 R4, R0, R243, RZ ;  /* 0x000000f300047227 */ /* 0x001fe200078e00ff */
[C---:B------:R-:W-:Y:S02]  /*c340*/  ISETP.GT.U32.AND P4, PT, R168.reuse, R3, PT ;  /* 0x00000003a800720c */ /* 0x040fe40003f84070 */
[----:B------:R-:W-:Y:S01]  /*c350*/  IABS R249, R238 ;  /* 0x000000ee00f97213 */ /* 0x000fe20000000000 */
[----:B------:R-:W-:Y:S02]  /*c360*/  IMAD R242, R168, R241, R242 ;  /* 0x000000f1a8f27224 */ /* 0x000fe400078e02f2 */
[----:B------:R-:W-:Y:S01]  /*c370*/  @!P6 IMAD.IADD R240, R240, 0x1, -R168 ;  /* 0x00000001f0f0e824 */ /* 0x000fe200078e0aa8 */
[----:B------:R-:W-:Y:S01]  /*c380*/  ISETP.GT.U32.AND P6, PT, R168, R247, PT ;  /* 0x000000f7a800720c */ /* 0x000fe20003fc4070 */
[----:B------:R-:W-:-:S04]  /*c390*/  IMAD.HI.U32 R252, R0, R249, RZ ;  /* 0x000000f900fc7227 */ /* 0x000fc800078e00ff */
[----:B-1----:R-:W-:Y:S02]  /*c3a0*/  IMAD.MOV.U32 R5, RZ, RZ, R251 ;  /* 0x000000ffff057224 */ /* 0x002fe400078e00fb */
[----:B------:R-:W-:Y:S02]  /*c3b0*/  IMAD.MOV R251, RZ, RZ, -R4 ;  /* 0x000000fffffb7224 */ /* 0x000fe400078e0a04 */
[----:B------:R-:W-:Y:S01]  /*c3c0*/  @!P3 IMAD.MOV R5, RZ, RZ, -R5 ;  /* 0x000000ffff05b224 */ /* 0x000fe200078e0a05 */
[C---:B------:R-:W-:Y:S01]  /*c3d0*/  ISETP.GT.U32.AND P3, PT, R168.reuse, R242, PT ;  /* 0x000000f2a800720c */ /* 0x040fe20003f64070 */
[----:B------:R-:W-:Y:S02]  /*c3e0*/  IMAD R243, R168, R251, R243 ;  /* 0x000000fba8f37224 */ /* 0x000fe400078e02f3 */
[----:B------:R-:W-:Y:S01]  /*c3f0*/  @!P1 IMAD.IADD R22, R22, 0x1, -R168 ;  /* 0x0000000116169824 */ /* 0x000fe200078e0aa8 */
[----:B------:R0:W-:Y:S01]  /*c400*/  STL [R1+0x7dc], R5 ;  /* 0x0007dc0501007387 */ /* 0x0001e20000100800 */
[----:B------:R-:W-:Y:S01]  /*c410*/  IMAD.MOV R4, RZ, RZ, -R252 ;  /* 0x000000ffff047224 */ /* 0x000fe200078e0afc */
[----:B------:R-:W-:Y:S01]  /*c420*/  ISETP.GT.U32.AND P1, PT, R168, R243, PT ;  /* 0x000000f3a800720c */ /* 0x000fe20003f24070 */
[----:B------:R-:W-:-:S02]  /*c430*/  VIADD R245, R2, 0xf7 ;  /* 0x000000f702f57836 */ /* 0x000fc40000000000 */
[----:B------:R-:W-:Y:S02]  /*c440*/  IMAD R249, R168, R4, R249 ;  /* 0x00000004a8f97224 */ /* 0x000fe400078e02f9 */
[----:B------:R-:W-:Y:S01]  /*c450*/  VIADD R244, R2, 0xf6 ;  /* 0x000000f602f47836 */ /* 0x000fe20000000000 */
[----:B------:R-:W-:Y:S01]  /*c460*/  IABS R250, R245 ;  /* 0x000000f500fa7213 */ /* 0x000fe20000000000 */
[--C-:B------:R-:W-:Y:S01]  /*c470*/  @!P4 IMAD.IADD R3, R3, 0x1, -R168.reuse ;  /* 0x000000010303c824 */ /* 0x100fe200078e0aa8 */
[----:B------:R-:W-:Y:S01]  /*c480*/  ISETP.GT.U32.AND P4, PT, R168, R249, PT ;  /* 0x000000f9a800720c */ /* 0x000fe20003f84070 */
[--C-:B------:R-:W-:Y:S01]  /*c490*/  @!P3 IMAD.IADD R242, R242, 0x1, -R168.reuse ;  /* 0x00000001f2f2b824 */ /* 0x100fe200078e0aa8 */
[----:B------:R-:W-:Y:S01]  /*c4a0*/  IABS R241, R244 ;  /* 0x000000f400f17213 */ /* 0x000fe20000000000 */
[----:B------:R-:W-:Y:S01]  /*c4b0*/  @!P6 IMAD.IADD R247, R247, 0x1, -R168 ;  /* 0x00000001f7f7e824 */ /* 0x000fe200078e0aa8 */
[----:B------:R-:W-:Y:S01]  /*c4c0*/  ISETP.GE.AND P3, PT, R248, RZ, PT ;  /* 0x000000fff800720c */ /* 0x000fe20003f66270 */
[----:B0-----:R-:W-:Y:S01]  /*c4d0*/  IMAD.MOV.U32 R5, RZ, RZ, R240 ;  /* 0x000000ffff057224 */ /* 0x001fe200078e00f0 */
[----:B------:R-:W-:Y:S01]  /*c4e0*/  ISETP.GE.AND P6, PT, R239, RZ, PT ;  /* 0x000000ffef00720c */ /* 0x000fe20003fc6270 */
[----:B------:R-:W-:-:S02]  /*c4f0*/  IMAD.MOV.U32 R4, RZ, RZ, R22 ;  /* 0x000000ffff047224 */ /* 0x000fc400078e0016 */
[----:B------:R-:W-:Y:S01]  /*c500*/  @!P1 IMAD.IADD R243, R243, 0x1, -R168 ;  /* 0x00000001f3f39824 */ /* 0x000fe200078e0aa8 */
[----:B------:R-:W-:Y:S01]  /*c510*/  ISETP.GT.U32.AND P1, PT, R168, R242, PT ;  /* 0x000000f2a800720c */ /* 0x000fe20003f24070 */
[----:B------:R-:W-:-:S04]  /*c520*/  IMAD.HI.U32 R251, R0, R250, RZ ;  /* 0x000000fa00fb7227 */ /* 0x000fc800078e00ff */
[----:B------:R-:W-:Y:S01]  /*c530*/  @!P2 IMAD.MOV R5, RZ, RZ, -R5 ;  /* 0x000000ffff05a224 */ /* 0x000fe200078e0a05 */
[----:B------:R-:W-:Y:S01]  /*c540*/  ISETP.GT.U32.AND P2, PT, R168, R247, PT ;  /* 0x000000f7a800720c */ /* 0x000fe20003f44070 */
[----:B------:R-:W-:Y:S02]  /*c550*/  @!P0 IMAD.MOV R4, RZ, RZ, -R4 ;  /* 0x000000ffff048224 */ /* 0x000fe400078e0a04 */
[----:B------:R-:W-:Y:S01]  /*c560*/  IMAD.HI.U32 R252, R0, R241, RZ ;  /* 0x000000f100fc7227 */ /* 0x000fe200078e00ff */
[----:B------:R-:W-:Y:S03]  /*c570*/  STL [R1+0x3c], R5 ;  /* 0x00003c0501007387 */ /* 0x000fe60000100800 */
[----:B------:R-:W-:Y:S01]  /*c580*/  IMAD.MOV R251, RZ, RZ, -R251 ;  /* 0x000000fffffb7224 */ /* 0x000fe200078e0afb */
[----:B------:R0:W-:Y:S01]  /*c590*/  STL [R1+0x38], R4 ;  /* 0x0000380401007387 */ /* 0x0001e20000100800 */
[----:B------:R-:W-:-:S02]  /*c5a0*/  IMAD.MOV R252, RZ, RZ, -R252 ;  /* 0x000000fffffc7224 */ /* 0x000fc400078e0afc */
[C---:B------:R-:W-:Y:S02]  /*c5b0*/  IMAD R250, R168.reuse, R251, R250 ;  /* 0x000000fba8fa7224 */ /* 0x040fe400078e02fa */
[--C-:B------:R-:W-:Y:S01]  /*c5c0*/  @!P4 IMAD.IADD R249, R249, 0x1, -R168.reuse ;  /* 0x00000001f9f9c824 */ /* 0x100fe200078e0aa8 */
[----:B------:R-:W-:Y:S01]  /*c5d0*/  ISETP.GT.U32.AND P4, PT, R168, R243, PT ;  /* 0x000000f3a800720c */ /* 0x000fe20003f84070 */
[----:B------:R-:W-:Y:S02]  /*c5e0*/  VIADD R248, R2, 0xf5 ;  /* 0x000000f502f87836 */ /* 0x000fe40000000000 */
[C---:B------:R-:W-:Y:S01]  /*c5f0*/  IMAD R241, R168.reuse, R252, R241 ;  /* 0x000000fca8f17224 */ /* 0x040fe200078e02f1 */
[----:B------:R-:W-:Y:S01]  /*c600*/  ISETP.GT.U32.AND P0, PT, R168, R249, PT ;  /* 0x000000f9a800720c */ /* 0x000fe20003f04070 */
[----:B0-----:R-:W-:Y:S01]  /*c610*/  IMAD.MOV.U32 R4, RZ, RZ, R3 ;  /* 0x000000ffff047224 */ /* 0x001fe200078e0003 */
[----:B------:R-:W-:Y:S01]  /*c620*/  IABS R240, R248 ;  /* 0x000000f800f07213 */ /* 0x000fe20000000000 */
[----:B------:R-:W-:Y:S01]  /*c630*/  @!P1 IMAD.IADD R242, R242, 0x1, -R168 ;  /* 0x00000001f2f29824 */ /* 0x000fe200078e0aa8 */
[----:B------:R-:W-:Y:S01]  /*c640*/  ISETP.GE.AND P1, PT, R246, RZ, PT ;  /* 0x000000fff600720c */ /* 0x000fe20003f26270 */
[----:B------:R-:W-:Y:S01]  /*c650*/  @!P5 IMAD.MOV R4, RZ, RZ, -R4 ;  /* 0x000000ffff04d224 */ /* 0x000fe200078e0a04 */
[----:B------:R-:W-:Y:S01]  /*c660*/  ISETP.GT.U32.AND P5, PT, R168, R250, PT ;  /* 0x000000faa800720c */ /* 0x000fe20003fa4070 */
[----:B------:R-:W-:-:S02]  /*c670*/  VIADD R239, R2, 0xf4 ;  /* 0x000000f402ef7836 */ /* 0x000fc40000000000 */
[----:B------:R-:W-:Y:S01]  /*c680*/  @!P2 IMAD.IADD R247, R247, 0x1, -R168 ;  /* 0x00000001f7f7a824 */ /* 0x000fe200078e0aa8 */
[----:B------:R0:W-:Y:S01]  /*c690*/  STL [R1+0x34], R4 ;  /* 0x0000340401007387 */ /* 0x0001e20000100800 */
[----:B------:R-:W-:Y:S01]  /*c6a0*/  ISETP.GT.U32.AND P2, PT, R168, R241, PT ;  /* 0x000000f1a800720c */ /* 0x000fe20003f44070 */
[----:B------:R-:W-:Y:S01]  /*c6b0*/  IMAD.MOV.U32 R5, RZ, RZ, R242 ;  /* 0x000000ffff057224 */ /* 0x000fe200078e00f2 */
[----:B------:R-:W-:Y:S01]  /*c6c0*/  IABS R3, R239 ;  /* 0x000000ef00037213 */ /* 0x000fe20000000000 */
[----:B------:R-:W-:-:S04]  /*c6d0*/  IMAD.HI.U32 R22, R0, R240, RZ ;  /* 0x000000f000167227 */ /* 0x000fc800078e00ff */
[----:B------:R-:W-:Y:S02]  /*c6e0*/  @!P3 IMAD.MOV R5, RZ, RZ, -R5 ;  /* 0x000000ffff05b224 */ /* 0x000fe400078e0a05 */
[----:B0-----:R-:W-:Y:S02]  /*c6f0*/  IMAD.MOV.U32 R4, RZ, RZ, R247 ;  /* 0x000000ffff047224 */ /* 0x001fe400078e00f7 */
[----:B------:R-:W-:Y:S01]  /*c700*/  @!P4 IMAD.IADD R243, R243, 0x1, -R168 ;  /* 0x00000001f3f3c824 */ /* 0x000fe200078e0aa8 */
[----:B------:R-:W-:Y:S01]  /*c710*/  ISETP.GE.AND P4, PT, R238, RZ, PT ;  /* 0x000000ffee00720c */ /* 0x000fe20003f86270 */
[----:B------:R-:W-:Y:S01]  /*c720*/  @!P6 IMAD.MOV R4, RZ, RZ, -R4 ;  /* 0x000000ffff04e224 */ /* 0x000fe200078e0a04 */
[----:B------:R-:W-:Y:S01]  /*c730*/  STL [R1+0x30], R5 ;  /* 0x0000300501007387 */ /* 0x000fe20000100800 */
[----:B------:R-:W-:Y:S01]  /*c740*/  IMAD.HI.U32 R238, R0, R3, RZ ;  /* 0x0000000300ee7227 */ /* 0x000fe200078e00ff */
[----:B------:R-:W-:Y:S02]  /*c750*/  ISETP.GE.AND P6, PT, R248, RZ, PT ;  /* 0x000000fff800720c */ /* 0x000fe40003fc6270 */
[----:B------:R0:W-:Y:S01]  /*c760*/  STL [R1+0x7d8], R4 ;  /* 0x0007d80401007387 */ /* 0x0001e20000100800 */
[----:B------:R-:W-:-:S02]  /*c770*/  IMAD.MOV R22, RZ, RZ, -R22 ;  /* 0x000000ffff167224 */ /* 0x000fc400078e0a16 */
[--C-:B------:R-:W-:Y:S01]  /*c780*/  @!P5 IMAD.IADD R250, R250, 0x1, -R168.reuse ;  /* 0x00000001fafad824 */ /* 0x100fe200078e0aa8 */
[----:B------:R-:W-:Y:S01]  /*c790*/  ISETP.GE.AND P5, PT, R244, RZ, PT ;  /* 0x000000fff400720c */ /* 0x000fe20003fa6270 */
[----:B------:R-:W-:Y:S01]  /*c7a0*/  @!P0 IMAD.IADD R249, R249, 0x1, -R168 ;  /* 0x00000001f9f98824 */ /* 0x000fe200078e0aa8 */
[----:B------:R-:W-:Y:S01]  /*c7b0*/  ISETP.GE.AND P0, PT, R245, RZ, PT ;  /* 0x000000fff500720c */ /* 0x000fe20003f06270 */
[----:B------:R-:W-:Y:S02]  /*c7c0*/  IMAD.MOV R238, RZ, RZ, -R238 ;  /* 0x000000ffffee7224 */ /* 0x000fe400078e0aee */
[C---:B------:R-:W-:Y:S02]  /*c7d0*/  IMAD R240, R168.reuse, R22, R240 ;  /* 0x00000016a8f07224 */ /* 0x040fe400078e02f0 */
[----:B0-----:R-:W-:Y:S02]  /*c7e0*/  IMAD.MOV.U32 R4, RZ, RZ, R243 ;  /* 0x000000ffff047224 */ /* 0x001fe400078e00f3 */
[----:B------:R-:W-:Y:S01]  /*c7f0*/  @!P2 IMAD.IADD R241, R241, 0x1, -R168 ;  /* 0x00000001f1f1a824 */ /* 0x000fe200078e0aa8 */
[C---:B------:R-:W-:Y:S01]  /*c800*/  ISETP.GT.U32.AND P2, PT, R168.reuse, R250, PT ;  /* 0x000000faa800720c */ /* 0x040fe20003f44070 */
[----:B------:R-:W-:-:S02]  /*c810*/  IMAD R238, R168, R238, R3 ;  /* 0x000000eea8ee7224 */ /* 0x000fc400078e0203 */
[----:B------:R-:W-:Y:S01]  /*c820*/  IMAD.MOV.U32 R22, RZ, RZ, R249 ;  /* 0x000000ffff167224 */ /* 0x000fe200078e00f9 */
[C---:B------:R-:W-:Y:S01]  /*c830*/  ISETP.GT.U32.AND P3, PT, R168.reuse, R241, PT ;  /* 0x000000f1a800720c */ /* 0x040fe20003f64070 */
[----:B------:R-:W-:Y:S01]  /*c840*/  @!P1 IMAD.MOV R4, RZ, RZ, -R4 ;  /* 0x000000ffff049224 */ /* 0x000fe200078e0a04 */
[C---:B------:R-:W-:Y:S01]  /*c850*/  ISETP.GT.U32.AND P1, PT, R168.reuse, R240, PT ;  /* 0x000000f0a800720c */ /* 0x040fe20003f24070 */
[----:B------:R-:W-:Y:S01]  /*c860*/  @!P4 IMAD.MOV R22, RZ, RZ, -R22 ;  /* 0x000000ffff16c224 */ /* 0x000fe200078e0a16 */
[----:B------:R-:W-:Y:S01]  /*c870*/  ISETP.GT.U32.AND P4, PT, R168, R238, PT ;  /* 0x000000eea800720c */ /* 0x000fe20003f84070 */
[C---:B------:R-:W-:Y:S01]  /*c880*/  VIADD R242, R2.reuse, 0xf3 ;  /* 0x000000f302f27836 */ /* 0x040fe20000000000 */
[----:B------:R0:W-:Y:S01]  /*c890*/  STL [R1+0x7bc], R4 ;  /* 0x0007bc0401007387 */ /* 0x0001e20000100800 */
[----:B------:R-:W-:Y:S02]  /*c8a0*/  VIADD R3, R2, 0xf2 ;  /* 0x000000f202037836 */ /* 0x000fe40000000000 */
[--C-:B------:R-:W-:Y:S01]  /*c8b0*/  @!P2 IMAD.IADD R250, R250, 0x1, -R168.reuse ;  /* 0x00000001fafaa824 */ /* 0x100fe200078e0aa8 */
[----:B------:R-:W-:Y:S01]  /*c8c0*/  IABS R246, R242 ;  /* 0x000000f200f67213 */ /* 0x000fe20000000000 */
[----:B------:R-:W-:Y:S01]  /*c8d0*/  VIADD R245, R2, 0xf1 ;  /* 0x000000f102f57836 */ /* 0x000fe20000000000 */
[----:B------:R-:W-:Y:S01]  /*c8e0*/  ISETP.GE.AND P2, PT, R239, RZ, PT ;  /* 0x000000ffef00720c */ /* 0x000fe20003f46270 */
[--C-:B------:R-:W-:Y:S01]  /*c8f0*/  @!P3 IMAD.IADD R241, R241, 0x1, -R168.reuse ;  /* 0x00000001f1f1b824 */ /* 0x100fe200078e0aa8 */
[----:B------:R-:W-:Y:S01]  /*c900*/  ISETP.GE.AND P3, PT, R242, RZ, PT ;  /* 0x000000fff200720c */ /* 0x000fe20003f66270 */
[----:B------:R-:W-:Y:S01]  /*c910*/  @!P1 IMAD.IADD R240, R240, 0x1, -R168 ;  /* 0x00000001f0f09824 */ /* 0x000fe200078e0aa8 */
[----:B------:R-:W-:Y:S01]  /*c920*/  IABS R239, R3 ;  /* 0x0000000300ef7213 */ /* 0x000fe20000000000 */
[----:B0-----:R-:W-:Y:S01]  /*c930*/  IMAD.MOV.U32 R4, RZ, RZ, R250 ;  /* 0x000000ffff047224 */ /* 0x001fe200078e00fa */
[----:B------:R-:W-:Y:S01]  /*c940*/  ISETP.GE.AND P1, PT, R3, RZ, PT ;  /* 0x000000ff0300720c */ /* 0x000fe20003f26270 */
[----:B------:R-:W-:Y:S01]  /*c950*/  @!P4 IMAD.IADD R238, R238, 0x1, -R168 ;  /* 0x00000001eeeec824 */ /* 0x000fe200078e0aa8 */
[----:B------:R-:W-:Y:S01]  /*c960*/  ISETP.GT.U32.AND P4, PT, R168, R240, PT ;  /* 0x000000f0a800720c */ /* 0x000fe20003f84070 */
[----:B------:R-:W-:-:S02]  /*c970*/  @!P0 IMAD.MOV R4, RZ, RZ, -R4 ;  /* 0x000000ffff048224 */ /* 0x000fc400078e0a04 */
[----:B------:R-:W-:Y:S01]  /*c980*/  IMAD.HI.U32 R242, R0, R246, RZ ;  /* 0x000000f600f27227 */ /* 0x000fe200078e00ff */
[----:B------:R-:W-:Y:S02]  /*c990*/  ISETP.GT.U32.AND P0, PT, R168, R238, PT ;  /* 0x000000eea800720c */ /* 0x000fe40003f04070 */
[----:B------:R0:W-:Y:S01]  /*c9a0*/  STL [R1+0x7c0], R4 ;  /* 0x0007c00401007387 */ /* 0x0001e20000100800 */
[----:B------:R-:W-:-:S04]  /*c9b0*/  IMAD.HI.U32 R3, R0, R239, RZ ;  /* 0x000000ef00037227 */ /* 0x000fc800078e00ff */
[----:B------:R-:W-:Y:S02]  /*c9c0*/  IMAD.MOV R3, RZ, RZ, -R3 ;  /* 0x000000ffff037224 */ /* 0x000fe400078e0a03 */
[----:B------:R-:W-:Y:S02]  /*c9d0*/  @!P4 IMAD.IADD R240, R240, 0x1, -R168 ;  /* 0x00000001f0f0c824 */ /* 0x000fe400078e0aa8 */
[----:B------:R-:W-:Y:S02]  /*c9e0*/  IMAD R239, R168, R3, R239 ;  /* 0x00000003a8ef7224 */ /* 0x000fe400078e02ef */
[----:B0-----:R-:W-:Y:S02]  /*c9f0*/  IMAD.MOV.U32 R4, RZ, RZ, R241 ;  /* 0x000000ffff047224 */ /* 0x001fe400078e00f1 */
[----:B------:R-:W-:Y:S02]  /*ca00*/  IMAD.MOV R241, RZ, RZ, -R242 ;  /* 0x000000fffff17224 */ /* 0x000fe400078e0af2 */
[----:B------:R-:W-:-:S02]  /*ca10*/  IMAD.MOV.U32 R5, RZ, RZ, R240 ;  /* 0x000000ffff057224 */ /* 0x000fc400078e00f0 */
[C---:B------:R-:W-:Y:S02]  /*ca20*/  IMAD R246, R168.reuse, R241, R246 ;  /* 0x000000f1a8f67224 */ /* 0x040fe400078e02f6 */
[----:B------:R-:W-:Y:S01]  /*ca30*/  @!P6 IMAD.MOV R5, RZ, RZ, -R5 ;  /* 0x000000ffff05e224 */ /* 0x000fe200078e0a05 */
[C---:B------:R-:W-:Y:S01]  /*ca40*/  ISETP.GT.U32.AND P6, PT, R168.reuse, R239, PT ;  /* 0x000000efa800720c */ /* 0x040fe20003fc4070 */
[----:B------:R-:W-:Y:S01]  /*ca50*/  @!P5 IMAD.MOV R4, RZ, RZ, -R4 ;  /* 0x000000ffff04d224 */ /* 0x000fe200078e0a04 */
[----:B------:R-:W-:Y:S01]  /*ca60*/  ISETP.GT.U32.AND P4, PT, R168, R246, PT ;  /* 0x000000f6a800720c */ /* 0x000fe20003f84070 */
[----:B------:R-:W-:Y:S01]  /*ca70*/  @!P0 IMAD.IADD R238, R238, 0x1, -R168 ;  /* 0x00000001eeee8824 */ /* 0x000fe200078e0aa8 */
[----:B------:R-:W-:Y:S01]  /*ca80*/  ISETP.GE.AND P5, PT, R245, RZ, PT ;  /* 0x000000fff500720c */ /* 0x000fe20003fa6270 */
[C---:B------:R-:W-:Y:S01]  /*ca90*/  VIADD R244, R2.reuse, 0xef ;  /* 0x000000ef02f47836 */ /* 0x040fe20000000000 */
[----:B------:R-:W-:Y:S01]  /*caa0*/  IABS R245, R245 ;  /* 0x000000f500f57213 */ /* 0x000fe20000000000 */
[----:B------:R0:W-:Y:S01]  /*cab0*/  STL [R1+0x7c4], R4 ;  /* 0x0007c40401007387 */ /* 0x0001e20000100800 */
[----:B------:R-:W-:-:S02]  /*cac0*/  VIADD R242, R2, 0xf0 ;  /* 0x000000f002f27836 */ /* 0x000fc40000000000 */
[----:B------:R-:W-:Y:S01]  /*cad0*/  VIADD R3, R2, 0xee ;  /* 0x000000ee02037836 */ /* 0x000fe20000000000 */
[----:B------:R-:W-:Y:S01]  /*cae0*/  STL [R1+0x7c8], R5 ;  /* 0x0007c80501007387 */ /* 0x000fe20000100800 */
[----:B------:R-:W-:Y:S01]  /*caf0*/  IMAD.HI.U32 R241, R0, R245, RZ ;  /* 0x000000f500f17227 */ /* 0x000fe200078e00ff */
[----:B------:R-:W-:Y:S02]  /*cb00*/  ISETP.GE.AND P0, PT, R242, RZ, PT ;  /* 0x000000fff200720c */ /* 0x000fe40003f06270 */
[----:B------:R-:W-:Y:S01]  /*cb10*/  IABS R242, R242 ;  /* 0x000000f200f27213 */ /* 0x000fe20000000000 */
[----:B------:R-:W-:Y:S01]  /*cb20*/  @!P4 IMAD.IADD R246, R246, 0x1, -R168 ;  /* 0x00000001f6f6c824 */ /* 0x000fe200078e0aa8 */
[----:B------:R-:W-:Y:S01]  /*cb30*/  IABS R243, R3 ;  /* 0x0000000300f37213 */ /* 0x000fe20000000000 */
[----:B0-----:R-:W-:Y:S02]  /*cb40*/  IMAD.MOV.U32 R4, RZ, RZ, R238 ;  /* 0x000000ffff047224 */ /* 0x001fe400078e00ee */
[----:B------:R-:W-:Y:S01]  /*cb50*/  @!P6 IMAD.IADD R239, R239, 0x1, -R168 ;  /* 0x00000001efefe824 */ /* 0x000fe200078e0aa8 */
[----:B------:R-:W-:Y:S01]  /*cb60*/  ISETP.GT.U32.AND P4, PT, R168, R246, PT ;  /* 0x000000f6a800720c */ /* 0x000fe20003f84070 */
[----:B------:R-:W-:Y:S01]  /*cb70*/  @!P2 IMAD.MOV R4, RZ, RZ, -R4 ;  /* 0x000000ffff04a224 */ /* 0x000fe200078e0a04 */
[----:B------:R-:W-:Y:S01]  /*cb80*/  ISETP.GE.AND P2, PT, R244, RZ, PT ;  /* 0x000000fff400720c */ /* 0x000fe20003f46270 */
[----:B------:R-:W-:Y:S01]  /*cb90*/  IMAD.MOV R240, RZ, RZ, -R241 ;  /* 0x000000fffff07224 */ /* 0x000fe200078e0af1 */
[----:B------:R-:W-:Y:S01]  /*cba0*/  IABS R244, R244 ;  /* 0x000000f400f47213 */ /* 0x000fe20000000000 */
[----:B------:R-:W-:Y:S01]  /*cbb0*/  IMAD.HI.U32 R238, R0, R242, RZ ;  /* 0x000000f200ee7227 */ /* 0x000fe200078e00ff */
[C---:B------:R-:W-:Y:S01]  /*cbc0*/  ISETP.GT.U32.AND P6, PT, R168.reuse, R239, PT ;  /* 0x000000efa800720c */ /* 0x040fe20003fc4070 */
[----:B------:R0:W-:Y:S02]  /*cbd0*/  STL [R1+0x7d4], R4 ;  /* 0x0007d40401007387 */ /* 0x0001e40000100800 */
[----:B------:R-:W-:-:S02]  /*cbe0*/  IMAD R245, R168, R240, R245 ;  /* 0x000000f0a8f57224 */ /* 0x000fc400078e02f5 */
[----:B------:R-:W-:-:S04]  /*cbf0*/  IMAD.HI.U32 R240, R0, R244, RZ ;  /* 0x000000f400f07227 */ /* 0x000fc800078e00ff */
[----:B------:R-:W-:Y:S02]  /*cc00*/  IMAD.MOV R240, RZ, RZ, -R240 ;  /* 0x000000fffff07224 */ /* 0x000fe400078e0af0 */
[----:B------:R-:W-:Y:S01]  /*cc10*/  @!P4 IMAD.IADD R246, R246, 0x1, -R168 ;  /* 0x00000001f6f6c824 */ /* 0x000fe200078e0aa8 */
[C---:B------:R-:W-:Y:S01]  /*cc20*/  ISETP.GT.U32.AND P4, PT, R168.reuse, R245, PT ;  /* 0x000000f5a800720c */ /* 0x040fe20003f84070 */
[----:B------:R-:W-:Y:S02]  /*cc30*/  IMAD.MOV R238, RZ, RZ, -R238 ;  /* 0x000000ffffee7224 */ /* 0x000fe400078e0aee */
[----:B------:R-:W-:Y:S02]  /*cc40*/  IMAD R244, R168, R240, R244 ;  /* 0x000000f0a8f47224 */ /* 0x000fe400078e02f4 */
[----:B------:R-:W-:-:S04]  /*cc50*/  IMAD.HI.U32 R241, R0, R243, RZ ;  /* 0x000000f300f17227 */ /* 0x000fc800078e00ff */
[C---:B------:R-:W-:Y:S02]  /*cc60*/  IMAD R242, R168.reuse, R238, R242 ;  /* 0x000000eea8f27224 */ /* 0x040fe400078e02f2 */
[----:B0-----:R-:W-:Y:S02]  /*cc70*/  IMAD.MOV.U32 R4, RZ, RZ, R246 ;  /* 0x000000ffff047224 */ /* 0x001fe400078e00f6 */
[----:B------:R-:W-:Y:S01]  /*cc80*/  @!P6 IMAD.IADD R239, R239, 0x1, -R168 ;  /* 0x00000001efefe824 */ /* 0x000fe200078e0aa8 */
[C---:B------:R-:W-:Y:S01]  /*cc90*/  ISETP.GT.U32.AND P6, PT, R168.reuse, R244, PT ;  /* 0x000000f4a800720c */ /* 0x040fe20003fc4070 */
[----:B------:R-:W-:Y:S02]  /*cca0*/  IMAD.MOV R241, RZ, RZ, -R241 ;  /* 0x000000fffff17224 */ /* 0x000fe400078e0af1 */
[----:B------:R-:W-:Y:S01]  /*ccb0*/  @!P3 IMAD.MOV R4, RZ, RZ, -R4 ;  /* 0x000000ffff04b224 */ /* 0x000fe200078e0a04 */
[C---:B------:R-:W-:Y:S01]  /*ccc0*/  ISETP.GT.U32.AND P3, PT, R168.reuse, R242, PT ;  /* 0x000000f2a800720c */ /* 0x040fe20003f64070 */
[----:B------:R-:W-:-:S02]  /*ccd0*/  IMAD R243, R168, R241, R243 ;  /* 0x000000f1a8f37224 */ /* 0x000fc400078e02f3 */
[--C-:B------:R-:W-:Y:S01]  /*cce0*/  @!P4 IMAD.IADD R245, R245, 0x1, -R168.reuse ;  /* 0x00000001f5f5c824 */ /* 0x100fe200078e0aa8 */
[----:B------:R0:W-:Y:S01]  /*ccf0*/  STL [R1+0x7d0], R4 ;  /* 0x0007d00401007387 */ /* 0x0001e20000100800 */
[----:B------:R-:W-:Y:S01]  /*cd00*/  VIADD R251, R2, 0xed ;  /* 0x000000ed02fb7836 */ /* 0x000fe20000000000 */
[----:B------:R-:W-:Y:S01]  /*cd10*/  ISETP.GT.U32.AND P4, PT, R168, R243, PT ;  /* 0x000000f3a800720c */ /* 0x000fe20003f84070 */
[----:B------:R-:W-:Y:S02]  /*cd20*/  VIADD R248, R2, 0xec ;  /* 0x000000ec02f87836 */ /* 0x000fe40000000000 */
[--C-:B------:R-:W-:Y:S01]  /*cd30*/  @!P6 IMAD.IADD R244, R244, 0x1, -R168.reuse ;  /* 0x00000001f4f4e824 */ /* 0x100fe200078e0aa8 */
[----:B------:R-:W-:Y:S01]  /*cd40*/  IABS R238, R251 ;  /* 0x000000fb00ee7213 */ /* 0x000fe20000000000 */
[----:B------:R-:W-:Y:S01]  /*cd50*/  VIADD R241, R2, 0xeb ;  /* 0x000000eb02f17836 */ /* 0x000fe20000000000 */
[----:B------:R-:W-:Y:S01]  /*cd60*/  IABS R247, R248 ;  /* 0x000000f800f77213 */ /* 0x000fe20000000000 */
[----:B------:R-:W-:Y:S01]  /*cd70*/  @!P3 IMAD.IADD R242, R242, 0x1, -R168 ;  /* 0x00000001f2f2b824 */ /* 0x000fe200078e0aa8 */
[----:B------:R-:W-:Y:S01]  /*cd80*/  ISETP.GT.U32.AND P3, PT, R168, R245, PT ;  /* 0x000000f5a800720c */ /* 0x000fe20003f64070 */
[----:B0-----:R-:W-:Y:S01]  /*cd90*/  IMAD.MOV.U32 R4, RZ, RZ, R239 ;  /* 0x000000ffff047224 */ /* 0x001fe200078e00ef */
[----:B------:R-:W-:Y:S01]  /*cda0*/  IABS R250, R241 ;  /* 0x000000f100fa7213 */ /* 0x000fe20000000000 */
[----:B------:R-:W-:Y:S01]  /*cdb0*/  IMAD.HI.U32 R240, R0, R238, RZ ;  /* 0x000000ee00f07227 */ /* 0x000fe200078e00ff */
[----:B------:R-:W-:-:S03]  /*cdc0*/  ISETP.GT.U32.AND P6, PT, R168, R242, PT ;  /* 0x000000f2a800720c */ /* 0x000fc60003fc4070 */
[----:B------:R-:W-:Y:S01]  /*cdd0*/  @!P1 IMAD.MOV R4, RZ, RZ, -R4 ;  /* 0x000000ffff049224 */ /* 0x000fe200078e0a04 */
[----:B------:R-:W-:Y:S01]  /*cde0*/  ISETP.GT.U32.AND P1, PT, R168, R244, PT ;  /* 0x000000f4a800720c */ /* 0x000fe20003f24070 */
[----:B------:R-:W-:-:S03]  /*cdf0*/  IMAD.HI.U32 R239, R0, R247, RZ ;  /* 0x000000f700ef7227 */ /* 0x000fc600078e00ff */
[----:B------:R0:W-:Y:S01]  /*ce00*/  STL [R1+0x7cc], R4 ;  /* 0x0007cc0401007387 */ /* 0x0001e20000100800 */
[----:B------:R-:W-:Y:S02]  /*ce10*/  @!P4 IMAD.IADD R243, R243, 0x1, -R168 ;  /* 0x00000001f3f3c824 */ /* 0x000fe400078e0aa8 */
[----:B------:R-:W-:Y:S02]  /*ce20*/  IMAD.MOV R240, RZ, RZ, -R240 ;  /* 0x000000fffff07224 */ /* 0x000fe400078e0af0 */
[----:B------:R-:W-:Y:S01]  /*ce30*/  IMAD.MOV R239, RZ, RZ, -R239 ;  /* 0x000000ffffef7224 */ /* 0x000fe200078e0aef */
[C---:B------:R-:W-:Y:S01]  /*ce40*/  ISETP.GT.U32.AND P4, PT, R168.reuse, R243, PT ;  /* 0x000000f3a800720c */ /* 0x040fe20003f84070 */
[C---:B------:R-:W-:Y:S02]  /*ce50*/  IMAD R238, R168.reuse, R240, R238 ;  /* 0x000000f0a8ee7224 */ /* 0x040fe400078e02ee */
[C---:B------:R-:W-:Y:S02]  /*ce60*/  IMAD R247, R168.reuse, R239, R247 ;  /* 0x000000efa8f77224 */ /* 0x040fe400078e02f7 */
[--C-:B------:R-:W-:Y:S01]  /*ce70*/  @!P3 IMAD.IADD R245, R245, 0x1, -R168.reuse ;  /* 0x00000001f5f5b824 */ /* 0x100fe200078e0aa8 */
[----:B------:R-:W-:Y:S01]  /*ce80*/  ISETP.GT.U32.AND P3, PT, R168, R238, PT ;  /* 0x000000eea800720c */ /* 0x000fe20003f64070 */
[----:B------:R-:W-:Y:S01]  /*ce90*/  @!P1 IMAD.IADD R244, R244, 0x1, -R168 ;  /* 0x00000001f4f49824 */ /* 0x000fe200078e0aa8 */
[----:B------:R-:W-:Y:S01]  /*cea0*/  ISETP.GT.U32.AND P1, PT, R168, R247, PT ;  /* 0x000000f7a800720c */ /* 0x000fe20003f24070 */
[----:B------:R-:W-:-:S02]  /*ceb0*/  VIADD R239, R2, 0xe9 ;  /* 0x000000e902ef7836 */ /* 0x000fc40000000000 */
[--C-:B------:R-:W-:Y:S01]  /*cec0*/  @!P6 IMAD.IADD R242, R242, 0x1, -R168.reuse ;  /* 0x00000001f2f2e824 */ /* 0x100fe200078e0aa8 */
[----:B------:R-:W-:Y:S01]  /*ced0*/  ISETP.GE.AND P6, PT, R3, RZ, PT ;  /* 0x000000ff0300720c */ /* 0x000fe20003fc6270 */
[----:B------:R-:W-:Y:S01]  /*cee0*/  @!P4 IMAD.IADD R243, R243, 0x1, -R168 ;  /* 0x00000001f3f3c824 */ /* 0x000fe200078e0aa8 */
[----:B------:R-:W-:Y:S01]  /*cef0*/  ISETP.GE.AND P4, PT, R251, RZ, PT ;  /* 0x000000fffb00720c */ /* 0x000fe20003f86270 */
[----:B0-----:R-:W-:Y:S01]  /*cf00*/  IMAD.MOV.U32 R4, RZ, RZ, R242 ;  /* 0x000000ffff047224 */ /* 0x001fe200078e00f2 */
[----:B------:R-:W-:Y:S01]  /*cf10*/  IABS R251, R239 ;  /* 0x000000ef00fb7213 */ /* 0x000fe20000000000 */
[----:B------:R-:W-:Y:S02]  /*cf20*/  VIADD R240, R2, 0xea ;  /* 0x000000ea02f07836 */ /* 0x000fe40000000000 */
[--C-:B------:R-:W-:Y:S01]  /*cf30*/  @!P3 IMAD.IADD R238, R238, 0x1, -R168.reuse ;  /* 0x00000001eeeeb824 */ /* 0x100fe200078e0aa8 */
[----:B------:R-:W-:Y:S01]  /*cf40*/  ISETP.GE.AND P3, PT, R248, RZ, PT ;  /* 0x000000fff800720c */ /* 0x000fe20003f66270 */
[----:B------:R-:W-:Y:S01]  /*cf50*/  @!P1 IMAD.IADD R247, R247, 0x1, -R168 ;  /* 0x00000001f7f79824 */ /* 0x000fe200078e0aa8 */
[----:B------:R-:W-:Y:S01]  /*cf60*/  IABS R249, R240 ;  /* 0x000000f000f97213 */ /* 0x000fe20000000000 */
[----:B------:R-:W-:Y:S01]  /*cf70*/  IMAD.MOV.U32 R248, RZ, RZ, R251 ;  /* 0x000000fffff87224 */ /* 0x000fe200078e00fb */
[C---:B------:R-:W-:Y:S01]  /*cf80*/  ISETP.GT.U32.AND P1, PT, R168.reuse, R238, PT ;  /* 0x000000eea800720c */ /* 0x040fe20003f24070 */
[----:B------:R-:W-:Y:S01]  /*cf90*/  @!P0 IMAD.MOV R4, RZ, RZ, -R4 ;  /* 0x000000ffff048224 */ /* 0x000fe200078e0a04 */
[----:B------:R-:W-:Y:S01]  /*cfa0*/  ISETP.GT.U32.AND P0, PT, R168, R247, PT ;  /* 0x000000f7a800720c */ /* 0x000fe20003f04070 */
[----:B------:R-:W-:-:S04]  /*cfb0*/  IMAD.HI.U32 R246, R0, R250, RZ ;  /* 0x000000fa00f67227 */ /* 0x000fc800078e00ff */
[----:B------:R-:W-:Y:S02]  /*cfc0*/  IMAD.MOV.U32 R5, RZ, RZ, R245 ;  /* 0x000000ffff057224 */ /* 0x000fe400078e00f5 */
[----:B------:R-:W-:-:S04]  /*cfd0*/  IMAD.HI.U32 R245, R0, R248, RZ ;  /* 0x000000f800f57227 */ /* 0x000fc800078e00ff */
[----:B------:R-:W-:Y:S02]  /*cfe0*/  IMAD.MOV R246, RZ, RZ, -R246 ;  /* 0x000000fffff67224 */ /* 0x000fe400078e0af6 */
[----:B------:R-:W-:Y:S02]  /*cff0*/  IMAD.MOV R242, RZ, RZ, -R245 ;  /* 0x000000fffff27224 */ /* 0x000fe400078e0af5 */
[C---:B------:R-:W-:Y:S02]  /*d000*/  IMAD R250, R168.reuse, R246, R250 ;  /* 0x000000f6a8fa7224 */ /* 0x040fe400078e02fa */
[----:B------:R-:W-:Y:S02]  /*d010*/  IMAD R248, R168, R242, R248 ;  /* 0x000000f2a8f87224 */ /* 0x000fe400078e02f8 */
[----:B------:R-:W-:-:S04]  /*d020*/  IMAD.HI.U32 R3, R0, R249, RZ ;  /* 0x000000f900037227 */ /* 0x000fc800078e00ff */
[----:B------:R-:W-:Y:S01]  /*d030*/  @!P5 IMAD.MOV R5, RZ, RZ, -R5 ;  /* 0x000000ffff05d224 */ /* 0x000fe200078e0a05 */
[C---:B------:R-:W-:Y:S01]  /*d040*/  ISETP.GT.U32.AND P5, PT, R168.reuse, R250, PT ;  /* 0x000000faa800720c */ /* 0x040fe20003fa4070 */
[--C-:B------:R-:W-:Y:S01]  /*d050*/  @!P0 IMAD.IADD R247, R247, 0x1, -R168.reuse ;  /* 0x00000001f7f78824 */ /* 0x100fe200078e0aa8 */
[----:B------:R-:W-:Y:S01]  /*d060*/  ISETP.GT.U32.AND P0, PT, R168, R248, PT ;  /* 0x000000f8a800720c */ /* 0x000fe20003f04070 */
[----:B------:R-:W-:Y:S01]  /*d070*/  IMAD.MOV R3, RZ, RZ, -R3 ;  /* 0x000000ffff037224 */ /* 0x000fe200078e0a03 */
[----:B------:R0:W-:Y:S01]  /*d080*/  STL [R1+0x7a8], R5 ;  /* 0x0007a80501007387 */ /* 0x0001e20000100800 */
[----:B------:R-:W-:Y:S01]  /*d090*/  @!P1 IMAD.IADD R238, R238, 0x1, -R168 ;  /* 0x00000001eeee9824 */ /* 0x000fe200078e0aa8 */
[----:B------:R-:W-:Y:S01]  /*d0a0*/  ISETP.GE.AND P1, PT, R240, RZ, PT ;  /* 0x000000fff000720c */ /* 0x000fe20003f26270 */
[----:B------:R-:W-:Y:S01]  /*d0b0*/  IMAD R249, R168, R3, R249 ;  /* 0x00000003a8f97224 */ /* 0x000fe200078e02f9 */
[----:B------:R1:W-:Y:S01]  /*d0c0*/  STL [R1+0x7ac], R4 ;  /* 0x0007ac0401007387 */ /* 0x0003e20000100800 */
[----:B------:R-:W-:-:S02]  /*d0d0*/  VIADD R240, R2, 0xe7 ;  /* 0x000000e702f07836 */ /* 0x000fc40000000000 */
[----:B------:R-:W-:Y:S02]  /*d0e0*/  VIADD R3, R2, 0xe8 ;  /* 0x000000e802037836 */ /* 0x000fe40000000000 */
[----:B------:R-:W-:Y:S01]  /*d0f0*/  @!P5 IMAD.IADD R250, R250, 0x1, -R168 ;  /* 0x00000001fafad824 */ /* 0x000fe200078e0aa8 */
[----:B------:R-:W-:Y:S01]  /*d100*/  ISETP.GE.AND P5, PT, R239, RZ, PT ;  /* 0x000000ffef00720c */ /* 0x000fe20003fa6270 */
[----:B0-----:R-:W-:Y:S01]  /*d110*/  IMAD.MOV.U32 R5, RZ, RZ, R244 ;  /* 0x000000ffff057224 */ /* 0x001fe200078e00f4 */
[----:B------:R-:W-:Y:S01]  /*d120*/  IABS R239, R240 ;  /* 0x000000f000ef7213 */ /* 0x000fe20000000000 */
[----:B------:R-:W-:Y:S01]  /*d130*/  @!P0 IMAD.IADD R248, R248, 0x1, -R168 ;  /* 0x00000001f8f88824 */ /* 0x000fe200078e0aa8 */
[----:B------:R-:W-:Y:S01]  /*d140*/  IABS R245, R3 ;  /* 0x0000000300f57213 */ /* 0x000fe20000000000 */
[----:B-1----:R-:W-:Y:S02]  /*d150*/  IMAD.MOV.U32 R4, RZ, RZ, R243 ;  /* 0x000000ffff047224 */ /* 0x002fe400078e00f3 */
[----:B------:R-:W-:Y:S01]  /*d160*/  @!P2 IMAD.MOV R5, RZ, RZ, -R5 ;  /* 0x000000ffff05a224 */ /* 0x000fe200078e0a05 */
[----:B------:R-:W-:Y:S01]  /*d170*/  ISETP.GE.AND P2, PT, R241, RZ, PT ;  /* 0x000000fff100720c */ /* 0x000fe20003f46270 */
[----:B------:R-:W-:Y:S01]  /*d180*/  @!P6 IMAD.MOV R4, RZ, RZ, -R4 ;  /* 0x000000ffff04e224 */ /* 0x000fe200078e0a04 */
[----:B------:R-:W-:Y:S01]  /*d190*/  ISETP.GT.U32.AND P6, PT, R168, R249, PT ;  /* 0x000000f9a800720c */ /* 0x000fe20003fc4070 */
[----:B------:R-:W-:Y:S01]  /*d1a0*/  IMAD.HI.U32 R241, R0, R239, RZ ;  /* 0x000000ef00f17227 */ /* 0x000fe200078e00ff */
[----:B------:R-:W-:Y:S01]  /*d1b0*/  ISETP.GT.U32.AND P0, PT, R168, R248, PT ;  /* 0x000000f8a800720c */ /* 0x000fe20003f04070 */
[----:B------:R-:W-:Y:S02]  /*d1c0*/  STL [R1+0x7b0], R5 ;  /* 0x0007b00501007387 */ /* 0x000fe40000100800 */
[----:B------:R-:W-:-:S02]  /*d1d0*/  IMAD.MOV R241, RZ, RZ, -R241 ;  /* 0x000000fffff17224 */ /* 0x000fc400078e0af1 */
[----:B------:R-:W-:Y:S01]  /*d1e0*/  IMAD.HI.U32 R242, R0, R245, RZ ;  /* 0x000000f500f27227 */ /* 0x000fe200078e00ff */
[----:B------:R0:W-:Y:S03]  /*d1f0*/  STL [R1+0x7b4], R4 ;  /* 0x0007b40401007387 */ /* 0x0001e60000100800 */
[C---:B------:R-:W-:Y:S02]  /*d200*/  IMAD R239, R168.reuse, R241, R239 ;  /* 0x000000f1a8ef7224 */ /* 0x040fe400078e02ef */
[----:B------:R-:W-:Y:S01]  /*d210*/  @!P6 IMAD.IADD R249, R249, 0x1, -R168 ;  /* 0x00000001f9f9e824 */ /* 0x000fe200078e0aa8 */
[----:B------:R-:W-:Y:S01]  /*d220*/  ISETP.GT.U32.AND P6, PT, R168, R250, PT ;  /* 0x000000faa800720c */ /* 0x000fe20003fc4070 */
[----:B------:R-:W-:Y:S02]  /*d230*/  IMAD.MOV R242, RZ, RZ, -R242 ;  /* 0x000000fffff27224 */ /* 0x000fe400078e0af2 */
[----:B------:R-:W-:Y:S01]  /*d240*/  @!P0 IMAD.IADD R248, R248, 0x1, -R168 ;  /* 0x00000001f8f88824 */ /* 0x000fe200078e0aa8 */
[----:B------:R-:W-:Y:S01]  /*d250*/  ISETP.GT.U32.AND P0, PT, R168, R239, PT ;  /* 0x000000efa800720c */ /* 0x000fe20003f04070 */
[----:B0-----:R-:W-:-:S02]  /*d260*/  IMAD.MOV.U32 R4, RZ, RZ, R238 ;  /* 0x000000ffff047224 */ /* 0x001fc400078e00ee */
[C---:B------:R-:W-:Y:S02]  /*d270*/  IMAD R245, R168.reuse, R242, R245 ;  /* 0x000000f2a8f57224 */ /* 0x040fe400078e02f5 */
[----:B------:R-:W-:Y:S01]  /*d280*/  @!P4 IMAD.MOV R4, RZ, RZ, -R4 ;  /* 0x000000ffff04c224 */ /* 0x000fe200078e0a04 */
[----:B------:R-:W-:Y:S01]  /*d290*/  ISETP.GT.U32.AND P4, PT, R168, R249, PT ;  /* 0x000000f9a800720c */ /* 0x000fe20003f84070 */
[----:B------:R-:W-:Y:S02]  /*d2a0*/  VIADD R241, R2, 0xe4 ;  /* 0x000000e402f17836 */ /* 0x000fe40000000000 */
[--C-:B------:R-:W-:Y:S01]  /*d2b0*/  @!P6 IMAD.IADD R250, R250, 0x1, -R168.reuse ;  /* 0x00000001fafae824 */ /* 0x100fe200078e0aa8 */
[----:B------:R-:W-:Y:S01]  /*d2c0*/  ISETP.GT.U32.AND P6, PT, R168, R245, PT ;  /* 0x000000f5a800720c */ /* 0x000fe20003fc4070 */
[C---:B------:R-:W-:Y:S01]  /*d2d0*/  VIADD R243, R2.reuse, 0xe6 ;  /* 0x000000e602f37836 */ /* 0x040fe20000000000 */
[----:B------:R0:W-:Y:S01]  /*d2e0*/  STL [R1+0x7b8], R4 ;  /* 0x0007b80401007387 */ /* 0x0001e20000100800 */
[----:B------:R-:W-:Y:S01]  /*d2f0*/  IMAD.MOV.U32 R5, RZ, RZ, R247 ;  /* 0x000000ffff057224 */ /* 0x000fe200078e00f7 */
[----:B------:R-:W-:Y:S01]  /*d300*/  IABS R244, R241 ;  /* 0x000000f100f47213 */ /* 0x000fe20000000000 */
[----:B------:R-:W-:Y:S01]  /*d310*/  @!P0 IMAD.IADD R239, R239, 0x1, -R168 ;  /* 0x00000001efef8824 */ /* 0x000fe200078e0aa8 */
[----:B------:R-:W-:Y:S01]  /*d320*/  IABS R246, R243 ;  /* 0x000000f300f67213 */ /* 0x000fe20000000000 */
[----:B------:R-:W-:-:S02]  /*d330*/  VIADD R238, R2, 0xe5 ;  /* 0x000000e502ee7836 */ /* 0x000fc40000000000 */
[----:B------:R-:W-:Y:S02]  /*d340*/  @!P3 IMAD.MOV R5, RZ, RZ, -R5 ;  /* 0x000000ffff05b224 */ /* 0x000fe400078e0a05 */
[----:B------:R-:W-:Y:S01]  /*d350*/  @!P4 IMAD.IADD R249, R249, 0x1, -R168 ;  /* 0x00000001f9f9c824 */ /* 0x000fe200078e0aa8 */
[----:B------:R-:W-:Y:S01]  /*d360*/  IABS R242, R238 ;  /* 0x000000ee00f27213 */ /* 0x000fe20000000000 */
[----:B0-----:R-:W-:Y:S01]  /*d370*/  IMAD.MOV.U32 R4, RZ, RZ, R250 ;  /* 0x000000ffff047224 */ /* 0x001fe200078e00fa */
[----:B------:R0:W-:Y:S01]  /*d380*/  STL [R1+0x740], R5 ;  /* 0x0007400501007387 */ /* 0x0001e20000100800 */
[----:B------:R-:W-:Y:S01]  /*d390*/  @!P6 IMAD.IADD R245, R245, 0x1, -R168 ;  /* 0x00000001f5f5e824 */ /* 0x000fe200078e0aa8 */
[----:B------:R-:W-:Y:S01]  /*d3a0*/  ISETP.GE.AND P4, PT, R3, RZ, PT ;  /* 0x000000ff0300720c */ /* 0x000fe20003f86270 */
[----:B------:R-:W-:Y:S01]  /*d3b0*/  @!P2 IMAD.MOV R4, RZ, RZ, -R4 ;  /* 0x000000ffff04a224 */ /* 0x000fe200078e0a04 */
[----:B------:R-:W-:Y:S01]  /*d3c0*/  ISETP.GT.U32.AND P2, PT, R168, R239, PT ;  /* 0x000000efa800720c */ /* 0x000fe20003f44070 */
[----:B------:R-:W-:Y:S01]  /*d3d0*/  IMAD.HI.U32 R247, R0, R244, RZ ;  /* 0x000000f400f77227 */ /* 0x000fe200078e00ff */
[----:B------:R-:W-:-:S02]  /*d3e0*/  ISETP.GT.U32.AND P0, PT, R168, R245, PT ;  /* 0x000000f5a800720c */ /* 0x000fc40003f04070 */
[----:B------:R1:W-:Y:S01]  /*d3f0*/  STL [R1+0x744], R4 ;  /* 0x0007440401007387 */ /* 0x0003e20000100800 */
[----:B------:R-:W-:Y:S01]  /*d400*/  IMAD.HI.U32 R251, R0, R246, RZ ;  /* 0x000000f600fb7227 */ /* 0x000fe200078e00ff */
[----:B------:R-:W-:-:S03]  /*d410*/  ISETP.GE.AND P6, PT, R240, RZ, PT ;  /* 0x000000fff000720c */ /* 0x000fc60003fc6270 */
[----:B0-----:R-:W-:Y:S02]  /*d420*/  IMAD.MOV.U32 R5, RZ, RZ, R249 ;  /* 0x000000ffff057224 */ /* 0x001fe400078e00f9 */
[----:B------:R-:W-:Y:S02]  /*d430*/  IMAD.MOV R247, RZ, RZ, -R247 ;  /* 0x000000fffff77224 */ /* 0x000fe400078e0af7 */
[----:B------:R-:W-:-:S04]  /*d440*/  IMAD.HI.U32 R3, R0, R242, RZ ;  /* 0x000000f200037227 */ /* 0x000fc800078e00ff */
[----:B------:R-:W-:Y:S02]  /*d450*/  IMAD.MOV R251, RZ, RZ, -R251 ;  /* 0x000000fffffb7224 */ /* 0x000fe400078e0afb */
[----:B------:R-:W-:Y:S01]  /*d460*/  @!P1 IMAD.MOV R5, RZ, RZ, -R5 ;  /* 0x000000ffff059224 */ /* 0x000fe200078e0a05 */
[----:B------:R-:W-:Y:S01]  /*d470*/  ISETP.GE.AND P1, PT, R243, RZ, PT ;  /* 0x000000fff300720c */ /* 0x000fe20003f26270 */
[C---:B------:R-:W-:Y:S02]  /*d480*/  IMAD R243, R168.reuse, R247, R244 ;  /* 0x000000f7a8f37224 */ /* 0x040fe400078e02f4 */
[----:B------:R-:W-:Y:S01]  /*d490*/  IMAD.MOV R3, RZ, RZ, -R3 ;  /* 0x000000ffff037224 */ /* 0x000fe200078e0a03 */
[----:B------:R-:W-:Y:S01]  /*d4a0*/  STL [R1+0x754], R5 ;  /* 0x0007540501007387 */ /* 0x000fe20000100800 */
[----:B------:R-:W-:Y:S02]  /*d4b0*/  IMAD R246, R168, R251, R246 ;  /* 0x000000fba8f67224 */ /* 0x000fe400078e02f6 */
[----:B-1----:R-:W-:-:S02]  /*d4c0*/  IMAD.MOV.U32 R4, RZ, RZ, R248 ;  /* 0x000000ffff047224 */ /* 0x002fc400078e00f8 */
[----:B------:R-:W-:Y:S01]  /*d4d0*/  @!P2 IMAD.IADD R239, R239, 0x1, -R168 ;  /* 0x00000001efefa824 */ /* 0x000fe200078e0aa8 */
[C---:B------:R-:W-:Y:S01]  /*d4e0*/  ISETP.GT.U32.AND P2, PT, R168.reuse, R243, PT ;  /* 0x000000f3a800720c */ /* 0x040fe20003f44070 */
[C---:B------:R-:W-:Y:S01]  /*d4f0*/  IMAD R242, R168.reuse, R3, R242 ;  /* 0x00000003a8f27224 */ /* 0x040fe200078e02f2 */
[C---:B------:R-:W-:Y:S01]  /*d500*/  ISETP.GT.U32.AND P3, PT, R168.reuse, R246, PT ;  /* 0x000000f6a800720c */ /* 0x040fe20003f64070 */
[----:B------:R-:W-:Y:S02]  /*d510*/  @!P5 IMAD.MOV R4, RZ, RZ, -R4 ;  /* 0x000000ffff04d224 */ /* 0x000fe400078e0a04 */
[----:B------:R-:W-:Y:S01]  /*d520*/  @!P0 IMAD.IADD R245, R245, 0x1, -R168 ;  /* 0x00000001f5f58824 */ /* 0x000fe200078e0aa8 */
[----:B------:R-:W-:Y:S01]  /*d530*/  ISETP.GT.U32.AND P5, PT, R168, R242, PT ;  /* 0x000000f2a800720c */ /* 0x000fe20003fa4070 */
[----:B------:R-:W-:Y:S01]  /*d540*/  VIADD R240, R2, 0xe3 ;  /* 0x000000e302f07836 */ /* 0x000fe20000000000 */
[----:B------:R0:W-:Y:S01]  /*d550*/  STL [R1+0x798], R4 ;  /* 0x0007980401007387 */ /* 0x0001e20000100800 */
[----:B------:R-:W-:Y:S01]  /*d560*/  ISETP.GE.AND P0, PT, R238, RZ, PT ;  /* 0x000000ffee00720c */ /* 0x000fe20003f06270 */
[----:B------:R-:W-:-:S02]  /*d570*/  VIADD R238, R2, 0xe2 ;  /* 0x000000e202ee7836 */ /* 0x000fc40000000000 */
[----:B------:R-:W-:Y:S01]  /*d580*/  IABS R3, R240 ;  /* 0x000000f000037213 */ /* 0x000fe20000000000 */
[--C-:B------:R-:W-:Y:S02]  /*d590*/  @!P2 IMAD.IADD R243, R243, 0x1, -R168.reuse ;  /* 0x00000001f3f3a824 */ /* 0x100fe400078e0aa8 */
[----:B------:R-:W-:Y:S01]  /*d5a0*/  @!P3 IMAD.IADD R246, R246, 0x1, -R168 ;  /* 0x00000001f6f6b824 */ /* 0x000fe200078e0aa8 */
[----:B------:R-:W-:Y:S01]  /*d5b0*/  ISETP.GE.AND P3, PT, R241, RZ, PT ;  /* 0x000000fff100720c */ /* 0x000fe20003f66270 */
[----:B------:R-:W-:Y:S01]  /*d5c0*/  IMAD.HI.U32 R244, R0, R3, RZ ;  /* 0x0000000300f47227 */ /* 0x000fe200078e00ff */
[----:B------:R-:W-:-:S03]  /*d5d0*/  ISETP.GT.U32.AND P2, PT, R168, R243, PT ;  /* 0x000000f3a800720c */ /* 0x000fc60003f44070 */
[----:B0-----:R-:W-:Y:S01]  /*d5e0*/  IMAD.MOV.U32 R4, RZ, RZ, R245 ;  /* 0x000000ffff047224 */ /* 0x001fe200078e00f5 */
[----:B------:R-:W-:Y:S01]  /*d5f0*/  IABS R245, R238 ;  /* 0x000000ee00f57213 */ /* 0x000fe20000000000 */
[----:B------:R-:W-:Y:S01]  /*d600*/  @!P5 IMAD.IADD R242, R242, 0x1, -R168 ;  /* 0x00000001f2f2d824 */ /* 0x000fe200078e0aa8 */
[C---:B------:R-:W-:Y:S01]  /*d610*/  ISETP.GT.U32.AND P5, PT, R168.reuse, R246, PT ;  /* 0x000000f6a800720c */ /* 0x040fe20003fa4070 */
[----:B------:R-:W-:Y:S02]  /*d620*/  @!P4 IMAD.MOV R4, RZ, RZ, -R4 ;  /* 0x000000ffff04c224 */ /* 0x000fe400078e0a04 */
[----:B------:R-:W-:Y:S01]  /*d630*/  IMAD.MOV R244, RZ, RZ, -R244 ;  /* 0x000000fffff47224 */ /* 0x000fe200078e0af4 */
[----:B------:R-:W-:Y:S01]  /*d640*/  ISETP.GT.U32.AND P4, PT, R168, R242, PT ;  /* 0x000000f2a800720c */ /* 0x000fe20003f84070 */
[----:B------:R-:W-:Y:S01]  /*d650*/  VIADD R241, R2, 0xe1 ;  /* 0x000000e102f17836 */ /* 0x000fe20000000000 */
[----:B------:R0:W-:Y:S01]  /*d660*/  STL [R1+0x79c], R4 ;  /* 0x00079c0401007387 */ /* 0x0001e20000100800 */
[----:B------:R-:W-:-:S02]  /*d670*/  IMAD R3, R168, R244, R3 ;  /* 0x000000f4a8037224 */ /* 0x000fc400078e0203 */
[--C-:B------:R-:W-:Y:S01]  /*d680*/  @!P2 IMAD.IADD R243, R243, 0x1, -R168.reuse ;  /* 0x00000001f3f3a824 */ /* 0x100fe200078e0aa8 */
[----:B------:R-:W-:Y:S01]  /*d690*/  IABS R244, R241 ;  /* 0x000000f100f47213 */ /* 0x000fe20000000000 */
[----:B------:R-:W-:Y:S02]  /*d6a0*/  VIADD R252, R2, 0xd0 ;  /* 0x000000d002fc7836 */ /* 0x000fe40000000000 */
[----:B------:R-:W-:Y:S01]  /*d6b0*/  @!P5 IMAD.IADD R246, R246, 0x1, -R168 ;  /* 0x00000001f6f6d824 */ /* 0x000fe200078e0aa8 */
[----:B------:R-:W-:Y:S01]  /*d6c0*/  ISETP.GT.U32.AND P5, PT, R168, R3, PT ;  /* 0x00000003a800720c */ /* 0x000fe20003fa4070 */
[----:B------:R-:W-:-:S04]  /*d6d0*/  IMAD.HI.U32 R248, R0, R244, RZ ;  /* 0x000000f400f87227 */ /* 0x000fc800078e00ff */
[----:B0-----:R-:W-:Y:S02]  /*d6e0*/  IMAD.MOV.U32 R4, RZ, RZ, R239 ;  /* 0x000000ffff047224 */ /* 0x001fe400078e00ef */
[----:B------:R-:W-:-:S04]  /*d6f0*/  IMAD.HI.U32 R239, R0, R245, RZ ;  /* 0x000000f500ef7227 */ /* 0x000fc800078e00ff */
[----:B------:R-:W-:Y:S02]  /*d700*/  IMAD.MOV R239, RZ, RZ, -R239 ;  /* 0x000000ffffef7224 */ /* 0x000fe400078e0aef */
[----:B------:R-:W-:Y:S01]  /*d710*/  @!P6 IMAD.MOV R4, RZ, RZ, -R4 ;  /* 0x000000ffff04e224 */ /* 0x000fe200078e0a04 */
[----:B------:R-:W-:Y:S01]  /*d720*/  ISETP.GE.AND P6, PT, R240, RZ, PT ;  /* 0x000000fff000720c */ /* 0x000fe20003fc6270 */
[----:B------:R-:W-:Y:S02]  /*d730*/  IMAD R245, R168, R239, R245 ;  /* 0x000000efa8f57224 */ /* 0x000fe400078e02f5 */
[----:B------:R-:W-:Y:S01]  /*d740*/  @!P4 IMAD.IADD R242, R242, 0x1, -R168 ;  /* 0x00000001f2f2c824 */ /* 0x000fe200078e0aa8 */
[----:B------:R-:W-:Y:S01]  /*d750*/  ISETP.GE.AND P4, PT, R238, RZ, PT ;  /* 0x000000ffee00720c */ /* 0x000fe20003f86270 */
[----:B------:R-:W-:Y:S01]  /*d760*/  VIADD R238, R2, 0xe0 ;  /* 0x000000e002ee7836 */ /* 0x000fe20000000000 */
[----:B------:R-:W-:Y:S01]  /*d770*/  ISETP.GT.U32.AND P2, PT, R168, R245, PT ;  /* 0x000000f5a800720c */ /* 0x000fe20003f44070 */
[----:B------:R0:W-:Y:S01]  /*d780*/  STL [R1+0x7a4], R4 ;  /* 0x0007a40401007387 */ /* 0x0001e20000100800 */
[----:B------:R-:W-:-:S02]  /*d790*/  IMAD.MOV R248, RZ, RZ, -R248 ;  /* 0x000000fffff87224 */ /* 0x000fc400078e0af8 */
[----:B------:R-:W-:Y:S01]  /*d7a0*/  IABS R240, R238 ;  /* 0x000000ee00f07213 */ /* 0x000fe20000000000 */
[----:B------:R-:W-:Y:S02]  /*d7b0*/  @!P5 IMAD.IADD R3, R3, 0x1, -R168 ;  /* 0x000000010303d824 */ /* 0x000fe400078e0aa8 */
[C---:B------:R-:W-:Y:S02]  /*d7c0*/  IMAD R244, R168.reuse, R248, R244 ;  /* 0x000000f8a8f47224 */ /* 0x040fe400078e02f4 */
[----:B------:R-:W-:Y:S01]  /*d7d0*/  IMAD.MOV.U32 R5, RZ, RZ, R242 ;  /* 0x000000ffff057224 */ /* 0x000fe200078e00f2 */
[----:B------:R-:W-:Y:S01]  /*d7e0*/  ISETP.GT.U32.AND P5, PT, R168, R3, PT ;  /* 0x00000003a800720c */ /* 0x000fe20003fa4070 */
[----:B0-----:R-:W-:Y:S02]  /*d7f0*/  IMAD.MOV.U32 R4, RZ, RZ, R246 ;  /* 0x000000ffff047224 */ /* 0x001fe400078e00f6 */
[----:B------:R-:W-:Y:S02]  /*d800*/  @!P2 IMAD.IADD R245, R245, 0x1, -R168 ;  /* 0x00000001f5f5a824 */ /* 0x000fe400078e0aa8 */
[----:B------:R-:W-:Y:S01]  /*d810*/  @!P1 IMAD.MOV R4, RZ, RZ, -R4 ;  /* 0x000000ffff049224 */ /* 0x000fe200078e0a04 */
[----:B------:R-:W-:Y:S01]  /*d820*/  ISETP.GE.AND P1, PT, R241, RZ, PT ;  /* 0x000000fff100720c */ /* 0x000fe20003f26270 */
[----:B------:R-:W-:Y:S01]  /*d830*/  VIADD R239, R2, 0xdf ;  /* 0x000000df02ef7836 */ /* 0x000fe20000000000 */
[----:B------:R-:W-:Y:S01]  /*d840*/  ISETP.GT.U32.AND P2, PT, R168, R245, PT ;  /* 0x000000f5a800720c */ /* 0x000fe20003f44070 */
[----:B------:R-:W-:Y:S01]  /*d850*/  IMAD.HI.U32 R241, R0, R240, RZ ;  /* 0x000000f000f17227 */ /* 0x000fe200078e00ff */
[----:B------:R0:W-:Y:S02]  /*d860*/  STL [R1+0x7a0], R4 ;  /* 0x0007a00401007387 */ /* 0x0001e40000100800 */
[----:B------:R-:W-:Y:S01]  /*d870*/  IABS R247, R239 ;  /* 0x000000ef00f77213 */ /* 0x000fe20000000000 */
[----:B------:R-:W-:Y:S01]  /*d880*/  @!P0 IMAD.MOV R5, RZ, RZ, -R5 ;  /* 0x000000ffff058224 */ /* 0x000fe200078e0a05 */
[----:B------:R-:W-:Y:S01]  /*d890*/  ISETP.GT.U32.AND P0, PT, R168, R244, PT ;  /* 0x000000f4a800720c */ /* 0x000fe20003f04070 */
[----:B------:R-:W-:-:S02]  /*d8a0*/  IMAD.MOV R241, RZ, RZ, -R241 ;  /* 0x000000fffff17224 */ /* 0x000fc400078e0af1 */
[----:B------:R-:W-:Y:S01]  /*d8b0*/  IMAD.HI.U32 R242, R0, R247, RZ ;  /* 0x000000f700f27227 */ /* 0x000fe200078e00ff */
[----:B------:R1:W-:Y:S03]  /*d8c0*/  STL [R1+0x77c], R5 ;  /* 0x00077c0501007387 */ /* 0x0003e60000100800 */
[C---:B------:R-:W-:Y:S02]  /*d8d0*/  IMAD R240, R168.reuse, R241, R240 ;  /* 0x000000f1a8f07224 */ /* 0x040fe400078e02f0 */
[----:B------:R-:W-:Y:S02]  /*d8e0*/  @!P2 IMAD.IADD R245, R245, 0x1, -R168 ;  /* 0x00000001f5f5a824 */ /* 0x000fe400078e0aa8 */
[----:B------:R-:W-:Y:S01]  /*d8f0*/  IMAD.MOV R242, RZ, RZ, -R242 ;  /* 0x000000fffff27224 */ /* 0x000fe200078e0af2 */
[----:B------:R-:W-:Y:S01]  /*d900*/  ISETP.GT.U32.AND P2, PT, R168, R240, PT ;  /* 0x000000f0a800720c */ /* 0x000fe20003f44070 */
[--C-:B------:R-:W-:Y:S01]  /*d910*/  @!P5 IMAD.IADD R3, R3, 0x1, -R168.reuse ;  /* 0x000000010303d824 */ /* 0x100fe200078e0aa8 */
[----:B------:R-:W-:Y:S01]  /*d920*/  ISETP.GE.AND P5, PT, R239, RZ, PT ;  /* 0x000000ffef00720c */ /* 0x000fe20003fa6270 */
[----:B------:R-:W-:-:S02]  /*d930*/  @!P0 IMAD.IADD R244, R244, 0x1, -R168 ;  /* 0x00000001f4f48824 */ /* 0x000fc400078e0aa8 */
[----:B0-----:R-:W-:Y:S02]  /*d940*/  IMAD.MOV.U32 R4, RZ, RZ, R243 ;  /* 0x000000ffff047224 */ /* 0x001fe400078e00f3 */
[C---:B------:R-:W-:Y:S01]  /*d950*/  IMAD R247, R168.reuse, R242, R247 ;  /* 0x000000f2a8f77224 */ /* 0x040fe200078e02f7 */
[----:B------:R-:W-:Y:S01]  /*d960*/  ISETP.GT.U32.AND P0, PT, R168, R244, PT ;  /* 0x000000f4a800720c */ /* 0x000fe20003f04070 */
[----:B-1----:R-:W-:Y:S02]  /*d970*/  IMAD.MOV.U32 R5, RZ, RZ, R3 ;  /* 0x000000ffff057224 */ /* 0x002fe400078e0003 */
[----:B------:R-:W-:Y:S01]  /*d980*/  @!P3 IMAD.MOV R4, RZ, RZ, -R4 ;  /* 0x000000ffff04b224 */ /* 0x000fe200078e0a04 */
[----:B------:R-:W-:Y:S01]  /*d990*/  ISETP.GE.AND P3, PT, R238, RZ, PT ;  /* 0x000000ffee00720c */ /* 0x000fe20003f66270 */
[----:B------:R-:W-:Y:S01]  /*d9a0*/  @!P6 IMAD.MOV R5, RZ, RZ, -R5 ;  /* 0x000000ffff05e224 */ /* 0x000fe200078e0a05 */
[----:B------:R-:W-:Y:S01]  /*d9b0*/  ISETP.GT.U32.AND P6, PT, R168, R247, PT ;  /* 0x000000f7a800720c */ /* 0x000fe20003fc4070 */
[----:B------:R-:W-:Y:S01]  /*d9c0*/  @!P2 IMAD.IADD R240, R240, 0x1, -R168 ;  /* 0x00000001f0f0a824 */ /* 0x000fe200078e0aa8 */
[----:B------:R0:W-:Y:S01]  /*d9d0*/  STL [R1+0x780], R4 ;  /* 0x0007800401007387 */ /* 0x0001e20000100800 */
[----:B------:R-:W-:-:S02]  /*d9e0*/  VIADD R243, R2, 0xde ;  /* 0x000000de02f37836 */ /* 0x000fc40000000000 */
[----:B------:R-:W-:Y:S01]  /*d9f0*/  VIADD R242, R2, 0xdd ;  /* 0x000000dd02f27836 */ /* 0x000fe20000000000 */
[----:B------:R-:W-:Y:S01]  /*da00*/  ISETP.GT.U32.AND P2, PT, R168, R240, PT ;  /* 0x000000f0a800720c */ /* 0x000fe20003f44070 */
[--C-:B------:R-:W-:Y:S01]  /*da10*/  @!P0 IMAD.IADD R244, R244, 0x1, -R168.reuse ;  /* 0x00000001f4f48824 */ /* 0x100fe200078e0aa8 */
[----:B------:R-:W-:Y:S01]  /*da20*/  IABS R239, R243 ;  /* 0x000000f300ef7213 */ /* 0x000fe20000000000 */
[----:B------:R-:W-:Y:S01]  /*da30*/  STL [R1+0x794], R5 ;  /* 0x0007940501007387 */ /* 0x000fe20000100800 */
[----:B------:R-:W-:Y:S01]  /*da40*/  IABS R241, R242 ;  /* 0x000000f200f17213 */ /* 0x000fe20000000000 */
[----:B------:R-:W-:Y:S01]  /*da50*/  VIADD R238, R2, 0xdc ;  /* 0x000000dc02ee7836 */ /* 0x000fe20000000000 */
[----:B------:R-:W-:Y:S01]  /*da60*/  ISETP.GE.AND P0, PT, R242, RZ, PT ;  /* 0x000000fff200720c */ /* 0x000fe20003f06270 */
[----:B0-----:R-:W-:Y:S02]  /*da70*/  IMAD.MOV.U32 R4, RZ, RZ, R245 ;  /* 0x000000ffff047224 */ /* 0x001fe400078e00f5 */
[----:B------:R-:W-:Y:S01]  /*da80*/  @!P6 IMAD.IADD R247, R247, 0x1, -R168 ;  /* 0x00000001f7f7e824 */ /* 0x000fe200078e0aa8 */
[----:B------:R-:W-:Y:S01]  /*da90*/  IABS R3, R238 ;  /* 0x000000ee00037213 */ /* 0x000fe20000000000 */
[----:B------:R-:W-:Y:S01]  /*daa0*/  @!P4 IMAD.MOV R4, RZ, RZ, -R4 ;  /* 0x000000ffff04c224 */ /* 0x000fe200078e0a04 */
[----:B------:R-:W-:Y:S01]  /*dab0*/  ISETP.GE.AND P4, PT, R243, RZ, PT ;  /* 0x000000fff300720c */ /* 0x000fe20003f86270 */
[----:B------:R-:W-:Y:S01]  /*dac0*/  IMAD.HI.U32 R245, R0, R239, RZ ;  /* 0x000000ef00f57227 */ /* 0x000fe200078e00ff */
[----:B------:R-:W-:-:S02]  /*dad0*/  ISETP.GT.U32.AND P6, PT, R168, R247, PT ;  /* 0x000000f7a800720c */ /* 0x000fc40003fc4070 */
[----:B------:R0:W-:Y:S01]  /*dae0*/  STL [R1+0x790], R4 ;  /* 0x0007900401007387 */ /* 0x0001e20000100800 */
[----:B------:R-:W-:-:S04]  /*daf0*/  IMAD.HI.U32 R242, R0, R241, RZ ;  /* 0x000000f100f27227 */ /* 0x000fc800078e00ff */
[----:B------:R-:W-:Y:S02]  /*db00*/  IMAD.MOV R245, RZ, RZ, -R245 ;  /* 0x000000fffff57224 */ /* 0x000fe400078e0af5 */
[----:B------:R-:W-:Y:S02]  /*db10*/  IMAD.MOV R242, RZ, RZ, -R242 ;  /* 0x000000fffff27224 */ /* 0x000fe400078e0af2 */
[----:B------:R-:W-:Y:S02]  /*db20*/  @!P2 IMAD.IADD R240, R240, 0x1, -R168 ;  /* 0x00000001f0f0a824 */ /* 0x000fe400078e0aa8 */
[----:B0-----:R-:W-:Y:S02]  /*db30*/  IMAD.MOV.U32 R4, RZ, RZ, R244 ;  /* 0x000000ffff047224 */ /* 0x001fe400078e00f4 */
[----:B------:R-:W-:Y:S02]  /*db40*/  IMAD R239, R168, R245, R239 ;  /* 0x000000f5a8ef7224 */ /* 0x000fe400078e02ef */
[----:B------:R-:W-:Y:S01]  /*db50*/  @!P1 IMAD.MOV R4, RZ, RZ, -R4 ;  /* 0x000000ffff049224 */ /* 0x000fe200078e0a04 */
[----:B------:R-:W-:Y:S01]  /*db60*/  ISETP.GE.AND P1, PT, R238, RZ, PT ;  /* 0x000000ffee00720c */ /* 0x000fe20003f26270 */
[C---:B------:R-:W-:Y:S01]  /*db70*/  IMAD R238, R168.reuse, R242, R241 ;  /* 0x000000f2a8ee7224 */ /* 0x040fe200078e02f1 */
[----:B------:R-:W-:Y:S01]  /*db80*/  ISETP.GT.U32.AND P2, PT, R168, R239, PT ;  /* 0x000000efa800720c */ /* 0x000fe20003f44070 */
[----:B------:R-:W-:Y:S01]  /*db90*/  IMAD.HI.U32 R243, R0, R3, RZ ;  /* 0x0000000300f37227 */ /* 0x000fe200078e00ff */
[----:B------:R0:W-:Y:S03]  /*dba0*/  STL [R1+0x788], R4 ;  /* 0x0007880401007387 */ /* 0x0001e60000100800 */
[----:B------:R-:W-:-:S02]  /*dbb0*/  IMAD.MOV R243, RZ, RZ, -R243 ;  /* 0x000000fffff37224 */ /* 0x000fc400078e0af3 */
[----:B------:R-:W-:Y:S02]  /*dbc0*/  @!P6 IMAD.IADD R247, R247, 0x1, -R168 ;  /* 0x00000001f7f7e824 */ /* 0x000fe400078e0aa8 */
[----:B------:R-:W-:Y:S02]  /*dbd0*/  IMAD R3, R168, R243, R3 ;  /* 0x000000f3a8037224 */ /* 0x000fe400078e0203 */
[----:B------:R-:W-:Y:S02]  /*dbe0*/  VIADD R243, R2, 0xdb ;  /* 0x000000db02f37836 */ /* 0x000fe40000000000 */
[----:B0-----:R-:W-:Y:S02]  /*dbf0*/  IMAD.MOV.U32 R4, RZ, RZ, R240 ;  /* 0x000000ffff047224 */ /* 0x001fe400078e00f0 */
[----:B------:R-:W-:Y:S01]  /*dc00*/  @!P2 IMAD.IADD R239, R239, 0x1, -R168 ;  /* 0x00000001efefa824 */ /* 0x000fe200078e0aa8 */
[----:B------:R-:W-:Y:S01]  /*dc10*/  ISETP.GE.AND P6, PT, R243, RZ, PT ;  /* 0x000000fff300720c */ /* 0x000fe20003fc6270 */
[----:B------:R-:W-:Y:S01]  /*dc20*/  @!P3 IMAD.MOV R4, RZ, RZ, -R4 ;  /* 0x000000ffff04b224 */ /* 0x000fe200078e0a04 */
[----:B------:R-:W-:Y:S01]  /*dc30*/  ISETP.GT.U32.AND P3, PT, R168, R238, PT ;  /* 0x000000eea800720c */ /* 0x000fe20003f64070 */
[----:B------:R-:W-:Y:S01]  /*dc40*/  VIADD R240, R2, 0xda ;  /* 0x000000da02f07836 */ /* 0x000fe20000000000 */
[----:B------:R-:W-:Y:S01]  /*dc50*/  ISETP.GT.U32.AND P2, PT, R168, R239, PT ;  /* 0x000000efa800720c */ /* 0x000fe20003f44070 */
[C---:B------:R-:W-:Y:S01]  /*dc60*/  VIADD R242, R2.reuse, 0xd8 ;  /* 0x000000d802f27836 */ /* 0x040fe20000000000 */
[----:B------:R0:W-:Y:S01]  /*dc70*/  STL [R1+0x78c], R4 ;  /* 0x00078c0401007387 */ /* 0x0001e20000100800 */
[----:B------:R-:W-:Y:S01]  /*dc80*/  IABS R243, R243 ;  /* 0x000000f300f37213 */ /* 0x000fe20000000000 */
[C---:B------:R-:W-:Y:S01]  /*dc90*/  VIADD R241, R2.reuse, 0xd9 ;  /* 0x000000d902f17836 */ /* 0x040fe20000000000 */
[----:B------:R-:W-:Y:S01]  /*dca0*/  IABS R244, R240 ;  /* 0x000000f000f47213 */ /* 0x000fe20000000000 */
[----:B------:R-:W-:Y:S01]  /*dcb0*/  VIADD R251, R2, 0xcd ;  /* 0x000000cd02fb7836 */ /* 0x000fe20000000000 */
[----:B------:R-:W-:-:S02]  /*dcc0*/  IABS R246, R242 ;  /* 0x000000f200f67213 */ /* 0x000fc40000000000 */
[----:B------:R-:W-:Y:S01]  /*dcd0*/  IABS R245, R241 ;  /* 0x000000f100f57213 */ /* 0x000fe20000000000 */
[----:B------:R-:W-:-:S04]  /*dce0*/  IMAD.HI.U32 R248, R0, R244, RZ ;  /* 0x000000f400f87227 */ /* 0x000fc800078e00ff */
[----:B0-----:R-:W-:Y:S02]  /*dcf0*/  IMAD.MOV.U32 R4, RZ, RZ, R247 ;  /* 0x000000ffff047224 */ /* 0x001fe400078e00f7 */
[----:B------:R-:W-:Y:S02]  /*dd00*/  @!P3 IMAD.IADD R238, R238, 0x1, -R168 ;  /* 0x00000001eeeeb824 */ /* 0x000fe400078e0aa8 */
[----:B------:R-:W-:Y:S01]  /*dd10*/  @!P5 IMAD.MOV R4, RZ, RZ, -R4 ;  /* 0x000000ffff04d224 */ /* 0x000fe200078e0a04 */
[----:B------:R-:W-:Y:S01]  /*dd20*/  ISETP.GT.U32.AND P5, PT, R168, R3, PT ;  /* 0x00000003a800720c */ /* 0x000fe20003fa4070 */
[----:B------:R-:W-:Y:S01]  /*dd30*/  IMAD.HI.U32 R247, R0, R243, RZ ;  /* 0x000000f300f77227 */ /* 0x000fe200078e00ff */
[----:B------:R-:W-:Y:S02]  /*dd40*/  ISETP.GT.U32.AND P3, PT, R168, R238, PT ;  /* 0x000000eea800720c */ /* 0x000fe40003f64070 */
[----:B------:R0:W-:Y:S01]  /*dd50*/  STL [R1+0x784], R4 ;  /* 0x0007840401007387 */ /* 0x0001e20000100800 */
[----:B------:R-:W-:-:S02]  /*dd60*/  IMAD.MOV R247, RZ, RZ, -R247 ;  /* 0x000000fffff77224 */ /* 0x000fc400078e0af7 */
[--C-:B------:R-:W-:Y:S01]  /*dd70*/  @!P2 IMAD.IADD R239, R239, 0x1, -R168.reuse ;  /* 0x00000001efefa824 */ /* 0x100fe200078e0aa8 */
[----:B------:R-:W-:Y:S01]  /*dd80*/  ISETP.GE.AND P2, PT, R240, RZ, PT ;  /* 0x000000fff000720c */ /* 0x000fe20003f46270 */
[----:B------:R-:W-:Y:S02]  /*dd90*/  IMAD R247, R168, R247, R243 ;  /* 0x000000f7a8f77224 */ /* 0x000fe400078e02f3 */
[----:B------:R-:W-:Y:S02]  /*dda0*/  IMAD.MOV.U32 R5, RZ, RZ, R239 ;  /* 0x000000ffff057224 */ /* 0x000fe400078e00ef */
[--C-:B------:R-:W-:Y:S02]  /*ddb0*/  @!P5 IMAD.IADD R3, R3, 0x1, -R168.reuse ;  /* 0x000000010303d824 */ /* 0x100fe400078e0aa8 */
[----:B------:R-:W-:Y:S01]  /*ddc0*/  @!P3 IMAD.IADD R238, R238, 0x1, -R168 ;  /* 0x00000001eeeeb824 */ /* 0x000fe200078e0aa8 */
[----:B------:R-:W-:Y:S01]  /*ddd0*/  ISETP.GT.U32.AND P3, PT, R168, R247, PT ;  /* 0x000000f7a800720c */ /* 0x000fe20003f64070 */
[----:B------:R-:W-:Y:S01]  /*dde0*/  IMAD.HI.U32 R240, R0, R246, RZ ;  /* 0x000000f600f07227 */ /* 0x000fe200078e00ff */
[----:B------:R-:W-:-:S03]  /*ddf0*/  ISETP.GT.U32.AND P5, PT, R168, R3, PT ;  /* 0x00000003a800720c */ /* 0x000fc60003fa4070 */
[----:B0-----:R-:W-:Y:S02]  /*de00*/  IMAD.MOV.U32 R4, RZ, RZ, R238 ;  /* 0x000000ffff047224 */ /* 0x001fe400078e00ee */
[----:B------:R-:W-:Y:S02]  /*de10*/  @!P4 IMAD.MOV R5, RZ, RZ, -R5 ;  /* 0x000000ffff05c224 */ /* 0x000fe400078e0a05 */
[----:B------:R-:W-:Y:S01]  /*de20*/  @!P0 IMAD.MOV R4, RZ, RZ, -R4 ;  /* 0x000000ffff048224 */ /* 0x000fe200078e0a04 */
[----:B------:R-:W-:Y:S01]  /*de30*/  ISETP.GE.AND P0, PT, R241, RZ, PT ;  /* 0x000000fff100720c */ /* 0x000fe20003f06270 */
[----:B------:R-:W-:Y:S01]  /*de40*/  IMAD.MOV R248, RZ, RZ, -R248 ;  /* 0x000000fffff87224 */ /* 0x000fe200078e0af8 */
[----:B------:R-:W-:Y:S01]  /*de50*/  STL [R1+0x778], R5 ;  /* 0x0007780501007387 */ /* 0x000fe20000100800 */
[----:B------:R-:W-:Y:S02]  /*de60*/  IMAD.MOV R239, RZ, RZ, -R240 ;  /* 0x000000ffffef7224 */ /* 0x000fe400078e0af0 */
[----:B------:R-:W-:Y:S01]  /*de70*/  @!P5 IMAD.IADD R3, R3, 0x1, -R168 ;  /* 0x000000010303d824 */ /* 0x000fe200078e0aa8 */
[----:B------:R0:W-:Y:S01]  /*de80*/  STL [R1+0x774], R4 ;  /* 0x0007740401007387 */ /* 0x0001e20000100800 */
[----:B------:R-:W-:-:S02]  /*de90*/  IMAD R244, R168, R248, R244 ;  /* 0x000000f8a8f47224 */ /* 0x000fc400078e02f4 */
[----:B------:R-:W-:Y:S02]  /*dea0*/  IMAD R246, R168, R239, R246 ;  /* 0x000000efa8f67224 */ /* 0x000fe400078e02f6 */
[----:B------:R-:W-:Y:S01]  /*deb0*/  IMAD.HI.U32 R249, R0, R245, RZ ;  /* 0x000000f500f97227 */ /* 0x000fe200078e00ff */
[----:B------:R-:W-:-:S03]  /*dec0*/  ISETP.GT.U32.AND P4, PT, R168, R244, PT ;  /* 0x000000f4a800720c */ /* 0x000fc60003f84070 */
[----:B------:R-:W-:Y:S02]  /*ded0*/  @!P3 IMAD.IADD R247, R247, 0x1, -R168 ;  /* 0x00000001f7f7b824 */ /* 0x000fe400078e0aa8 */
[----:B0-----:R-:W-:Y:S02]  /*dee0*/  IMAD.MOV.U32 R4, RZ, RZ, R3 ;  /* 0x000000ffff047224 */ /* 0x001fe400078e0003 */
[----:B------:R-:W-:Y:S01]  /*def0*/  IMAD.MOV R249, RZ, RZ, -R249 ;  /* 0x000000fffff97224 */ /* 0x000fe200078e0af9 */
[C---:B------:R-:W-:Y:S01]  /*df00*/  ISETP.GT.U32.AND P3, PT, R168.reuse, R247, PT ;  /* 0x000000f7a800720c */ /* 0x040fe20003f64070 */
[----:B------:R-:W-:Y:S01]  /*df10*/  @!P1 IMAD.MOV R4, RZ, RZ, -R4 ;  /* 0x000000ffff049224 */ /* 0x000fe200078e0a04 */
[C---:B------:R-:W-:Y:S01]  /*df20*/  ISETP.GT.U32.AND P1, PT, R168.reuse, R246, PT ;  /* 0x000000f6a800720c */ /* 0x040fe20003f24070 */
[----:B------:R-:W-:Y:S02]  /*df30*/  IMAD R245, R168, R249, R245 ;  /* 0x000000f9a8f57224 */ /* 0x000fe400078e02f5 */
[C---:B------:R-:W-:Y:S01]  /*df40*/  VIADD R238, R2.reuse, 0xd7 ;  /* 0x000000d702ee7836 */ /* 0x040fe20000000000 */
[----:B------:R0:W-:Y:S01]  /*df50*/  STL [R1+0x770], R4 ;  /* 0x0007700401007387 */ /* 0x0001e20000100800 */
[----:B------:R-:W-:Y:S01]  /*df60*/  VIADD R239, R2, 0xd6 ;  /* 0x000000d602ef7836 */ /* 0x000fe20000000000 */
[----:B------:R-:W-:Y:S01]  /*df70*/  ISETP.GT.U32.AND P5, PT, R168, R245, PT ;  /* 0x000000f5a800720c */ /* 0x000fe20003fa4070 */
[--C-:B------:R-:W-:Y:S01]  /*df80*/  @!P4 IMAD.IADD R244, R244, 0x1, -R168.reuse ;  /* 0x00000001f4f4c824 */ /* 0x100fe200078e0aa8 */
[----:B------:R-:W-:Y:S01]  /*df90*/  IABS R243, R238 ;  /* 0x000000ee00f37213 */ /* 0x000fe20000000000 */
[----:B------:R-:W-:Y:S01]  /*dfa0*/  VIADD R240, R2, 0xd5 ;  /* 0x000000d502f07836 */ /* 0x000fe20000000000 */
[----:B------:R-:W-:Y:S01]  /*dfb0*/  IABS R241, R239 ;  /* 0x000000ef00f17213 */ /* 0x000fe20000000000 */
[--C-:B------:R-:W-:Y:S01]  /*dfc0*/  @!P3 IMAD.IADD R247, R247, 0x1, -R168.reuse ;  /* 0x00000001f7f7b824 */ /* 0x100fe200078e0aa8 */
[----:B------:R-:W-:Y:S01]  /*dfd0*/  ISETP.GT.U32.AND P4, PT, R168, R244, PT ;  /* 0x000000f4a800720c */ /* 0x000fe20003f84070 */
[----:B------:R-:W-:Y:S01]  /*dfe0*/  @!P1 IMAD.IADD R246, R246, 0x1, -R168 ;  /* 0x00000001f6f69824 */ /* 0x000fe200078e0aa8 */
[----:B------:R-:W-:Y:S01]  /*dff0*/  ISETP.GE.AND P3, PT, R242, RZ, PT ;  /* 0x000000fff200720c */ /* 0x000fe20003f66270 */
[----:B------:R-:W-:Y:S01]  /*e000*/  IMAD.HI.U32 R248, R0, R243, RZ ;  /* 0x000000f300f87227 */ /* 0x000fe200078e00ff */
[----:B------:R-:W-:-:S02]  /*e010*/  IABS R3, R240 ;  /* 0x000000f000037213 */ /* 0x000fc40000000000 */
[----:B------:R-:W-:Y:S01]  /*e020*/  ISETP.GT.U32.AND P1, PT, R168, R246, PT ;  /* 0x000000f6a800720c */ /* 0x000fe20003f24070 */
[----:B------:R-:W-:-:S04]  /*e030*/  IMAD.HI.U32 R242, R0, R241, RZ ;  /* 0x000000f100f27227 */ /* 0x000fc800078e00ff */
[----:B------:R-:W-:Y:S02]  /*e040*/  IMAD.MOV R248, RZ, RZ, -R248 ;  /* 0x000000fffff87224 */ /* 0x000fe400078e0af8 */
[----:B------:R-:W-:Y:S02]  /*e050*/  @!P5 IMAD.IADD R245, R245, 0x1, -R168 ;  /* 0x00000001f5f5d824 */ /* 0x000fe400078e0aa8 */
[----:B------:R-:W-:Y:S02]  /*e060*/  IMAD.MOV R242, RZ, RZ, -R242 ;  /* 0x000000fffff27224 */ /* 0x000fe400078e0af2 */
[C---:B------:R-:W-:Y:S01]  /*e070*/  IMAD R243, R168.reuse, R248, R243 ;  /* 0x000000f8a8f37224 */ /* 0x040fe200078e02f3 */
[C---:B------:R-:W-:Y:S01]  /*e080*/  ISETP.GT.U32.AND P5, PT, R168.reuse, R245, PT ;  /* 0x000000f5a800720c */ /* 0x040fe20003fa4070 */
[----:B------:R-:W-:Y:S02]  /*e090*/  IMAD R241, R168, R242, R241 ;  /* 0x000000f2a8f17224 */ /* 0x000fe400078e02f1 */
[----:B------:R-:W-:Y:S01]  /*e0a0*/  @!P4 IMAD.IADD R244, R244, 0x1, -R168 ;  /* 0x00000001f4f4c824 */ /* 0x000fe200078e0aa8 */
[----:B------:R-:W-:Y:S01]  /*e0b0*/  ISETP.GT.U32.AND P4, PT, R168, R243, PT ;  /* 0x000000f3a800720c */ /* 0x000fe20003f84070 */
[----:B------:R-:W-:-:S02]  /*e0c0*/  IMAD.MOV.U32 R5, RZ, RZ, R247 ;  /* 0x000000ffff057224 */ /* 0x000fc400078e00f7 */
[----:B------:R-:W-:Y:S01]  /*e0d0*/  @!P1 IMAD.IADD R246, R246, 0x1, -R168 ;  /* 0x00000001f6f69824 */ /* 0x000fe200078e0aa8 */
[----:B------:R-:W-:Y:S01]  /*e0e0*/  ISETP.GT.U32.AND P1, PT, R168, R241, PT ;  /* 0x000000f1a800720c */ /* 0x000fe20003f24070 */
[----:B------:R-:W-:-:S04]  /*e0f0*/  IMAD.HI.U32 R247, R0, R3, RZ ;  /* 0x0000000300f77227 */ /* 0x000fc800078e00ff */
[----:B------:R-:W-:Y:S02]  /*e100*/  IMAD.MOV R247, RZ, RZ, -R247 ;  /* 0x000000fffff77224 */ /* 0x000fe400078e0af7 */
[----:B0-----:R-:W-:Y:S02]  /*e110*/  IMAD.MOV.U32 R4, RZ, RZ, R244 ;  /* 0x000000ffff047224 */ /* 0x001fe400078e00f4 */
[----:B------:R-:W-:Y:S01]  /*e120*/  @!P6 IMAD.MOV R5, RZ, RZ, -R5 ;  /* 0x000000ffff05e224 */ /* 0x000fe200078e0a05 */
[----:B------:R-:W-:Y:S01]  /*e130*/  ISETP.GE.AND P6, PT, R238, RZ, PT ;  /* 0x000000ffee00720c */ /* 0x000fe20003fc6270 */
[----:B------:R-:W-:Y:S02]  /*e140*/  IMAD R244, R168, R247, R3 ;  /* 0x000000f7a8f47224 */ /* 0x000fe400078e0203 */
[--C-:B------:R-:W-:Y:S01]  /*e150*/  @!P5 IMAD.IADD R245, R245, 0x1, -R168.reuse ;  /* 0x00000001f5f5d824 */ /* 0x100fe200078e0aa8 */
[----:B------:R0:W-:Y:S01]  /*e160*/  STL [R1+0x76c], R5 ;  /* 0x00076c0501007387 */ /* 0x0001e20000100800 */
[----:B------:R-:W-:Y:S01]  /*e170*/  VIADD R3, R2, 0xd4 ;  /* 0x000000d402037836 */ /* 0x000fe20000000000 */
[----:B------:R-:W-:Y:S01]  /*e180*/  ISETP.GE.AND P5, PT, R240, RZ, PT ;  /* 0x000000fff000720c */ /* 0x000fe20003fa6270 */
[----:B------:R-:W-:-:S02]  /*e190*/  @!P4 IMAD.IADD R243, R243, 0x1, -R168 ;  /* 0x00000001f3f3c824 */ /* 0x000fc400078e0aa8 */
[----:B------:R-:W-:Y:S02]  /*e1a0*/  @!P1 IMAD.IADD R241, R241, 0x1, -R168 ;  /* 0x00000001f1f19824 */ /* 0x000fe400078e0aa8 */
[----:B------:R-:W-:Y:S01]  /*e1b0*/  VIADD R238, R2, 0xd3 ;  /* 0x000000d302ee7836 */ /* 0x000fe20000000000 */
[C---:B------:R-:W-:Y:S01]  /*e1c0*/  ISETP.GT.U32.AND P4, PT, R168.reuse, R243, PT ;  /* 0x000000f3a800720c */ /* 0x040fe20003f84070 */
[----:B------:R-:W-:Y:S01]  /*e1d0*/  @!P2 IMAD.MOV R4, RZ, RZ, -R4 ;  /* 0x000000ffff04a224 */ /* 0x000fe200078e0a04 */
[----:B------:R-:W-:Y:S01]  /*e1e0*/  ISETP.GT.U32.AND P1, PT, R168, R241, PT ;  /* 0x000000f1a800720c */ /* 0x000fe20003f24070 */
[----:B0-----:R-:W-:Y:S01]  /*e1f0*/  IMAD.MOV.U32 R5, RZ, RZ, R245 ;  /* 0x000000ffff057224 */ /* 0x001fe200078e00f5 */
[----:B------:R-:W-:Y:S01]  /*e200*/  IABS R245, R3 ;  /* 0x0000000300f57213 */ /* 0x000fe20000000000 */
[----:B------:R-:W-:Y:S01]  /*e210*/  VIADD R249, R2, 0xcf ;  /* 0x000000cf02f97836 */ /* 0x000fe20000000000 */
[----:B------:R-:W-:Y:S01]  /*e220*/  IABS R250, R238 ;  /* 0x000000ee00fa7213 */ /* 0x000fe20000000000 */
[----:B------:R-:W-:Y:S01]  /*e230*/  @!P0 IMAD.MOV R5, RZ, RZ, -R5 ;  /* 0x000000ffff058224 */ /* 0x000fe200078e0a05 */
[----:B------:R-:W-:Y:S01]  /*e240*/  ISETP.GE.AND P0, PT, R3, RZ, PT ;  /* 0x000000ff0300720c */ /* 0x000fe20003f06270 */
[----:B------:R-:W-:Y:S01]  /*e250*/  IMAD.HI.U32 R240, R0, R245, RZ ;  /* 0x000000f500f07227 */ /* 0x000fe200078e00ff */
[----:B------:R0:W-:Y:S01]  /*e260*/  STL [R1+0x758], R4 ;  /* 0x0007580401007387 */ /* 0x0001e20000100800 */
[----:B------:R-:W-:-:S02]  /*e270*/  ISETP.GE.AND P2, PT, R239, RZ, PT ;  /* 0x000000ffef00720c */ /* 0x000fc40003f46270 */
[----:B------:R-:W-:Y:S01]  /*e280*/  IMAD.MOV R240, RZ, RZ, -R240 ;  /* 0x000000fffff07224 */ /* 0x000fe200078e0af0 */
[----:B------:R1:W-:Y:S01]  /*e290*/  STL [R1+0x764], R5 ;  /* 0x0007640501007387 */ /* 0x0003e20000100800 */
[----:B------:R-:W-:-:S04]  /*e2a0*/  IMAD.HI.U32 R3, R0, R250, RZ ;  /* 0x000000fa00037227 */ /* 0x000fc800078e00ff */
[C---:B------:R-:W-:Y:S02]  /*e2b0*/  IMAD R245, R168.reuse, R240, R245 ;  /* 0x000000f0a8f57224 */ /* 0x040fe400078e02f5 */
[--C-:B------:R-:W-:Y:S01]  /*e2c0*/  @!P4 IMAD.IADD R243, R243, 0x1, -R168.reuse ;  /* 0x00000001f3f3c824 */ /* 0x100fe200078e0aa8 */
[C---:B------:R-:W-:Y:S01]  /*e2d0*/  ISETP.GT.U32.AND P4, PT, R168.reuse, R244, PT ;  /* 0x000000f4a800720c */ /* 0x040fe20003f84070 */
[----:B------:R-:W-:Y:S02]  /*e2e0*/  IMAD.MOV R3, RZ, RZ, -R3 ;  /* 0x000000ffff037224 */ /* 0x000fe400078e0a03 */
[----:B------:R-:W-:Y:S01]  /*e2f0*/  @!P1 IMAD.IADD R241, R241, 0x1, -R168 ;  /* 0x00000001f1f19824 */ /* 0x000fe200078e0aa8 */
[C---:B------:R-:W-:Y:S01]  /*e300*/  ISETP.GT.U32.AND P1, PT, R168.reuse, R245, PT ;  /* 0x000000f5a800720c */ /* 0x040fe20003f24070 */
[----:B0-----:R-:W-:Y:S02]  /*e310*/  IMAD.MOV.U32 R4, RZ, RZ, R246 ;  /* 0x000000ffff047224 */ /* 0x001fe400078e00f6 */
[----:B------:R-:W-:-:S02]  /*e320*/  IMAD R250, R168, R3, R250 ;  /* 0x00000003a8fa7224 */ /* 0x000fc400078e02fa */
[----:B-1----:R-:W-:Y:S02]  /*e330*/  IMAD.MOV.U32 R5, RZ, RZ, R243 ;  /* 0x000000ffff057224 */ /* 0x002fe400078e00f3 */
[----:B------:R-:W-:Y:S01]  /*e340*/  @!P3 IMAD.MOV R4, RZ, RZ, -R4 ;  /* 0x000000ffff04b224 */ /* 0x000fe200078e0a04 */
[----:B------:R-:W-:Y:S01]  /*e350*/  ISETP.GE.AND P3, PT, R238, RZ, PT ;  /* 0x000000ffee00720c */ /* 0x000fe20003f66270 */
[----:B------:R-:W-:Y:S01]  /*e360*/  @!P6 IMAD.MOV R5, RZ, RZ, -R5 ;  /* 0x000000ffff05e224 */ /* 0x000fe200078e0a05 */
[----:B------:R-:W-:Y:S01]  /*e370*/  ISETP.GT.U32.AND P6, PT, R168, R250, PT ;  /* 0x000000faa800720c */ /* 0x000fe20003fc4070 */
[C---:B------:R-:W-:Y:S01]  /*e380*/  VIADD R238, R2.reuse, 0xd2 ;  /* 0x000000d202ee7836 */ /* 0x040fe20000000000 */
[----:B------:R0:W-:Y:S01]  /*e390*/  STL [R1+0x768], R4 ;  /* 0x0007680401007387 */ /* 0x0001e20000100800 */
[----:B------:R-:W-:Y:S02]  /*e3a0*/  VIADD R239, R2, 0xd1 ;  /* 0x000000d102ef7836 */ /* 0x000fe40000000000 */
[--C-:B------:R-:W-:Y:S01]  /*e3b0*/  @!P1 IMAD.IADD R245, R245, 0x1, -R168.reuse ;  /* 0x00000001f5f59824 */ /* 0x100fe200078e0aa8 */
[----:B------:R-:W-:Y:S01]  /*e3c0*/  IABS R247, R238 ;  /* 0x000000ee00f77213 */ /* 0x000fe20000000000 */
[----:B------:R-:W-:Y:S01]  /*e3d0*/  @!P4 IMAD.IADD R244, R244, 0x1, -R168 ;  /* 0x00000001f4f4c824 */ /* 0x000fe200078e0aa8 */
[----:B------:R-:W-:Y:S01]  /*e3e0*/  IABS R242, R239 ;  /* 0x000000ef00f27213 */ /* 0x000fe20000000000 */
[----:B------:R-:W-:Y:S01]  /*e3f0*/  STL [R1+0x75c], R5 ;  /* 0x00075c0501007387 */ /* 0x000fe20000100800 */
[----:B------:R-:W-:Y:S01]  /*e400*/  ISETP.GT.U32.AND P1, PT, R168, R245, PT ;  /* 0x000000f5a800720c */ /* 0x000fe20003f24070 */
[----:B------:R-:W-:Y:S01]  /*e410*/  IMAD.HI.U32 R240, R0, R247, RZ ;  /* 0x000000f700f07227 */ /* 0x000fe200078e00ff */
[----:B------:R-:W-:-:S03]  /*e420*/  ISETP.GT.U32.AND P4, PT, R168, R244, PT ;  /* 0x000000f4a800720c */ /* 0x000fc60003f84070 */
[----:B0-----:R-:W-:Y:S02]  /*e430*/  IMAD.MOV.U32 R4, RZ, RZ, R241 ;  /* 0x000000ffff047224 */ /* 0x001fe400078e00f1 */
[----:B------:R-:W-:-:S04]  /*e440*/  IMAD.HI.U32 R3, R0, R242, RZ ;  /* 0x000000f200037227 */ /* 0x000fc800078e00ff */
[----:B------:R-:W-:Y:S02]  /*e450*/  @!P6 IMAD.IADD R250, R250, 0x1, -R168 ;  /* 0x00000001fafae824 */ /* 0x000fe400078e0aa8 */
[----:B------:R-:W-:Y:S02]  /*e460*/  IMAD.MOV R240, RZ, RZ, -R240 ;  /* 0x000000fffff07224 */ /* 0x000fe400078e0af0 */
[----:B------:R-:W-:Y:S01]  /*e470*/  @!P2 IMAD.MOV R4, RZ, RZ, -R4 ;  /* 0x000000ffff04a224 */ /* 0x000fe200078e0a04 */
[----:B------:R-:W-:Y:S01]  /*e480*/  ISETP.GE.AND P2, PT, R238, RZ, PT ;  /* 0x000000ffee00720c */ /* 0x000fe20003f46270 */
[----:B------:R-:W-:Y:S01]  /*e490*/  IMAD.MOV R3, RZ, RZ, -R3 ;  /* 0x000000ffff037224 */ /* 0x000fe200078e0a03 */
[----:B------:R-:W-:Y:S01]  /*e4a0*/  IABS R238, R252 ;  /* 0x000000fc00ee7213 */ /* 0x000fe20000000000 */
[C---:B------:R-:W-:Y:S01]  /*e4b0*/  IMAD R247, R168.reuse, R240, R247 ;  /* 0x000000f0a8f77224 */ /* 0x040fe200078e02f7 */
[C---:B------:R-:W-:Y:S01]  /*e4c0*/  ISETP.GT.U32.AND P6, PT, R168.reuse, R250, PT ;  /* 0x000000faa800720c */ /* 0x040fe20003fc4070 */
[----:B------:R-:W-:Y:S01]  /*e4d0*/  IMAD R242, R168, R3, R242 ;  /* 0x00000003a8f27224 */ /* 0x000fe200078e02f2 */
[----:B------:R-:W-:Y:S01]  /*e4e0*/  IABS R3, R249 ;  /* 0x000000f900037213 */ /* 0x000fe20000000000 */
[----:B------:R-:W-:Y:S01]  /*e4f0*/  VIADD R241, R2, 0xcc ;  /* 0x000000cc02f17836 */ /* 0x000fe20000000000 */
[----:B------:R0:W-:Y:S01]  /*e500*/  STL [R1+0x760], R4 ;  /* 0x0007600401007387 */ /* 0x0001e20000100800 */
[----:B------:R-:W-:-:S03]  /*e510*/  IMAD.HI.U32 R240, R0, R238, RZ ;  /* 0x000000ee00f07227 */ /* 0x000fc600078e00ff */
[----:B------:R-:W-:Y:S01]  /*e520*/  IABS R246, R241 ;  /* 0x000000f100f67213 */ /* 0x000fe20000000000 */
[----:B------:R-:W-:Y:S01]  /*e530*/  @!P1 IMAD.IADD R245, R245, 0x1, -R168 ;  /* 0x00000001f5f59824 */ /* 0x000fe200078e0aa8 */
[----:B------:R-:W-:Y:S01]  /*e540*/  ISETP.GT.U32.AND P1, PT, R168, R247, PT ;  /* 0x000000f7a800720c */ /* 0x000fe20003f24070 */
[----:B------:R-:W-:Y:S02]  /*e550*/  IMAD.MOV R240, RZ, RZ, -R240 ;  /* 0x000000fffff07224 */ /* 0x000fe400078e0af0 */
[----:B------:R-:W-:Y:S01]  /*e560*/  @!P6 IMAD.IADD R250, R250, 0x1, -R168 ;  /* 0x00000001fafae824 */ /* 0x000fe200078e0aa8 */
[----:B------:R-:W-:Y:S01]  /*e570*/  ISETP.GT.U32.AND P6, PT, R168, R242, PT ;  /* 0x000000f2a800720c */ /* 0x000fe20003fc4070 */
[----:B0-----:R-:W-:-:S04]  /*e580*/  IMAD.HI.U32 R4, R0, R3, RZ ;  /* 0x0000000300047227 */ /* 0x001fc800078e00ff */
[----:B------:R-:W-:Y:S02]  /*e590*/  IMAD R238, R168, R240, R238 ;  /* 0x000000f0a8ee7224 */ /* 0x000fe400078e02ee */
[----:B------:R-:W-:Y:S02]  /*e5a0*/  IMAD.MOV R240, RZ, RZ, -R4 ;  /* 0x000000fffff07224 */ /* 0x000fe400078e0a04 */
[----:B------:R-:W-:-:S04]  /*e5b0*/  IMAD.HI.U32 R4, R0, R246, RZ ;  /* 0x000000f600047227 */ /* 0x000fc800078e00ff */
[----:B------:R-:W-:Y:S02]  /*e5c0*/  IMAD.MOV R4, RZ, RZ, -R4 ;  /* 0x000000ffff047224 */ /* 0x000fe400078e0a04 */
[--C-:B------:R-:W-:Y:S01]  /*e5d0*/  @!P4 IMAD.IADD R244, R244, 0x1, -R168.reuse ;  /* 0x00000001f4f4c824 */ /* 0x100fe200078e0aa8 */
[----:B------:R-:W-:Y:S01]  /*e5e0*/  ISETP.GE.AND P4, PT, R239, RZ, PT ;  /* 0x000000ffef00720c */ /* 0x000fe20003f86270 */
[----:B------:R-:W-:Y:S01]  /*e5f0*/  @!P1 IMAD.IADD R247, R247, 0x1, -R168 ;  /* 0x00000001f7f79824 */ /* 0x000fe200078e0aa8 */
[C---:B------:R-:W-:Y:S01]  /*e600*/  ISETP.GT.U32.AND P1, PT, R168.reuse, R238, PT ;  /* 0x000000eea800720c */ /* 0x040fe20003f24070 */
[C---:B------:R-:W-:Y:S01]  /*e610*/  IMAD R246, R168.reuse, R4, R246 ;  /* 0x00000004a8f67224 */ /* 0x040fe200078e02f6 */
[----:B------:R-:W-:Y:S01]  /*e620*/  IABS R239, R251 ;  /* 0x000000fb00ef7213 */ /* 0x000fe20000000000 */
[----:B------:R-:W-:Y:S02]  /*e630*/  IMAD R3, R168, R240, R3 ;  /* 0x000000f0a8037224 */ /* 0x000fe400078e0203 */
[----:B------:R-:W-:-:S02]  /*e640*/  IMAD.MOV.U32 R4, RZ, RZ, R244 ;  /* 0x000000ffff047224 */ /* 0x000fc400078e00f4 */
[----:B------:R-:W-:Y:S02]  /*e650*/  VIADD R248, R2, 0xce ;  /* 0x000000ce02f87836 */ /* 0x000fe40000000000 */
[----:B------:R-:W-:Y:S01]  /*e660*/  @!P6 IMAD.IADD R242, R242, 0x1, -R168 ;  /* 0x00000001f2f2e824 */ /* 0x000fe200078e0aa8 */
[----:B------:R-:W-:Y:S01]  /*e670*/  ISETP.GT.U32.AND P6, PT, R168, R3, PT ;  /* 0x00000003a800720c */ /* 0x000fe20003fc4070 */
[----:B------:R-:W-:Y:S01]  /*e680*/  @!P5 IMAD.MOV R4, RZ, RZ, -R4 ;  /* 0x000000ffff04d224 */ /* 0x000fe200078e0a04 */
[----:B------:R-:W-:Y:S01]  /*e690*/  IABS R243, R248 ;  /* 0x000000f800f37213 */ /* 0x000fe20000000000 */
[----:B------:R-:W-:Y:S01]  /*e6a0*/  @!P1 IMAD.IADD R238, R238, 0x1, -R168 ;  /* 0x00000001eeee9824 */ /* 0x000fe200078e0aa8 */
[----:B------:R-:W-:Y:S01]  /*e6b0*/  ISETP.GT.U32.AND P5, PT, R168, R247, PT ;  /* 0x000000f7a800720c */ /* 0x000fe20003fa4070 */
[----:B------:R-:W-:Y:S01]  /*e6c0*/  IMAD.HI.U32 R6, R0, R239, RZ ;  /* 0x000000ef00067227 */ /* 0x000fe200078e00ff */
[----:B------:R0:W-:Y:S01]  /*e6d0*/  STL [R1+0x750], R4 ;  /* 0x0007500401007387 */ /* 0x0001e20000100800 */
[----:B------:R-:W-:-:S02]  /*e6e0*/  ISETP.GT.U32.AND P1, PT, R168, R242, PT ;  /* 0x000000f2a800720c */ /* 0x000fc40003f24070 */
[----:B------:R-:W-:-:S04]  /*e6f0*/  IMAD.HI.U32 R5, R0, R243, RZ ;  /* 0x000000f300057227 */ /* 0x000fc800078e00ff */
[----:B------:R-:W-:Y:S02]  /*e700*/  IMAD.MOV R240, RZ, RZ, -R6 ;  /* 0x000000fffff07224 */ /* 0x000fe400078e0a06 */
[----:B------:R-:W-:Y:S02]  /*e710*/  IMAD.MOV R5, RZ, RZ, -R5 ;  /* 0x000000ffff057224 */ /* 0x000fe400078e0a05 */
[----:B0-----:R-:W-:Y:S02]  /*e720*/  IMAD.MOV.U32 R4, RZ, RZ, R245 ;  /* 0x000000ffff047224 */ /* 0x001fe400078e00f5 */
[----:B------:R-:W-:Y:S02]  /*e730*/  @!P6 IMAD.IADD R3, R3, 0x1, -R168 ;  /* 0x000000010303e824 */ /* 0x000fe400078e0aa8 */
[----:B------:R-:W-:Y:S01]  /*e740*/  @!P0 IMAD.MOV R4, RZ, RZ, -R4 ;  /* 0x000000ffff048224 */ /* 0x000fe200078e0a04 */
[C---:B------:R-:W-:Y:S01]  /*e750*/  ISETP.GT.U32.AND P0, PT, R168.reuse, R238, PT ;  /* 0x000000eea800720c */ /* 0x040fe20003f04070 */
[C---:B------:R-:W-:Y:S01]  /*e760*/  IMAD R239, R168.reuse, R240, R239 ;  /* 0x000000f0a8ef7224 */ /* 0x040fe200078e02ef */
[C---:B------:R-:W-:Y:S01]  /*e770*/  ISETP.GT.U32.AND P6, PT, R168.reuse, R3, PT ;  /* 0x00000003a800720c */ /* 0x040fe20003fc4070 */
[----:B------:R-:W-:Y:S01]  /*e780*/  IMAD R243, R168, R5, R243 ;  /* 0x00000005a8f37224 */ /* 0x000fe200078e02f3 */
[----:B------:R0:W-:Y:S01]  /*e790*/  STL [R1+0x74c], R4 ;  /* 0x00074c0401007387 */ /* 0x0001e20000100800 */
[----:B------:R-:W-:-:S02]  /*e7a0*/  VIADD R240, R2, 0xcb ;  /* 0x000000cb02f07836 */ /* 0x000fc40000000000 */
[--C-:B------:R-:W-:Y:S01]  /*e7b0*/  @!P5 IMAD.IADD R247, R247, 0x1, -R168.reuse ;  /* 0x00000001f7f7d824 */ /* 0x100fe200078e0aa8 */
[----:B------:R-:W-:Y:S01]  /*e7c0*/  ISETP.GT.U32.AND P5, PT, R168, R239, PT ;  /* 0x000000efa800720c */ /* 0x000fe20003fa4070 */
[----:B------:R-:W-:Y:S01]  /*e7d0*/  VIADD R244, R2, 0xca ;  /* 0x000000ca02f47836 */ /* 0x000fe20000000000 */
[----:B------:R-:W-:Y:S01]  /*e7e0*/  IABS R5, R240 ;  /* 0x000000f000057213 */ /* 0x000fe20000000000 */
[--C-:B------:R-:W-:Y:S01]  /*e7f0*/  @!P1 IMAD.IADD R242, R242, 0x1, -R168.reuse ;  /* 0x00000001f2f29824 */ /* 0x100fe200078e0aa8 */
[----:B------:R-:W-:Y:S01]  /*e800*/  ISETP.GE.AND P1, PT, R252, RZ, PT ;  /* 0x000000fffc00720c */ /* 0x000fe20003f26270 */
[----:B------:R-:W-:Y:S01]  /*e810*/  @!P0 IMAD.IADD R238, R238, 0x1, -R168 ;  /* 0x00000001eeee8824 */ /* 0x000fe200078e0aa8 */
[----:B------:R-:W-:Y:S01]  /*e820*/  ISETP.GT.U32.AND P0, PT, R168, R246, PT ;  /* 0x000000f6a800720c */ /* 0x000fe20003f04070 */
[----:B0-----:R-:W-:Y:S01]  /*e830*/  IMAD.MOV.U32 R4, RZ, RZ, R250 ;  /* 0x000000ffff047224 */ /* 0x001fe200078e00fa */
[----:B------:R-:W-:Y:S01]  /*e840*/  IABS R245, R244 ;  /* 0x000000f400f57213 */ /* 0x000fe20000000000 */
[----:B------:R-:W-:-:S02]  /*e850*/  IMAD.MOV.U32 R250, RZ, RZ, R5 ;  /* 0x000000fffffa7224 */ /* 0x000fc400078e0005 */
[----:B------:R-:W-:Y:S01]  /*e860*/  @!P3 IMAD.MOV R4, RZ, RZ, -R4 ;  /* 0x000000ffff04b224 */ /* 0x000fe200078e0a04 */
[----:B------:R-:W-:Y:S01]  /*e870*/  ISETP.GT.U32.AND P3, PT, R168, R243, PT ;  /* 0x000000f3a800720c */ /* 0x000fe20003f64070 */
[--C-:B------:R-:W-:Y:S01]  /*e880*/  @!P6 IMAD.IADD R3, R3, 0x1, -R168.reuse ;  /* 0x000000010303e824 */ /* 0x100fe200078e0aa8 */
[----:B------:R-:W-:Y:S01]  /*e890*/  ISETP.GE.AND P6, PT, R249, RZ, PT ;  /* 0x000000fff900720c */ /* 0x000fe20003fc6270 */
[----:B------:R-:W-:Y:S01]  /*e8a0*/  IMAD.MOV.U32 R5, RZ, RZ, R247 ;  /* 0x000000ffff057224 */ /* 0x000fe200078e00f7 */
[----:B------:R0:W-:Y:S01]  /*e8b0*/  STL [R1+0x748], R4 ;  /* 0x0007480401007387 */ /* 0x0001e20000100800 */
[--C-:B------:R-:W-:Y:S01]  /*e8c0*/  @!P5 IMAD.IADD R239, R239, 0x1, -R168.reuse ;  /* 0x00000001efefd824 */ /* 0x100fe200078e0aa8 */
[----:B------:R-:W-:Y:S01]  /*e8d0*/  ISETP.GE.AND P5, PT, R251, RZ, PT ;  /* 0x000000fffb00720c */ /* 0x000fe20003fa6270 */
[----:B------:R-:W-:Y:S02]  /*e8e0*/  @!P0 IMAD.IADD R246, R246, 0x1, -R168 ;  /* 0x00000001f6f68824 */ /* 0x000fe400078e0aa8 */
[----:B------:R-:W-:-:S02]  /*e8f0*/  @!P2 IMAD.MOV R5, RZ, RZ, -R5 ;  /* 0x000000ffff05a224 */ /* 0x000fc400078e0a05 */
[----:B------:R-:W-:Y:S01]  /*e900*/  IMAD.HI.U32 R252, R0, R245, RZ ;  /* 0x000000f500fc7227 */ /* 0x000fe200078e00ff */
[----:B------:R-:W-:Y:S02]  /*e910*/  ISETP.GT.U32.AND P2, PT, R168, R246, PT ;  /* 0x000000f6a800720c */ /* 0x000fe40003f44070 */
[----:B------:R-:W-:Y:S01]  /*e920*/  STL [R1+0x73c], R5 ;  /* 0x00073c0501007387 */ /* 0x000fe20000100800 */
[----:B0-----:R-:W-:-:S04]  /*e930*/  IMAD.HI.U32 R4, R0, R250, RZ ;  /* 0x000000fa00047227 */ /* 0x001fc800078e00ff */
[----:B------:R-:W-:Y:S02]  /*e940*/  IMAD.MOV R249, RZ, RZ, -R4 ;  /* 0x000000fffff97224 */ /* 0x000fe400078e0a04 */
[----:B------:R-:W-:Y:S01]  /*e950*/  @!P3 IMAD.IADD R243, R243, 0x1, -R168 ;  /* 0x00000001f3f3b824 */ /* 0x000fe200078e0aa8 */
[----:B------:R-:W-:Y:S01]  /*e960*/  ISETP.GE.AND P3, PT, R248, RZ, PT ;  /* 0x000000fff800720c */ /* 0x000fe20003f66270 */
[----:B------:R-:W-:Y:S02]  /*e970*/  IMAD.MOV.U32 R4, RZ, RZ, R242 ;  /* 0x000000ffff047224 */ /* 0x000fe400078e00f2 */
[----:B------:R-:W-:Y:S01]  /*e980*/  IMAD.MOV R252, RZ, RZ, -R252 ;  /* 0x000000fffffc7224 */ /* 0x000fe200078e0afc */
[C---:B------:R-:W-:Y:S01]  /*e990*/  ISETP.GT.U32.AND P0, PT, R168.reuse, R243, PT ;  /* 0x000000f3a800720c */ /* 0x040fe20003f04070 */
[----:B------:R-:W-:Y:S01]  /*e9a0*/  @!P4 IMAD.MOV R4, RZ, RZ, -R4 ;  /* 0x000000ffff04c224 */ /* 0x000fe200078e0a04 */
[C---:B------:R-:W-:Y:S01]  /*e9b0*/  ISETP.GT.U32.AND P4, PT, R168.reuse, R239, PT ;  /* 0x000000efa800720c */ /* 0x040fe20003f84070 */
[----:B------:R-:W-:-:S02]  /*e9c0*/  IMAD R250, R168, R249, R250 ;  /* 0x000000f9a8fa7224 */ /* 0x000fc400078e02fa */
[----:B------:R-:W-:Y:S01]  /*e9d0*/  IMAD R245, R168, R252, R245 ;  /* 0x000000fca8f57224 */ /* 0x000fe200078e02f5 */
[----:B------:R0:W-:Y:S01]  /*e9e0*/  STL [R1+0x738], R4 ;  /* 0x0007380401007387 */ /* 0x0001e20000100800 */
[----:B------:R-:W-:Y:S02]  /*e9f0*/  VIADD R247, R2, 0xc9 ;  /* 0x000000c902f77836 */ /* 0x000fe40000000000 */
[----:B------:R-:W-:Y:S01]  /*ea00*/  @!P6 IMAD.MOV R3, RZ, RZ, -R3 ;  /* 0x000000ffff03e224 */ /* 0x000fe200078e0a03 */
[----:B------:R-:W-:Y:S01]  /*ea10*/  ISETP.GE.AND P6, PT, R241, RZ, PT ;  /* 0x000000fff100720c */ /* 0x000fe20003fc6270 */
[--C-:B------:R-:W-:Y:S01]  /*ea20*/  @!P2 IMAD.IADD R246, R246, 0x1, -R168.reuse ;  /* 0x00000001f6f6a824 */ /* 0x100fe200078e0aa8 */
[----:B------:R-:W-:Y:S01]  /*ea30*/  IABS R248, R247 ;  /* 0x000000f700f87213 */ /* 0x000fe20000000000 */
[--C-:B------:R-:W-:Y:S01]  /*ea40*/  @!P0 IMAD.IADD R243, R243, 0x1, -R168.reuse ;  /* 0x00000001f3f38824 */ /* 0x100fe200078e0aa8 */
[----:B------:R-:W-:Y:S01]  /*ea50*/  ISETP.GT.U32.AND P0, PT, R168, R245, PT ;  /* 0x000000f5a800720c */ /* 0x000fe20003f04070 */
[----:B------:R-:W-:Y:S01]  /*ea60*/  @!P4 IMAD.IADD R239, R239, 0x1, -R168 ;  /* 0x00000001efefc824 */ /* 0x000fe200078e0aa8 */
[----:B------:R-:W-:Y:S01]  /*ea70*/  ISETP.GE.AND P4, PT, R240, RZ, PT ;  /* 0x000000fff000720c */ /* 0x000fe20003f86270 */
[----:B0-----:R-:W-:Y:S01]  /*ea80*/  IMAD.MOV.U32 R4, RZ, RZ, R238 ;  /* 0x000000ffff047224 */ /* 0x001fe200078e00ee */
[----:B------:R-:W-:Y:S01]  /*ea90*/  ISETP.GE.AND P2, PT, R244, RZ, PT ;  /* 0x000000fff400720c */ /* 0x000fe20003f46270 */
[----:B------:R-:W-:-:S02]  /*eaa0*/  IMAD.MOV.U32 R5, RZ, RZ, R243 ;  /* 0x000000ffff057224 */ /* 0x000fc400078e00f3 */
[----:B------:R-:W-:Y:S01]  /*eab0*/  @!P1 IMAD.MOV R4, RZ, RZ, -R4 ;  /* 0x000000ffff049224 */ /* 0x000fe200078e0a04 */
[----:B------:R-:W-:Y:S01]  /*eac0*/  ISETP.GT.U32.AND P1, PT, R168, R250, PT ;  /* 0x000000faa800720c */ /* 0x000fe20003f24070 */
[----:B------:R-:W-:-:S03]  /*ead0*/  IMAD.HI.U32 R240, R0, R248, RZ ;  /* 0x000000f800f07227 */ /* 0x000fc600078e00ff */
[----:B------:R0:W-:Y:S01]  /*eae0*/  STL [R1+0x734], R4 ;  /* 0x0007340401007387 */ /* 0x0001e20000100800 */
[----:B------:R-:W-:Y:S02]  /*eaf0*/  @!P3 IMAD.MOV R5, RZ, RZ, -R5 ;  /* 0x000000ffff05b224 */ /* 0x000fe400078e0a05 */
[----:B------:R-:W-:Y:S01]  /*eb00*/  IMAD.MOV R240, RZ, RZ, -R240 ;  /* 0x000000fffff07224 */ /* 0x000fe200078e0af0 */
[----:B------:R1:W-:Y:S01]  /*eb10*/  STL [R1+0x730], R3 ;  /* 0x0007300301007387 */ /* 0x0003e20000100800 */
[----:B------:R-:W-:Y:S02]  /*eb20*/  VIADD R238, R2, 0xc8 ;  /* 0x000000c802ee7836 */ /* 0x000fe40000000000 */
[--C-:B------:R-:W-:Y:S01]  /*eb30*/  @!P0 IMAD.IADD R245, R245, 0x1, -R168.reuse ;  /* 0x00000001f5f58824 */ /* 0x100fe200078e0aa8 */
[----:B------:R-:W-:Y:S01]  /*eb40*/  STL [R1+0x72c], R5 ;  /* 0x00072c0501007387 */ /* 0x000fe20000100800 */
[----:B------:R-:W-:Y:S01]  /*eb50*/  @!P1 IMAD.IADD R250, R250, 0x1, -R168 ;  /* 0x00000001fafa9824 */ /* 0x000fe200078e0aa8 */
[----:B------:R-:W-:Y:S01]  /*eb60*/  IABS R249, R238 ;  /* 0x000000ee00f97213 */ /* 0x000fe20000000000 */
[----:B0-----:R-:W-:Y:S01]  /*eb70*/  IMAD.MOV.U32 R4, RZ, RZ, R239 ;  /* 0x000000ffff047224 */ /* 0x001fe200078e00ef */
[----:B------:R-:W-:Y:S01]  /*eb80*/  ISETP.GE.AND P1, PT, R247, RZ, PT ;  /* 0x000000fff700720c */ /* 0x000fe20003f26270 */
[C---:B------:R-:W-:Y:S01]  /*eb90*/  IMAD R248, R168.reuse, R240, R248 ;  /* 0x000000f0a8f87224 */ /* 0x040fe200078e02f8 */
[C---:B------:R-:W-:Y:S01]  /*eba0*/  ISETP.GT.U32.AND P0, PT, R168.reuse, R250, PT ;  /* 0x000000faa800720c */ /* 0x040fe20003f04070 */
[----:B------:R-:W-:Y:S01]  /*ebb0*/  @!P5 IMAD.MOV R4, RZ, RZ, -R4 ;  /* 0x000000ffff04d224 */ /* 0x000fe200078e0a04 */
[----:B------:R-:W-:Y:S01]  /*ebc0*/  ISETP.GT.U32.AND P5, PT, R168, R245, PT ;  /* 0x000000f5a800720c */ /* 0x000fe20003fa4070 */
[----:B-1----:R-:W-:Y:S01]  /*ebd0*/  IMAD.HI.U32 R3, R0, R249, RZ ;  /* 0x000000f900037227 */ /* 0x002fe200078e00ff */
[----:B------:R-:W-:-:S02]  /*ebe0*/  ISETP.GE.AND P3, PT, R238, RZ, PT ;  /* 0x000000ffee00720c */ /* 0x000fc40003f66270 */
[----:B------:R0:W-:Y:S01]  /*ebf0*/  STL [R1+0x728], R4 ;  /* 0x0007280401007387 */ /* 0x0001e20000100800 */
[----:B------:R-:W-:Y:S02]  /*ec00*/  IMAD.MOV R3, RZ, RZ, -R3 ;  /* 0x000000ffff037224 */ /* 0x000fe400078e0a03 */
[----:B------:R-:W-:Y:S02]  /*ec10*/  VIADD R247, R2, 0xc7 ;  /* 0x000000c702f77836 */ /* 0x000fe40000000000 */
[----:B------:R-:W-:Y:S02]  /*ec20*/  IMAD R249, R168, R3, R249 ;  /* 0x00000003a8f97224 */ /* 0x000fe400078e02f9 */
[--C-:B------:R-:W-:Y:S01]  /*ec30*/  @!P0 IMAD.IADD R250, R250, 0x1, -R168.reuse ;  /* 0x00000001fafa8824 */ /* 0x100fe200078e0aa8 */
[----:B------:R-:W-:Y:S01]  /*ec40*/  ISETP.GE.AND P0, PT, R247, RZ, PT ;  /* 0x000000fff700720c */ /* 0x000fe20003f06270 */
[----:B------:R-:W-:Y:S01]  /*ec50*/  @!P5 IMAD.IADD R245, R245, 0x1, -R168 ;  /* 0x00000001f5f5d824 */ /* 0x000fe200078e0aa8 */
[----:B------:R-:W-:Y:S01]  /*ec60*/  IABS R247, R247 ;  /* 0x000000f700f77213 */ /* 0x000fe20000000000 */
[----:B0-----:R-:W-:Y:S01]  /*ec70*/  IMAD.MOV.U32 R4, RZ, RZ, R246 ;  /* 0x000000ffff047224 */ /* 0x001fe200078e00f6 */
[----:B------:R-:W-:Y:S01]  /*ec80*/  ISETP.GT.U32.AND P5, PT, R168, R249, PT ;  /* 0x000000f9a800720c */ /* 0x000fe20003fa4070 */
[----:B------:R-:W-:-:S02]  /*ec90*/  VIADD R3, R2, 0xc5 ;  /* 0x000000c502037836 */ /* 0x000fc40000000000 */
[----:B------:R-:W-:Y:S01]  /*eca0*/  @!P6 IMAD.MOV R4, RZ, RZ, -R4 ;  /* 0x000000ffff04e224 */ /* 0x000fe200078e0a04 */
[----:B------:R-:W-:Y:S01]  /*ecb0*/  ISETP.GT.U32.AND P6, PT, R168, R248, PT ;  /* 0x000000f8a800720c */ /* 0x000fe20003fc4070 */
[----:B------:R-:W-:Y:S01]  /*ecc0*/  IMAD.HI.U32 R240, R0, R247, RZ ;  /* 0x000000f700f07227 */ /* 0x000fe200078e00ff */
[----:B------:R-:W-:Y:S02]  /*ecd0*/  IABS R242, R3 ;  /* 0x0000000300f27213 */ /* 0x000fe40000000000 */
[----:B------:R0:W-:Y:S01]  /*ece0*/  STL [R1+0x724], R4 ;  /* 0x0007240401007387 */ /* 0x0001e20000100800 */
[----:B------:R-:W-:Y:S02]  /*ecf0*/  IMAD.MOV R240, RZ, RZ, -R240 ;  /* 0x000000fffff07224 */ /* 0x000fe400078e0af0 */
[----:B------:R-:W-:Y:S02]  /*ed00*/  VIADD R238, R2, 0xc6 ;  /* 0x000000c602ee7836 */ /* 0x000fe40000000000 */
[----:B------:R-:W-:-:S02]  /*ed10*/  IMAD R247, R168, R240, R247 ;  /* 0x000000f0a8f77224 */ /* 0x000fc400078e02f7 */
[--C-:B------:R-:W-:Y:S01]  /*ed20*/  @!P5 IMAD.IADD R249, R249, 0x1, -R168.reuse ;  /* 0x00000001f9f9d824 */ /* 0x100fe200078e0aa8 */
[----:B------:R-:W-:Y:S01]  /*ed30*/  IABS R243, R238 ;  /* 0x000000ee00f37213 */ /* 0x000fe20000000000 */
[----:B------:R-:W-:Y:S01]  /*ed40*/  @!P6 IMAD.IADD R248, R248, 0x1, -R168 ;  /* 0x00000001f8f8e824 */ /* 0x000fe200078e0aa8 */
[----:B------:R-:W-:Y:S01]  /*ed50*/  ISETP.GE.AND P6, PT, R238, RZ, PT ;  /* 0x000000ffee00720c */ /* 0x000fe20003fc6270 */
[----:B0-----:R-:W-:Y:S01]  /*ed60*/  IMAD.MOV.U32 R4, RZ, RZ, R250 ;  /* 0x000000ffff047224 */ /* 0x001fe200078e00fa */
[----:B------:R-:W-:Y:S01]  /*ed70*/  ISETP.GT.U32.AND P5, PT, R168, R249, PT ;  /* 0x000000f9a800720c */ /* 0x000fe20003fa4070 */
[----:B------:R-:W-:-:S04]  /*ed80*/  IMAD.HI.U32 R238, R0, R242, RZ ;  /* 0x000000f200ee7227 */ /* 0x000fc800078e00ff */
[----:B------:R-:W-:Y:S01]  /*ed90*/  @!P4 IMAD.MOV R4, RZ, RZ, -R4 ;  /* 0x000000ffff04c224 */ /* 0x000fe200078e0a04 */
[----:B------:R-:W-:Y:S01]  /*eda0*/  ISETP.GT.U32.AND P4, PT, R168, R248, PT ;  /* 0x000000f8a800720c */ /* 0x000fe20003f84070 */
[----:B------:R-:W-:-:S03]  /*edb0*/  IMAD.HI.U32 R239, R0, R243, RZ ;  /* 0x000000f300ef7227 */ /* 0x000fc600078e00ff */
[----:B------:R0:W-:Y:S01]  /*edc0*/  STL [R1+0x618], R4 ;  /* 0x0006180401007387 */ /* 0x0001e20000100800 */
[----:B------:R-:W-:Y:S02]  /*edd0*/  IMAD.MOV R238, RZ, RZ, -R238 ;  /* 0x000000ffffee7224 */ /* 0x000fe400078e0aee */
[----:B------:R-:W-:Y:S02]  /*ede0*/  IMAD.MOV R239, RZ, RZ, -R239 ;  /* 0x000000ffffef7224 */ /* 0x000fe400078e0aef */
[----:B------:R-:W-:Y:S02]  /*edf0*/  IMAD R242, R168, R238, R242 ;  /* 0x000000eea8f27224 */ /* 0x000fe400078e02f2 */
[----:B------:R-:W-:Y:S02]  /*ee00*/  VIADD R244, R2, 0xc3 ;  /* 0x000000c302f47836 */ /* 0x000fe40000000000 */
[----:B------:R-:W-:Y:S01]  /*ee10*/  @!P4 IMAD.IADD R248, R248, 0x1, -R168 ;  /* 0x00000001f8f8c824 */ /* 0x000fe200078e0aa8 */
[C---:B------:R-:W-:Y:S01]  /*ee20*/  ISETP.GT.U32.AND P4, PT, R168.reuse, R247, PT ;  /* 0x000000f7a800720c */ /* 0x040fe20003f84070 */
[----:B0-----:R-:W-:Y:S01]  /*ee30*/  IMAD.MOV.U32 R4, RZ, RZ, R245 ;  /* 0x000000ffff047224 */ /* 0x001fe200078e00f5 */
[----:B------:R-:W-:Y:S01]  /*ee40*/  IABS R246, R244 ;  /* 0x000000f400f67213 */ /* 0x000fe20000000000 */
[----:B------:R-:W-:-:S02]  /*ee50*/  IMAD R243, R168, R239, R243 ;  /* 0x000000efa8f37224 */ /* 0x000fc400078e02f3 */
[----:B------:R-:W-:Y:S01]  /*ee60*/  @!P2 IMAD.MOV R4, RZ, RZ, -R4 ;  /* 0x000000ffff04a224 */ /* 0x000fe200078e0a04 */
[----:B------:R-:W-:Y:S01]  /*ee70*/  ISETP.GE.AND P2, PT, R3, RZ, PT ;  /* 0x000000ff0300720c */ /* 0x000fe20003f46270 */
[----:B------:R-:W-:Y:S02]  /*ee80*/  VIADD R3, R2, 0xc4 ;  /* 0x000000c402037836 */ /* 0x000fe40000000000 */
[--C-:B------:R-:W-:Y:S01]  /*ee90*/  @!P5 IMAD.IADD R249, R249, 0x1, -R168.reuse ;  /* 0x00000001f9f9d824 */ /* 0x100fe200078e0aa8 */
[----:B------:R0:W-:Y:S01]  /*eea0*/  STL [R1+0x720], R4 ;  /* 0x0007200401007387 */ /* 0x0001e20000100800 */
[----:B------:R-:W-:Y:S01]  /*eeb0*/  ISETP.GT.U32.AND P5, PT, R168, R243, PT ;  /* 0x000000f3a800720c */ /* 0x000fe20003fa4070 */
[----:B------:R-:W-:Y:S01]  /*eec0*/  VIADD R238, R2, 0xc1 ;  /* 0x000000c102ee7836 */ /* 0x000fe20000000000 */
[----:B------:R-:W-:Y:S01]  /*eed0*/  IABS R239, R3 ;  /* 0x0000000300ef7213 */ /* 0x000fe20000000000 */
[----:B------:R-:W-:Y:S01]  /*eee0*/  @!P4 IMAD.IADD R247, R247, 0x1, -R168 ;  /* 0x00000001f7f7c824 */ /* 0x000fe200078e0aa8 */
[----:B------:R-:W-:Y:S01]  /*eef0*/  ISETP.GT.U32.AND P4, PT, R168, R242, PT ;  /* 0x000000f2a800720c */ /* 0x000fe20003f84070 */
[----:B------:R-:W-:Y:S01]  /*ef00*/  VIADD R241, R2, 0xc2 ;  /* 0x000000c202f17836 */ /* 0x000fe20000000000 */
[----:B------:R-:W-:Y:S01]  /*ef10*/  IABS R240, R238 ;  /* 0x000000ee00f07213 */ /* 0x000fe20000000000 */
[----:B0-----:R-:W-:-:S03]  /*ef20*/  IMAD.MOV.U32 R4, RZ, RZ, R248 ;  /* 0x000000ffff047224 */ /* 0x001fc600078e00f8 */
[----:B------:R-:W-:Y:S01]  /*ef30*/  IABS R245, R241 ;  /* 0x000000f100f57213 */ /* 0x000fe20000000000 */
[----:B------:R-:W-:Y:S02]  /*ef40*/  IMAD.MOV.U32 R248, RZ, RZ, R246 ;  /* 0x000000fffff87224 */ /* 0x000fe400078e00f6 */
[----:B------:R-:W-:Y:S01]  /*ef50*/  @!P1 IMAD.MOV R4, RZ, RZ, -R4 ;  /* 0x000000ffff049224 */ /* 0x000fe200078e0a04 */
[----:B------:R-:W-:Y:S01]  /*ef60*/  ISETP.GT.U32.AND P1, PT, R168, R247, PT ;  /* 0x000000f7a800720c */ /* 0x000fe20003f24070 */
[----:B------:R-:W-:-:S03]  /*ef70*/  IMAD.HI.U32 R246, R0, R239, RZ ;  /* 0x000000ef00f67227 */ /* 0x000fc600078e00ff */
[----:B------:R0:W-:Y:S01]  /*ef80*/  STL [R1+0x680], R4 ;  /* 0x0006800401007387 */ /* 0x0001e20000100800 */
[----:B------:R-:W-:Y:S02]  /*ef90*/  IMAD.MOV R246, RZ, RZ, -R246 ;  /* 0x000000fffff67224 */ /* 0x000fe400078e0af6 */
[--C-:B------:R-:W-:Y:S02]  /*efa0*/  @!P4 IMAD.IADD R242, R242, 0x1, -R168.reuse ;  /* 0x00000001f2f2c824 */ /* 0x100fe400078e0aa8 */
[----:B------:R-:W-:-:S03]  /*efb0*/  @!P5 IMAD.IADD R243, R243, 0x1, -R168 ;  /* 0x00000001f3f3d824 */ /* 0x000fc600078e0aa8 */
[C---:B------:R-:W-:Y:S01]  /*efc0*/  ISETP.GT.U32.AND P4, PT, R168.reuse, R242, PT ;  /* 0x000000f2a800720c */ /* 0x040fe20003f84070 */
[----:B------:R-:W-:Y:S01]  /*efd0*/  @!P1 IMAD.IADD R247, R247, 0x1, -R168 ;  /* 0x00000001f7f79824 */ /* 0x000fe200078e0aa8 */
[----:B------:R-:W-:Y:S01]  /*efe0*/  ISETP.GT.U32.AND P5, PT, R168, R243, PT ;  /* 0x000000f3a800720c */ /* 0x000fe20003fa4070 */
[----:B0-----:R-:W-:Y:S02]  /*eff0*/  IMAD.MOV.U32 R4, RZ, RZ, R249 ;  /* 0x000000ffff047224 */ /* 0x001fe400078e00f9 */
[----:B------:R-:W-:-:S04]  /*f000*/  IMAD.HI.U32 R249, R0, R248, RZ ;  /* 0x000000f800f97227 */ /* 0x000fc800078e00ff */
[----:B------:R-:W-:Y:S01]  /*f010*/  @!P3 IMAD.MOV R4, RZ, RZ, -R4 ;  /* 0x000000ffff04b224 */ /* 0x000fe200078e0a04 */
[----:B------:R-:W-:Y:S01]  /*f020*/  ISETP.GE.AND P3, PT, R3, RZ, PT ;  /* 0x000000ff0300720c */ /* 0x000fe20003f66270 */
[----:B------:R-:W-:Y:S02]  /*f030*/  IMAD R3, R168, R246, R239 ;  /* 0x000000f6a8037224 */ /* 0x000fe400078e02ef */
[----:B------:R-:W-:Y:S01]  /*f040*/  IMAD.HI.U32 R246, R0, R240, RZ ;  /* 0x000000f000f67227 */ /* 0x000fe200078e00ff */
[----:B------:R0:W-:Y:S02]  /*f050*/  STL [R1+0x71c], R4 ;  /* 0x00071c0401007387 */ /* 0x0001e40000100800 */
[----:B------:R-:W-:Y:S01]  /*f060*/  ISETP.GT.U32.AND P1, PT, R168, R3, PT ;  /* 0x00000003a800720c */ /* 0x000fe20003f24070 */
[----:B------:R-:W-:-:S04]  /*f070*/  IMAD.HI.U32 R239, R0, R245, RZ ;  /* 0x000000f500ef7227 */ /* 0x000fc800078e00ff */
[----:B------:R-:W-:Y:S02]  /*f080*/  IMAD.MOV R246, RZ, RZ, -R246 ;  /* 0x000000fffff67224 */ /* 0x000fe400078e0af6 */
[----:B------:R-:W-:Y:S02]  /*f090*/  @!P4 IMAD.IADD R242, R242, 0x1, -R168 ;  /* 0x00000001f2f2c824 */ /* 0x000fe400078e0aa8 */
[----:B0-----:R-:W-:Y:S02]  /*f0a0*/  IMAD.MOV.U32 R4, RZ, RZ, R247 ;  /* 0x000000ffff047224 */ /* 0x001fe400078e00f7 */
[----:B------:R-:W-:Y:S02]  /*f0b0*/  IMAD.MOV R249, RZ, RZ, -R249 ;  /* 0x000000fffff97224 */ /* 0x000fe400078e0af9 */
[----:B------:R-:W-:Y:S02]  /*f0c0*/  @!P0 IMAD.MOV R4, RZ, RZ, -R4 ;  /* 0x000000ffff048224 */ /* 0x000fe400078e0a04 */
[----:B------:R-:W-:-:S02]  /*f0d0*/  IMAD.MOV R239, RZ, RZ, -R239 ;  /* 0x000000ffffef7224 */ /* 0x000fc400078e0aef */
[--C-:B------:R-:W-:Y:S01]  /*f0e0*/  @!P1 IMAD.IADD R3, R3, 0x1, -R168.reuse ;  /* 0x0000000103039824 */ /* 0x100fe200078e0aa8 */
[----:B------:R0:W-:Y:S01]  /*f0f0*/  STL [R1+0x700], R4 ;  /* 0x0007000401007387 */ /* 0x0001e20000100800 */
[----:B------:R-:W-:Y:S01]  /*f100*/  @!P5 IMAD.IADD R243, R243, 0x1, -R168 ;  /* 0x00000001f3f3d824 */ /* 0x000fe200078e0aa8 */
[----:B------:R-:W-:Y:S01]  /*f110*/  ISETP.GE.AND P5, PT, R244, RZ, PT ;  /* 0x000000fff400720c */ /* 0x000fe20003fa6270 */
[C---:B------:R-:W-:Y:S01]  /*f120*/  IMAD R240, R168.reuse, R246, R240 ;  /* 0x000000f6a8f07224 */ /* 0x040fe200078e02f0 */
[C---:B------:R-:W-:Y:S01]  /*f130*/  ISETP.GT.U32.AND P1, PT, R168.reuse, R3, PT ;  /* 0x00000003a800720c */ /* 0x040fe20003f24070 */
[C---:B------:R-:W-:Y:S02]  /*f140*/  IMAD R244, R168.reuse, R249, R248 ;  /* 0x000000f9a8f47224 */ /* 0x040fe400078e02f8 */
[----:B------:R-:W-:Y:S02]  /*f150*/  IMAD R245, R168, R239, R245 ;  /* 0x000000efa8f57224 */ /* 0x000fe400078e02f5 */
[----:B------:R-:W-:Y:S01]  /*f160*/  VIADD R239, R2, 0xc0 ;  /* 0x000000c002ef7836 */ /* 0x000fe20000000000 */
[C---:B------:R-:W-:Y:S01]  /*f170*/  ISETP.GT.U32.AND P0, PT, R168.reuse, R244, PT ;  /* 0x000000f4a800720c */ /* 0x040fe20003f04070 */
[----:B0-----:R-:W-:Y:S01]  /*f180*/  IMAD.MOV.U32 R4, RZ, RZ, R242 ;  /* 0x000000ffff047224 */ /* 0x001fe200078e00f2 */
[C---:B------:R-:W-:Y:S01]  /*f190*/  ISETP.GT.U32.AND P4, PT, R168.reuse, R245, PT ;  /* 0x000000f5a800720c */ /* 0x040fe20003f84070 */
[----:B------:R-:W-:Y:S01]  /*f1a0*/  IMAD.MOV.U32 R5, RZ, RZ, R243 ;  /* 0x000000ffff057224 */ /* 0x000fe200078e00f3 */
[----:B------:R-:W-:Y:S01]  /*f1b0*/  IABS R246, R239 ;  /* 0x000000ef00f67213 */ /* 0x000fe20000000000 */
[----:B------:R-:W-:Y:S01]  /*f1c0*/  @!P2 IMAD.MOV R4, RZ, RZ, -R4 ;  /* 0x000000ffff04a224 */ /* 0x000fe200078e0a04 */
[----:B------:R-:W-:Y:S01]  /*f1d0*/  ISETP.GT.U32.AND P2, PT, R168, R240, PT ;  /* 0x000000f0a800720c */ /* 0x000fe20003f44070 */
[----:B------:R-:W-:Y:S01]  /*f1e0*/  @!P6 IMAD.MOV R5, RZ, RZ, -R5 ;  /* 0x000000ffff05e224 */ /* 0x000fe200078e0a05 */
[----:B------:R-:W-:Y:S01]  /*f1f0*/  ISETP.GE.AND P6, PT, R241, RZ, PT ;  /* 0x000000fff100720c */ /* 0x000fe20003fc6270 */
[----:B------:R-:W-:-:S02]  /*f200*/  IMAD.MOV.U32 R243, RZ, RZ, R246 ;  /* 0x000000fffff37224 */ /* 0x000fc400078e00f6 */
[----:B------:R-:W-:Y:S01]  /*f210*/  VIADD R241, R2, 0xbf ;  /* 0x000000bf02f17836 */ /* 0x000fe20000000000 */
[----:B------:R-:W-:Y:S01]  /*f220*/  STL [R1+0x710], R5 ;  /* 0x0007100501007387 */ /* 0x000fe20000100800 */
[--C-:B------:R-:W-:Y:S01]  /*f230*/  @!P1 IMAD.IADD R3, R3, 0x1, -R168.reuse ;  /* 0x0000000103039824 */ /* 0x100fe200078e0aa8 */
[----:B------:R-:W-:Y:S01]  /*f240*/  ISETP.GE.AND P1, PT, R238, RZ, PT ;  /* 0x000000ffee00720c */ /* 0x000fe20003f26270 */
[----:B------:R-:W-:Y:S01]  /*f250*/  IMAD.HI.U32 R242, R0, R243, RZ ;  /* 0x000000f300f27227 */ /* 0x000fe200078e00ff */
[----:B------:R0:W-:Y:S01]  /*f260*/  STL [R1+0x714], R4 ;  /* 0x0007140401007387 */ /* 0x0001e20000100800 */
[----:B------:R-:W-:Y:S02]  /*f270*/  IABS R246, R241 ;  /* 0x000000f100f67213 */ /* 0x000fe40000000000 */
[--C-:B------:R-:W-:Y:S02]  /*f280*/  @!P2 IMAD.IADD R240, R240, 0x1, -R168.reuse ;  /* 0x00000001f0f0a824 */ /* 0x100fe400078e0aa8 */
[--C-:B------:R-:W-:Y:S01]  /*f290*/  @!P0 IMAD.IADD R244, R244, 0x1, -R168.reuse ;  /* 0x00000001f4f48824 */ /* 0x100fe200078e0aa8 */
[----:B------:R-:W-:Y:S01]  /*f2a0*/  ISETP.GE.AND P0, PT, R239, RZ, PT ;  /* 0x000000ffef00720c */ /* 0x000fe20003f06270 */
[----:B------:R-:W-:Y:S01]  /*f2b0*/  @!P4 IMAD.IADD R245, R245, 0x1, -R168 ;  /* 0x00000001f5f5c824 */ /* 0x000fe200078e0aa8 */
[C---:B------:R-:W-:Y:S01]  /*f2c0*/  ISETP.GT.U32.AND P2, PT, R168.reuse, R240, PT ;  /* 0x000000f0a800720c */ /* 0x040fe20003f44070 */
[----:B------:R-:W-:Y:S01]  /*f2d0*/  IMAD.MOV R242, RZ, RZ, -R242 ;  /* 0x000000fffff27224 */ /* 0x000fe200078e0af2 */
[----:B------:R-:W-:Y:S01]  /*f2e0*/  ISETP.GT.U32.AND P4, PT, R168, R244, PT ;  /* 0x000000f4a800720c */ /* 0x000fe20003f84070 */
[----:B0-----:R-:W-:-:S02]  /*f2f0*/  IMAD.MOV.U32 R4, RZ, RZ, R3 ;  /* 0x000000ffff047224 */ /* 0x001fc400078e0003 */
[----:B------:R-:W-:-:S04]  /*f300*/  IMAD.HI.U32 R239, R0, R246, RZ ;  /* 0x000000f600ef7227 */ /* 0x000fc800078e00ff */
[----:B------:R-:W-:Y:S01]  /*f310*/  @!P3 IMAD.MOV R4, RZ, RZ, -R4 ;  /* 0x000000ffff04b224 */ /* 0x000fe200078e0a04 */
[C---:B------:R-:W-:Y:S01]  /*f320*/  ISETP.GT.U32.AND P3, PT, R168.reuse, R245, PT ;  /* 0x000000f5a800720c */ /* 0x040fe20003f64070 */
[----:B------:R-:W-:Y:S02]  /*f330*/  IMAD R243, R168, R242, R243 ;  /* 0x000000f2a8f37224 */ /* 0x000fe400078e02f3 */
[C---:B------:R-:W-:Y:S01]  /*f340*/  VIADD R242, R2.reuse, 0xbc ;  /* 0x000000bc02f27836 */ /* 0x040fe20000000000 */
[----:B------:R0:W-:Y:S01]  /*f350*/  STL [R1+0x718], R4 ;  /* 0x0007180401007387 */ /* 0x0001e20000100800 */
[C---:B------:R-:W-:Y:S02]  /*f360*/  VIADD R238, R2.reuse, 0xbe ;  /* 0x000000be02ee7836 */ /* 0x040fe40000000000 */
[----:B------:R-:W-:Y:S01]  /*f370*/  IMAD.MOV R239, RZ, RZ, -R239 ;  /* 0x000000ffffef7224 */ /* 0x000fe200078e0aef */
[----:B------:R-:W-:Y:S01]  /*f380*/  IABS R248, R242 ;  /* 0x000000f200f87213 */ /* 0x000fe20000000000 */
[----:B------:R-:W-:Y:S01]  /*f390*/  VIADD R3, R2, 0xbd ;  /* 0x000000bd02037836 */ /* 0x000fe20000000000 */
[----:B------:R-:W-:Y:S01]  /*f3a0*/  IABS R247, R238 ;  /* 0x000000ee00f77213 */ /* 0x000fe20000000000 */
[----:B------:R-:W-:-:S02]  /*f3b0*/  IMAD R246, R168, R239, R246 ;  /* 0x000000efa8f67224 */ /* 0x000fc400078e02f6 */
[--C-:B------:R-:W-:Y:S01]  /*f3c0*/  @!P2 IMAD.IADD R240, R240, 0x1, -R168.reuse ;  /* 0x00000001f0f0a824 */ /* 0x100fe200078e0aa8 */
[----:B------:R-:W-:Y:S01]  /*f3d0*/  ISETP.GE.AND P2, PT, R241, RZ, PT ;  /* 0x000000fff100720c */ /* 0x000fe20003f46270 */
[--C-:B------:R-:W-:Y:S01]  /*f3e0*/  @!P4 IMAD.IADD R244, R244, 0x1, -R168.reuse ;  /* 0x00000001f4f4c824 */ /* 0x100fe200078e0aa8 */
[----:B------:R-:W-:Y:S01]  /*f3f0*/  IABS R239, R3 ;  /* 0x0000000300ef7213 */ /* 0x000fe20000000000 */
[----:B------:R-:W-:Y:S01]  /*f400*/  @!P3 IMAD.IADD R245, R245, 0x1, -R168 ;  /* 0x00000001f5f5b824 */ /* 0x000fe200078e0aa8 */
[C---:B------:R-:W-:Y:S01]  /*f410*/  ISETP.GT.U32.AND P3, PT, R168.reuse, R246, PT ;  /* 0x000000f6a800720c */ /* 0x040fe20003f64070 */
[----:B------:R-:W-:Y:S01]  /*f420*/  IMAD.MOV.U32 R241, RZ, RZ, R248 ;  /* 0x000000fffff17224 */ /* 0x000fe200078e00f8 */
[----:B------:R-:W-:Y:S01]  /*f430*/  ISETP.GT.U32.AND P4, PT, R168, R243, PT ;  /* 0x000000f3a800720c */ /* 0x000fe20003f84070 */
[----:B------:R-:W-:-:S04]  /*f440*/  IMAD.HI.U32 R248, R0, R247, RZ ;  /* 0x000000f700f87227 */ /* 0x000fc800078e00ff */
[----:B0-----:R-:W-:Y:S02]  /*f450*/  IMAD.MOV.U32 R4, RZ, RZ, R244 ;  /* 0x000000ffff047224 */ /* 0x001fe400078e00f4 */
[----:B------:R-:W-:-:S04]  /*f460*/  IMAD.HI.U32 R249, R0, R239, RZ ;  /* 0x000000ef00f97227 */ /* 0x000fc800078e00ff */
[----:B------:R-:W-:Y:S02]  /*f470*/  IMAD.MOV R248, RZ, RZ, -R248 ;  /* 0x000000fffff87224 */ /* 0x000fe400078e0af8 */
[----:B------:R-:W-:Y:S02]  /*f480*/  @!P5 IMAD.MOV R4, RZ, RZ, -R4 ;  /* 0x000000ffff04d224 */ /* 0x000fe400078e0a04 */
[----:B------:R-:W-:Y:S02]  /*f490*/  IMAD.MOV R244, RZ, RZ, -R249 ;  /* 0x000000fffff47224 */ /* 0x000fe400078e0af9 */
[----:B------:R-:W-:Y:S01]  /*f4a0*/  IMAD R247, R168, R248, R247 ;  /* 0x000000f8a8f77224 */ /* 0x000fe200078e02f7 */
[----:B------:R0:W-:Y:S01]  /*f4b0*/  STL [R1+0x708], R4 ;  /* 0x0007080401007387 */ /* 0x0001e20000100800 */
[----:B------:R-:W-:Y:S02]  /*f4c0*/  IMAD.MOV.U32 R5, RZ, RZ, R245 ;  /* 0x000000ffff057224 */ /* 0x000fe400078e00f5 */
[----:B------:R-:W-:-:S02]  /*f4d0*/  @!P3 IMAD.IADD R246, R246, 0x1, -R168 ;  /* 0x00000001f6f6b824 */ /* 0x000fc400078e0aa8 */
[C---:B------:R-:W-:Y:S02]  /*f4e0*/  IMAD R239, R168.reuse, R244, R239 ;  /* 0x000000f4a8ef7224 */ /* 0x040fe400078e02ef */
[----:B------:R-:W-:Y:S01]  /*f4f0*/  @!P6 IMAD.MOV R5, RZ, RZ, -R5 ;  /* 0x000000ffff05e224 */ /* 0x000fe200078e0a05 */
[----:B------:R-:W-:Y:S01]  /*f500*/  ISETP.GT.U32.AND P6, PT, R168, R247, PT ;  /* 0x000000f7a800720c */ /* 0x000fe20003fc4070 */
[----:B------:R-:W-:Y:S01]  /*f510*/  @!P4 IMAD.IADD R243, R243, 0x1, -R168 ;  /* 0x00000001f3f3c824 */ /* 0x000fe200078e0aa8 */
[----:B------:R-:W-:Y:S01]  /*f520*/  ISETP.GE.AND P4, PT, R238, RZ, PT ;  /* 0x000000ffee00720c */ /* 0x000fe20003f86270 */
[----:B0-----:R-:W-:Y:S01]  /*f530*/  IMAD.MOV.U32 R4, RZ, RZ, R240 ;  /* 0x000000ffff047224 */ /* 0x001fe200078e00f0 */
[----:B------:R-:W-:Y:S01]  /*f540*/  ISETP.GT.U32.AND P3, PT, R168, R246, PT ;  /* 0x000000f6a800720c */ /* 0x000fe20003f64070 */
[----:B------:R-:W-:Y:S01]  /*f550*/  IMAD.HI.U32 R238, R0, R241, RZ ;  /* 0x000000f100ee7227 */ /* 0x000fe200078e00ff */
[C---:B------:R-:W-:Y:S01]  /*f560*/  ISETP.GT.U32.AND P5, PT, R168.reuse, R243, PT ;  /* 0x000000f3a800720c */ /* 0x040fe20003fa4070 */
[----:B------:R-:W-:Y:S02]  /*f570*/  STL [R1+0x6b8], R5 ;  /* 0x0006b80501007387 */ /* 0x000fe40000100800 */
[----:B------:R-:W-:Y:S01]  /*f580*/  @!P1 IMAD.MOV R4, RZ, RZ, -R4 ;  /* 0x000000ffff049224 */ /* 0x000fe200078e0a04 */
[----:B------:R-:W-:Y:S01]  /*f590*/  ISETP.GT.U32.AND P1, PT, R168, R239, PT ;  /* 0x000000efa800720c */ /* 0x000fe20003f24070 */
[----:B------:R-:W-:-:S02]  /*f5a0*/  IMAD.MOV R238, RZ, RZ, -R238 ;  /* 0x000000ffffee7224 */ /* 0x000fc400078e0aee */
[----:B------:R-:W-:Y:S01]  /*f5b0*/  VIADD R248, R2, 0xbb ;  /* 0x000000bb02f87836 */ /* 0x000fe20000000000 */
[----:B------:R0:W-:Y:S01]  /*f5c0*/  STL [R1+0x6c8], R4 ;  /* 0x0006c80401007387 */ /* 0x0001e20000100800 */
[----:B------:R-:W-:Y:S02]  /*f5d0*/  IMAD R241, R168, R238, R241 ;  /* 0x000000eea8f17224 */ /* 0x000fe400078e02f1 */
[--C-:B------:R-:W-:Y:S01]  /*f5e0*/  @!P6 IMAD.IADD R247, R247, 0x1, -R168.reuse ;  /* 0x00000001f7f7e824 */ /* 0x100fe200078e0aa8 */
[----:B------:R-:W-:Y:S01]  /*f5f0*/  IABS R238, R248 ;  /* 0x000000f800ee7213 */ /* 0x000fe20000000000 */
[--C-:B------:R-:W-:Y:S01]  /*f600*/  @!P3 IMAD.IADD R246, R246, 0x1, -R168.reuse ;  /* 0x00000001f6f6b824 */ /* 0x100fe200078e0aa8 */
[C---:B------:R-:W-:Y:S01]  /*f610*/  ISETP.GT.U32.AND P3, PT, R168.reuse, R241, PT ;  /* 0x000000f1a800720c */ /* 0x040fe20003f64070 */
[--C-:B------:R-:W-:Y:S01]  /*f620*/  @!P5 IMAD.IADD R243, R243, 0x1, -R168.reuse ;  /* 0x00000001f3f3d824 */ /* 0x100fe200078e0aa8 */
[----:B------:R-:W-:Y:S01]  /*f630*/  ISETP.GE.AND P5, PT, R3, RZ, PT ;  /* 0x000000ff0300720c */ /* 0x000fe20003fa6270 */
[----:B------:R-:W-:Y:S01]  /*f640*/  @!P1 IMAD.IADD R239, R239, 0x1, -R168 ;  /* 0x00000001efef9824 */ /* 0x000fe200078e0aa8 */
[----:B------:R-:W-:Y:S01]  /*f650*/  ISETP.GT.U32.AND P1, PT, R168, R247, PT ;  /* 0x000000f7a800720c */ /* 0x000fe20003f24070 */
[----:B------:R-:W-:Y:S01]  /*f660*/  IMAD.HI.U32 R244, R0, R238, RZ ;  /* 0x000000ee00f47227 */ /* 0x000fe200078e00ff */
[----:B------:R-:W-:-:S03]  /*f670*/  ISETP.GE.AND P6, PT, R242, RZ, PT ;  /* 0x000000fff200720c */ /* 0x000fc60003fc6270 */
[----:B------:R-:W-:Y:S02]  /*f680*/  VIADD R3, R2, 0xba ;  /* 0x000000ba02037836 */ /* 0x000fe40000000000 */
[----:B------:R-:W-:Y:S02]  /*f690*/  IMAD.MOV R244, RZ, RZ, -R244 ;  /* 0x000000fffff47224 */ /* 0x000fe400078e0af4 */
[----:B------:R-:W-:Y:S01]  /*f6a0*/  @!P3 IMAD.IADD R241, R241, 0x1, -R168 ;  /* 0x00000001f1f1b824 */ /* 0x000fe200078e0aa8 */
[----:B------:R-:W-:Y:S01]  /*f6b0*/  IABS R240, R3 ;  /* 0x0000000300f07213 */ /* 0x000fe20000000000 */
[C---:B------:R-:W-:Y:S01]  /*f6c0*/  IMAD R238, R168.reuse, R244, R238 ;  /* 0x000000f4a8ee7224 */ /* 0x040fe200078e02ee */
[C---:B------:R-:W-:Y:S01]  /*f6d0*/  ISETP.GT.U32.AND P3, PT, R168.reuse, R239, PT ;  /* 0x000000efa800720c */ /* 0x040fe20003f64070 */
[----:B------:R-:W-:Y:S02]  /*f6e0*/  @!P1 IMAD.IADD R247, R247, 0x1, -R168 ;  /* 0x00000001f7f79824 */ /* 0x000fe400078e0aa8 */
[----:B0-----:R-:W-:Y:S01]  /*f6f0*/  IMAD.MOV.U32 R4, RZ, RZ, R243 ;  /* 0x000000ffff047224 */ /* 0x001fe200078e00f3 */
[----:B------:R-:W-:Y:S01]  /*f700*/  ISETP.GT.U32.AND P1, PT, R168, R238, PT ;  /* 0x000000eea800720c */ /* 0x000fe20003f24070 */
[----:B------:R-:W-:-:S04]  /*f710*/  IMAD.HI.U32 R243, R0, R240, RZ ;  /* 0x000000f000f37227 */ /* 0x000fc800078e00ff */
[C---:B------:R-:W-:Y:S02]  /*f720*/  VIADD R242, R2.reuse, 0xb9 ;  /* 0x000000b902f27836 */ /* 0x040fe40000000000 */
[----:B------:R-:W-:Y:S02]  /*f730*/  IMAD.MOV R243, RZ, RZ, -R243 ;  /* 0x000000fffff37224 */ /* 0x000fe400078e0af3 */
[----:B------:R-:W-:Y:S01]  /*f740*/  VIADD R244, R2, 0xb8 ;  /* 0x000000b802f47836 */ /* 0x000fe20000000000 */
[----:B------:R-:W-:Y:S01]  /*f750*/  IABS R250, R242 ;  /* 0x000000f200fa7213 */ /* 0x000fe20000000000 */
[C---:B------:R-:W-:Y:S02]  /*f760*/  IMAD R240, R168.reuse, R243, R240 ;  /* 0x000000f3a8f07224 */ /* 0x040fe400078e02f0 */
[----:B------:R-:W-:Y:S01]  /*f770*/  @!P0 IMAD.MOV R4, RZ, RZ, -R4 ;  /* 0x000000ffff048224 */ /* 0x000fe200078e0a04 */
[----:B------:R-:W-:Y:S01]  /*f780*/  ISETP.GT.U32.AND P0, PT, R168, R241, PT ;  /* 0x000000f1a800720c */ /* 0x000fe20003f04070 */
[--C-:B------:R-:W-:Y:S01]  /*f790*/  @!P3 IMAD.IADD R239, R239, 0x1, -R168.reuse ;  /* 0x00000001efefb824 */ /* 0x100fe200078e0aa8 */
[----:B------:R-:W-:Y:S01]  /*f7a0*/  IABS R243, R244 ;  /* 0x000000f400f37213 */ /* 0x000fe20000000000 */
[----:B------:R-:W-:Y:S01]  /*f7b0*/  @!P1 IMAD.IADD R238, R238, 0x1, -R168 ;  /* 0x00000001eeee9824 */ /* 0x000fe200078e0aa8 */
[----:B------:R-:W-:Y:S01]  /*f7c0*/  ISETP.GT.U32.AND P3, PT, R168, R240, PT ;  /* 0x000000f0a800720c */ /* 0x000fe20003f64070 */
[----:B------:R-:W-:Y:S01]  /*f7d0*/  IMAD.MOV.U32 R5, RZ, RZ, R246 ;  /* 0x000000ffff057224 */ /* 0x000fe200078e00f6 */
[----:B------:R0:W-:Y:S01]  /*f7e0*/  STL [R1+0x6d8], R4 ;  /* 0x0006d80401007387 */ /* 0x0001e20000100800 */
[----:B------:R-:W-:Y:S01]  /*f7f0*/  IMAD.HI.U32 R251, R0, R250, RZ ;  /* 0x000000fa00fb7227 */ /* 0x000fe200078e00ff */
[----:B------:R-:W-:-:S03]  /*f800*/  ISETP.GE.AND P1, PT, R3, RZ, PT ;  /* 0x000000ff0300720c */ /* 0x000fc60003f26270 */
[----:B------:R-:W-:Y:S01]  /*f810*/  @!P2 IMAD.MOV R5, RZ, RZ, -R5 ;  /* 0x000000ffff05a224 */ /* 0x000fe200078e0a05 */
[----:B------:R-:W-:Y:S01]  /*f820*/  ISETP.GT.U32.AND P2, PT, R168, R238, PT ;  /* 0x000000eea800720c */ /* 0x000fe20003f44070 */
[----:B------:R-:W-:Y:S02]  /*f830*/  IMAD.MOV R251, RZ, RZ, -R251 ;  /* 0x000000fffffb7224 */ /* 0x000fe400078e0afb */
[----:B------:R-:W-:Y:S01]  /*f840*/  IMAD.HI.U32 R249, R0, R243, RZ ;  /* 0x000000f300f97227 */ /* 0x000fe200078e00ff */
[----:B------:R1:W-:Y:S03]  /*f850*/  STL [R1+0x698], R5 ;  /* 0x0006980501007387 */ /* 0x0003e60000100800 */
[----:B0-----:R-:W-:Y:S02]  /*f860*/  IMAD.MOV.U32 R4, RZ, RZ, R247 ;  /* 0x000000ffff047224 */ /* 0x001fe400078e00f7 */
[----:B------:R-:W-:-:S02]  /*f870*/  IMAD R3, R168, R251, R250 ;  /* 0x000000fba8037224 */ /* 0x000fc400078e02fa */
[----:B------:R-:W-:Y:S02]  /*f880*/  IMAD.MOV R249, RZ, RZ, -R249 ;  /* 0x000000fffff97224 */ /* 0x000fe400078e0af9 */
[----:B------:R-:W-:Y:S02]  /*f890*/  @!P4 IMAD.MOV R4, RZ, RZ, -R4 ;  /* 0x000000ffff04c224 */ /* 0x000fe400078e0a04 */
[--C-:B------:R-:W-:Y:S01]  /*f8a0*/  @!P0 IMAD.IADD R241, R241, 0x1, -R168.reuse ;  /* 0x00000001f1f18824 */ /* 0x100fe200078e0aa8 */
[----:B------:R-:W-:Y:S01]  /*f8b0*/  ISETP.GE.AND P0, PT, R248, RZ, PT ;  /* 0x000000fff800720c */ /* 0x000fe20003f06270 */
[--C-:B------:R-:W-:Y:S01]  /*f8c0*/  @!P3 IMAD.IADD R240, R240, 0x1, -R168.reuse ;  /* 0x00000001f0f0b824 */ /* 0x100fe200078e0aa8 */
[C---:B------:R-:W-:Y:S01]  /*f8d0*/  ISETP.GT.U32.AND P3, PT, R168.reuse, R3, PT ;  /* 0x00000003a800720c */ /* 0x040fe20003f64070 */
[C---:B------:R-:W-:Y:S01]  /*f8e0*/  IMAD R243, R168.reuse, R249, R243 ;  /* 0x000000f9a8f37224 */ /* 0x040fe200078e02f3 */
[----:B------:R0:W-:Y:S01]  /*f8f0*/  STL [R1+0x690], R4 ;  /* 0x0006900401007387 */ /* 0x0001e20000100800 */
[----:B-1----:R-:W-:Y:S01]  /*f900*/  IMAD.MOV.U32 R5, RZ, RZ, R239 ;  /* 0x000000ffff057224 */ /* 0x002fe200078e00ef */
[----:B------:R-:W-:Y:S01]  /*f910*/  ISETP.GT.U32.AND P4, PT, R168, R240, PT ;  /* 0x000000f0a800720c */ /* 0x000fe20003f84070 */
[----:B------:R-:W-:Y:S01]  /*f920*/  @!P2 IMAD.IADD R238, R238, 0x1, -R168 ;  /* 0x00000001eeeea824 */ /* 0x000fe200078e0aa8 */
[----:B------:R-:W-:Y:S01]  /*f930*/  ISETP.GT.U32.AND P2, PT, R168, R243, PT ;  /* 0x000000f3a800720c */ /* 0x000fe20003f44070 */
[----:B------:R-:W-:-:S02]  /*f940*/  VIADD R245, R2, 0xb7 ;  /* 0x000000b702f57836 */ /* 0x000fc40000000000 */
[----:B------:R-:W-:Y:S01]  /*f950*/  @!P5 IMAD.MOV R5, RZ, RZ, -R5 ;  /* 0x000000ffff05d224 */ /* 0x000fe200078e0a05 */
[----:B------:R-:W-:Y:S01]  /*f960*/  ISETP.GE.AND P5, PT, R242, RZ, PT ;  /* 0x000000fff200720c */ /* 0x000fe20003fa6270 */
[C---:B------:R-:W-:Y:S01]  /*f970*/  VIADD R242, R2.reuse, 0xb5 ;  /* 0x000000b502f27836 */ /* 0x040fe20000000000 */
[----:B------:R-:W-:Y:S01]  /*f980*/  IABS R248, R245 ;  /* 0x000000f500f87213 */ /* 0x000fe20000000000 */
[----:B0-----:R-:W-:Y:S01]  /*f990*/  IMAD.MOV.U32 R4, RZ, RZ, R241 ;  /* 0x000000ffff047224 */ /* 0x001fe200078e00f1 */
[----:B------:R-:W-:Y:S01]  /*f9a0*/  STL [R1+0x68c], R5 ;  /* 0x00068c0501007387 */ /* 0x000fe20000100800 */
[----:B------:R-:W-:Y:S01]  /*f9b0*/  VIADD R241, R2, 0xb6 ;  /* 0x000000b602f17836 */ /* 0x000fe20000000000 */
[----:B------:R-:W-:Y:S01]  /*f9c0*/  IABS R246, R242 ;  /* 0x000000f200f67213 */ /* 0x000fe20000000000 */
[----:B------:R-:W-:Y:S01]  /*f9d0*/  @!P6 IMAD.MOV R4, RZ, RZ, -R4 ;  /* 0x000000ffff04e224 */ /* 0x000fe200078e0a04 */
[----:B------:R-:W-:Y:S01]  /*f9e0*/  ISETP.GE.AND P6, PT, R244, RZ, PT ;  /* 0x000000fff400720c */ /* 0x000fe20003fc6270 */
[----:B------:R-:W-:Y:S01]  /*f9f0*/  @!P3 IMAD.IADD R3, R3, 0x1, -R168 ;  /* 0x000000010303b824 */ /* 0x000fe200078e0aa8 */
[----:B------:R-:W-:Y:S01]  /*fa00*/  IABS R250, R241 ;  /* 0x000000f100fa7213 */ /* 0x000fe20000000000 */
[----:B------:R-:W-:Y:S01]  /*fa10*/  IMAD.HI.U32 R239, R0, R248, RZ ;  /* 0x000000f800ef7227 */ /* 0x000fe200078e00ff */
[----:B------:R0:W-:Y:S01]  /*fa20*/  STL [R1+0x688], R4 ;  /* 0x0006880401007387 */ /* 0x0001e20000100800 */
[----:B------:R-:W-:-:S02]  /*fa30*/  ISETP.GE.AND P3, PT, R241, RZ, PT ;  /* 0x000000fff100720c */ /* 0x000fc40003f66270 */
[--C-:B------:R-:W-:Y:S01]  /*fa40*/  @!P2 IMAD.IADD R243, R243, 0x1, -R168.reuse ;  /* 0x00000001f3f3a824 */ /* 0x100fe200078e0aa8 */
[----:B------:R-:W-:Y:S01]  /*fa50*/  ISETP.GT.U32.AND P2, PT, R168, R3, PT ;  /* 0x00000003a800720c */ /* 0x000fe20003f44070 */
[----:B------:R-:W-:Y:S02]  /*fa60*/  IMAD.MOV R239, RZ, RZ, -R239 ;  /* 0x000000ffffef7224 */ /* 0x000fe400078e0aef */
[----:B------:R-:W-:Y:S01]  /*fa70*/  @!P4 IMAD.IADD R240, R240, 0x1, -R168 ;  /* 0x00000001f0f0c824 */ /* 0x000fe200078e0aa8 */
[----:B------:R-:W-:Y:S01]  /*fa80*/  ISETP.GE.AND P4, PT, R245, RZ, PT ;  /* 0x000000fff500720c */ /* 0x000fe20003f86270 */
[----:B------:R-:W-:Y:S02]  /*fa90*/  IMAD R251, R168, R239, R248 ;  /* 0x000000efa8fb7224 */ /* 0x000fe400078e02f8 */
        /* <DEDUP_REMOVED lines=8> */
[C---:B------:R-:W-:Y:S02]  /*fb20*/  VIADD R241, R2.reuse, 0xb4 ;  /* 0x000000b402f17836 */ /* 0x040fe40000000000 */
[----:B------:R-:W-:Y:S01]  /*fb30*/  VIADD R239, R2, 0xb3 ;  /* 0x000000b302ef7836 */ /* 0x000fe20000000000 */
[----:B------:R-:W-:Y:S01]  /*fb40*/  ISETP.GT.U32.AND P2, PT, R168, R250, PT ;  /* 0x000000faa800720c */ /* 0x000fe20003f44070 */
[----:B------:R-:W-:Y:S01]  /*fb50*/  IMAD.HI.U32 R238, R0, R246, RZ ;  /* 0x000000f600ee7227 */ /* 0x000fe200078e00ff */
[----:B------:R-:W-:-:S02]  /*fb60*/  IABS R249, R241 ;  /* 0x000000f100f97213 */ /* 0x000fc40000000000 */
[----:B------:R-:W-:Y:S01]  /*fb70*/  IABS R248, R239 ;  /* 0x000000ef00f87213 */ /* 0x000fe20000000000 */
[----:B0-----:R-:W-:Y:S02]  /*fb80*/  IMAD.MOV.U32 R4, RZ, RZ, R240 ;  /* 0x000000ffff047224 */ /* 0x001fe400078e00f0 */
[----:B------:R-:W-:Y:S01]  /*fb90*/  @!P0 IMAD.IADD R243, R243, 0x1, -R168 ;  /* 0x00000001f3f38824 */ /* 0x000fe200078e0aa8 */
[----:B------:R-:W-:Y:S01]  /*fba0*/  ISETP.GE.AND P0, PT, R242, RZ, PT ;  /* 0x000000fff200720c */ /* 0x000fe20003f06270 */
[----:B------:R-:W-:Y:S01]  /*fbb0*/  @!P1 IMAD.MOV R4, RZ, RZ, -R4 ;  /* 0x000000ffff049224 */ /* 0x000fe200078e0a04 */
[----:B------:R-:W-:Y:S01]  /*fbc0*/  ISETP.GT.U32.AND P1, PT, R168, R251, PT ;  /* 0x000000fba800720c */ /* 0x000fe20003f24070 */
[----:B------:R-:W-:-:S03]  /*fbd0*/  IMAD.HI.U32 R240, R0, R249, RZ ;  /* 0x000000f900f07227 */ /* 0x000fc600078e00ff */
[----:B------:R0:W-:Y:S01]  /*fbe0*/  STL [R1+0x630], R4 ;  /* 0x0006300401007387 */ /* 0x0001e20000100800 */
[----:B------:R-:W-:Y:S02]  /*fbf0*/  @!P2 IMAD.IADD R250, R250, 0x1, -R168 ;  /* 0x00000001fafaa824 */ /* 0x000fe400078e0aa8 */
[----:B------:R-:W-:Y:S02]  /*fc00*/  IMAD.MOV R242, RZ, RZ, -R238 ;  /* 0x000000fffff27224 */ /* 0x000fe400078e0aee */
[----:B------:R-:W-:Y:S01]  /*fc10*/  IMAD.HI.U32 R238, R0, R248, RZ ;  /* 0x000000f800ee7227 */ /* 0x000fe200078e00ff */
[----:B------:R-:W-:-:S03]  /*fc20*/  ISETP.GT.U32.AND P2, PT, R168, R250, PT ;  /* 0x000000faa800720c */ /* 0x000fc60003f44070 */
[----:B------:R-:W-:Y:S01]  /*fc30*/  @!P1 IMAD.IADD R251, R251, 0x1, -R168 ;  /* 0x00000001fbfb9824 */ /* 0x000fe200078e0aa8 */
[----:B------:R-:W-:Y:S01]  /*fc40*/  ISETP.GE.AND P1, PT, R241, RZ, PT ;  /* 0x000000fff100720c */ /* 0x000fe20003f26270 */
[----:B0-----:R-:W-:Y:S02]  /*fc50*/  IMAD.MOV.U32 R4, RZ, RZ, R3 ;  /* 0x000000ffff047224 */ /* 0x001fe400078e0003 */
[----:B------:R-:W-:Y:S02]  /*fc60*/  IMAD.MOV R240, RZ, RZ, -R240 ;  /* 0x000000fffff07224 */ /* 0x000fe400078e0af0 */
[----:B------:R-:W-:Y:S01]  /*fc70*/  @!P5 IMAD.MOV R4, RZ, RZ, -R4 ;  /* 0x000000ffff04d224 */ /* 0x000fe200078e0a04 */
[C---:B------:R-:W-:Y:S01]  /*fc80*/  ISETP.GT.U32.AND P5, PT, R168.reuse, R251, PT ;  /* 0x000000fba800720c */ /* 0x040fe20003fa4070 */
[----:B------:R-:W-:Y:S02]  /*fc90*/  IMAD R246, R168, R242, R246 ;  /* 0x000000f2a8f67224 */ /* 0x000fe400078e02f6 */
[----:B------:R-:W-:Y:S01]  /*fca0*/  IMAD.MOV.U32 R3, RZ, RZ, R243 ;  /* 0x000000ffff037224 */ /* 0x000fe200078e00f3 */
[----:B------:R0:W-:Y:S01]  /*fcb0*/  STL [R1+0x628], R4 ;  /* 0x0006280401007387 */ /* 0x0001e20000100800 */
[----:B------:R-:W-:-:S02]  /*fcc0*/  IMAD.MOV R238, RZ, RZ, -R238 ;  /* 0x000000ffffee7224 */ /* 0x000fc400078e0aee */
[C---:B------:R-:W-:Y:S02]  /*fcd0*/  IMAD R249, R168.reuse, R240, R249 ;  /* 0x000000f0a8f97224 */ /* 0x040fe400078e02f9 */
[----:B------:R-:W-:Y:S01]  /*fce0*/  @!P6 IMAD.MOV R3, RZ, RZ, -R3 ;  /* 0x000000ffff03e224 */ /* 0x000fe200078e0a03 */
[C---:B------:R-:W-:Y:S01]  /*fcf0*/  ISETP.GT.U32.AND P6, PT, R168.reuse, R246, PT ;  /* 0x000000f6a800720c */ /* 0x040fe20003fc4070 */
[C---:B------:R-:W-:Y:S02]  /*fd00*/  IMAD R248, R168.reuse, R238, R248 ;  /* 0x000000eea8f87224 */ /* 0x040fe400078e02f8 */
[--C-:B------:R-:W-:Y:S01]  /*fd10*/  @!P5 IMAD.IADD R251, R251, 0x1, -R168.reuse ;  /* 0x00000001fbfbd824 */ /* 0x100fe200078e0aa8 */
[----:B------:R-:W-:Y:S01]  /*fd20*/  ISETP.GT.U32.AND P5, PT, R168, R249, PT ;  /* 0x000000f9a800720c */ /* 0x000fe20003fa4070 */
[----:B------:R-:W-:Y:S01]  /*fd30*/  @!P2 IMAD.IADD R250, R250, 0x1, -R168 ;  /* 0x00000001fafaa824 */ /* 0x000fe200078e0aa8 */
[----:B------:R-:W-:Y:S01]  /*fd40*/  ISETP.GT.U32.AND P2, PT, R168, R248, PT ;  /* 0x000000f8a800720c */ /* 0x000fe20003f44070 */
[C---:B------:R-:W-:Y:S01]  /*fd50*/  VIADD R242, R2.reuse, 0xb2 ;  /* 0x000000b202f27836 */ /* 0x040fe20000000000 */
[----:B------:R1:W-:Y:S01]  /*fd60*/  STL [R1+0x62c], R3 ;  /* 0x00062c0301007387 */ /* 0x0003e20000100800 */
[----:B------:R-:W-:-:S02]  /*fd70*/  VIADD R238, R2, 0xb1 ;  /* 0x000000b102ee7836 */ /* 0x000fc40000000000 */
[----:B------:R-:W-:Y:S01]  /*fd80*/  VIADD R245, R2, 0xaf ;  /* 0x000000af02f57836 */ /* 0x000fe20000000000 */
[----:B------:R-:W-:Y:S01]  /*fd90*/  IABS R244, R242 ;  /* 0x000000f200f47213 */ /* 0x000fe20000000000 */
[----:B------:R-:W-:Y:S01]  /*fda0*/  @!P6 IMAD.IADD R246, R246, 0x1, -R168 ;  /* 0x00000001f6f6e824 */ /* 0x000fe200078e0aa8 */
[----:B------:R-:W-:Y:S01]  /*fdb0*/  ISETP.GE.AND P6, PT, R239, RZ, PT ;  /* 0x000000ffef00720c */ /* 0x000fe20003fc6270 */
[----:B0-----:R-:W-:Y:S01]  /*fdc0*/  IMAD.MOV.U32 R4, RZ, RZ, R250 ;  /* 0x000000ffff047224 */ /* 0x001fe200078e00fa */
[----:B------:R-:W-:Y:S01]  /*fdd0*/  IABS R240, R245 ;  /* 0x000000f500f07213 */ /* 0x000fe20000000000 */
[----:B------:R-:W-:Y:S01]  /*fde0*/  @!P5 IMAD.IADD R249, R249, 0x1, -R168 ;  /* 0x00000001f9f9d824 */ /* 0x000fe200078e0aa8 */
[----:B-1----:R-:W-:Y:S01]  /*fdf0*/  IABS R3, R238 ;  /* 0x000000ee00037213 */ /* 0x002fe20000000000 */
        /* <DEDUP_REMOVED lines=8> */
[----:B------:R-:W-:Y:S02]  /*fe80*/  IMAD.MOV.U32 R5, RZ, RZ, R251 ;  /* 0x000000ffff057224 */ /* 0x000fe400078e00fb */
[----:B------:R-:W-:Y:S01]  /*fe90*/  @!P3 IMAD.MOV R4, RZ, RZ, -R4 ;  /* 0x000000ffff04b224 */ /* 0x000fe200078e0a04 */
[----:B------:R-:W-:Y:S01]  /*fea0*/  ISETP.GE.AND P3, PT, R242, RZ, PT ;  /* 0x000000fff200720c */ /* 0x000fe20003f66270 */
[----:B------:R-:W-:-:S02]  /*feb0*/  IMAD R3, R168, R239, R3 ;  /* 0x000000efa8037224 */ /* 0x000fc400078e0203 */
[----:B------:R-:W-:Y:S01]  /*fec0*/  @!P5 IMAD.IADD R246, R246, 0x1, -R168 ;  /* 0x00000001f6f6d824 */ /* 0x000fe200078e0aa8 */
[----:B------:R-:W-:Y:S01]  /*fed0*/  ISETP.GT.U32.AND P5, PT, R168, R244, PT ;  /* 0x000000f4a800720c */ /* 0x000fe20003fa4070 */
[----:B------:R-:W-:-:S04]  /*fee0*/  IMAD.HI.U32 R242, R0, R240, RZ ;  /* 0x000000f000f27227 */ /* 0x000fc800078e00ff */
[----:B------:R-:W-:Y:S02]  /*fef0*/  VIADD R243, R2, 0xb0 ;  /* 0x000000b002f37836 */ /* 0x000fe40000000000 */
[----:B------:R-:W-:Y:S01]  /*ff00*/  @!P4 IMAD.MOV R5, RZ, RZ, -R5 ;  /* 0x000000ffff05c224 */ /* 0x000fe200078e0a05 */
[C---:B------:R-:W-:Y:S01]  /*ff10*/  ISETP.GT.U32.AND P4, PT, R168.reuse, R248, PT ;  /* 0x000000f8a800720c */ /* 0x040fe20003f84070 */
[----:B------:R-:W-:Y:S01]  /*ff20*/  @!P2 IMAD.IADD R249, R249, 0x1, -R168 ;  /* 0x00000001f9f9a824 */ /* 0x000fe200078e0aa8 */
[----:B------:R-:W-:Y:S01]  /*ff30*/  ISETP.GT.U32.AND P2, PT, R168, R3, PT ;  /* 0x00000003a800720c */ /* 0x000fe20003f44070 */
[----:B------:R-:W-:Y:S01]  /*ff40*/  IMAD.MOV R242, RZ, RZ, -R242 ;  /* 0x000000fffff27224 */ /* 0x000fe200078e0af2 */
[----:B------:R-:W-:Y:S01]  /*ff50*/  IABS R241, R243 ;  /* 0x000000f300f17213 */ /* 0x000fe20000000000 */
[----:B------:R0:W-:Y:S01]  /*ff60*/  STL [R1+0x4e8], R5 ;  /* 0x0004e80501007387 */ /* 0x0001e20000100800 */
[----:B------:R-:W-:Y:S02]  /*ff70*/  VIADD R239, R2, 0xae ;  /* 0x000000ae02ef7836 */ /* 0x000fe40000000000 */
[----:B------:R-:W-:Y:S01]  /*ff80*/  IMAD R240, R168, R242, R240 ;  /* 0x000000f2a8f07224 */ /* 0x000fe200078e02f0 */
[----:B------:R1:W-:Y:S01]  /*ff90*/  STL [R1+0x530], R4 ;  /* 0x0005300401007387 */ /* 0x0003e20000100800 */
[----:B------:R-:W-:-:S04]  /*ffa0*/  IMAD.HI.U32 R247, R0, R241, RZ ;  /* 0x000000f100f77227 */ /* 0x000fc800078e00ff */
[----:B------:R-:W-:Y:S02]  /*ffb0*/  @!P5 IMAD.IADD R244, R244, 0x1, -R168 ;  /* 0x00000001f4f4d824 */ /* 0x000fe400078e0aa8 */
[----:B0-----:R-:W-:Y:S02]  /*ffc0*/  IMAD.MOV.U32 R5, RZ, RZ, R249 ;  /* 0x000000ffff057224 */ /* 0x001fe400078e00f9 */
[----:B------:R-:W-:Y:S02]  /*ffd0*/  IMAD.MOV R247, RZ, RZ, -R247 ;  /* 0x000000fffff77224 */ /* 0x000fe400078e0af7 */
[----:B-1----:R-:W-:Y:S02]  /*ffe0*/  IMAD.MOV.U32 R4, RZ, RZ, R246 ;  /* 0x000000ffff047224 */ /* 0x002fe400078e00f6 */
[----:B------:R-:W-:Y:S01]  /*fff0*/  @!P1 IMAD.MOV R5, RZ, RZ, -R5 ;  /* 0x000000ffff059224 */ /* 0x000fe200078e0a05 */
[----:B------:R-:W-:Y:S01]  /*10000*/  ISETP.GT.U32.AND P1, PT, R168, R240, PT ;  /* 0x000000f0a800720c */ /* 0x000fe20003f24070 */
[--C-:B------:R-:W-:Y:S01]  /*10010*/  @!P4 IMAD.IADD R248, R248, 0x1, -R168.reuse ;  /* 0x00000001f8f8c824 */ /* 0x100fe200078e0aa8 */
[----:B------:R-:W-:Y:S01]  /*10020*/  ISETP.GE.AND P4, PT, R238, RZ, PT ;  /* 0x000000ffee00720c */ /* 0x000fe20003f86270 */
[----:B------:R-:W-:Y:S01]  /*10030*/  @!P2 IMAD.IADD R3, R3, 0x1, -R168 ;  /* 0x000000010303a824 */ /* 0x000fe200078e0aa8 */
[----:B------:R-:W-:Y:S01]  /*10040*/  IABS R238, R239 ;  /* 0x000000ef00ee7213 */ /* 0x000fe20000000000 */
[----:B------:R-:W-:Y:S01]  /*10050*/  @!P0 IMAD.MOV R4, RZ, RZ, -R4 ;  /* 0x000000ffff048224 */ /* 0x000fe200078e0a04 */
[----:B------:R-:W-:Y:S01]  /*10060*/  ISETP.GT.U32.AND P2, PT, R168, R244, PT ;  /* 0x000000f4a800720c */ /* 0x000fe20003f44070 */
[----:B------:R-:W-:Y:S01]  /*10070*/  VIADD R242, R2, 0xad ;  /* 0x000000ad02f27836 */ /* 0x000fe20000000000 */
[C---:B------:R-:W-:Y:S01]  /*10080*/  ISETP.GT.U32.AND P0, PT, R168.reuse, R3, PT ;  /* 0x00000003a800720c */ /* 0x040fe20003f04070 */
[----:B------:R-:W-:Y:S01]  /*10090*/  IMAD R241, R168, R247, R241 ;  /* 0x000000f7a8f17224 */ /* 0x000fe200078e02f1 */
[----:B------:R0:W-:Y:S01]  /*100a0*/  STL [R1+0x5d8], R4 ;  /* 0x0005d80401007387 */ /* 0x0001e20000100800 */
[----:B------:R-:W-:Y:S01]  /*100b0*/  IMAD.HI.U32 R246, R0, R238, RZ ;  /* 0x000000ee00f67227 */ /* 0x000fe200078e00ff */
[----:B------:R-:W-:-:S02]  /*100c0*/  IABS R247, R242 ;  /* 0x000000f200f77213 */ /* 0x000fc40000000000 */
[----:B------:R-:W-:Y:S01]  /*100d0*/  ISETP.GT.U32.AND P5, PT, R168, R241, PT ;  /* 0x000000f1a800720c */ /* 0x000fe20003fa4070 */
[----:B------:R-:W-:Y:S01]  /*100e0*/  IMAD.MOV R246, RZ, RZ, -R246 ;  /* 0x000000fffff67224 */ /* 0x000fe200078e0af6 */
[----:B------:R-:W-:Y:S01]  /*100f0*/  STL [R1+0x540], R5 ;  /* 0x0005400501007387 */ /* 0x000fe20000100800 */
[----:B------:R-:W-:Y:S02]  /*10100*/  @!P1 IMAD.IADD R240, R240, 0x1, -R168 ;  /* 0x00000001f0f09824 */ /* 0x000fe400078e0aa8 */
[C---:B------:R-:W-:Y:S02]  /*10110*/  IMAD R238, R168.reuse, R246, R238 ;  /* 0x000000f6a8ee7224 */ /* 0x040fe400078e02ee */
[----:B0-----:R-:W-:Y:S01]  /*10120*/  IMAD.MOV.U32 R4, RZ, RZ, R248 ;  /* 0x000000ffff047224 */ /* 0x001fe200078e00f8 */
[----:B------:R-:W-:Y:S01]  /*10130*/  ISETP.GT.U32.AND P1, PT, R168, R240, PT ;  /* 0x000000f0a800720c */ /* 0x000fe20003f24070 */
[----:B------:R-:W-:Y:S01]  /*10140*/  @!P2 IMAD.IADD R244, R244, 0x1, -R168 ;  /* 0x00000001f4f4a824 */ /* 0x000fe200078e0aa8 */
[----:B------:R-:W-:Y:S01]  /*10150*/  ISETP.GE.AND P2, PT, R245, RZ, PT ;  /* 0x000000fff500720c */ /* 0x000fe20003f46270 */
[----:B------:R-:W-:Y:S01]  /*10160*/  @!P6 IMAD.MOV R4, RZ, RZ, -R4 ;  /* 0x000000ffff04e224 */ /* 0x000fe200078e0a04 */
[----:B------:R-:W-:Y:S01]  /*10170*/  ISETP.GE.AND P6, PT, R243, RZ, PT ;  /* 0x000000fff300720c */ /* 0x000fe20003fc6270 */
[----:B------:R-:W-:-:S02]  /*10180*/  IMAD.MOV.U32 R243, RZ, RZ, R247 ;  /* 0x000000fffff37224 */ /* 0x000fc400078e00f7 */
[----:B------:R-:W-:Y:S01]  /*10190*/  @!P0 IMAD.IADD R3, R3, 0x1, -R168 ;  /* 0x0000000103038824 */ /* 0x000fe200078e0aa8 */
[----:B------:R0:W-:Y:S01]  /*101a0*/  STL [R1+0x544], R4 ;  /* 0x0005440401007387 */ /* 0x0001e20000100800 */
[----:B------:R-:W-:Y:S01]  /*101b0*/  IMAD.HI.U32 R245, R0, R243, RZ ;  /* 0x000000f300f57227 */ /* 0x000fe200078e00ff */
[----:B------:R-:W-:-:S03]  /*101c0*/  ISETP.GT.U32.AND P0, PT, R168, R238, PT ;  /* 0x000000eea800720c */ /* 0x000fc60003f04070 */
[----:B------:R-:W-:Y:S02]  /*101d0*/  IMAD.MOV R245, RZ, RZ, -R245 ;  /* 0x000000fffff57224 */ /* 0x000fe400078e0af5 */
[--C-:B------:R-:W-:Y:S02]  /*101e0*/  @!P5 IMAD.IADD R241, R241, 0x1, -R168.reuse ;  /* 0x00000001f1f1d824 */ /* 0x100fe400078e0aa8 */
[----:B------:R-:W-:Y:S02]  /*101f0*/  @!P1 IMAD.IADD R240, R240, 0x1, -R168 ;  /* 0x00000001f0f09824 */ /* 0x000fe400078e0aa8 */
[----:B0-----:R-:W-:Y:S01]  /*10200*/  IMAD.MOV.U32 R4, RZ, RZ, R244 ;  /* 0x000000ffff047224 */ /* 0x001fe200078e00f4 */
[----:B------:R-:W-:Y:S01]  /*10210*/  ISETP.GT.U32.AND P5, PT, R168, R241, PT ;  /* 0x000000f1a800720c */ /* 0x000fe20003fa4070 */
[----:B------:R-:W-:Y:S02]  /*10220*/  VIADD R247, R2, 0xac ;  /* 0x000000ac02f77836 */ /* 0x000fe40000000000 */
[----:B------:R-:W-:Y:S01]  /*10230*/  @!P3 IMAD.MOV R4, RZ, RZ, -R4 ;  /* 0x000000ffff04b224 */ /* 0x000fe200078e0a04 */
[----:B------:R-:W-:Y:S01]  /*10240*/  ISETP.GE.AND P3, PT, R239, RZ, PT ;  /* 0x000000ffef00720c */ /* 0x000fe20003f66270 */
[----:B------:R-:W-:-:S02]  /*10250*/  IMAD R239, R168, R245, R243 ;  /* 0x000000f5a8ef7224 */ /* 0x000fc400078e02f3 */
[--C-:B------:R-:W-:Y:S01]  /*10260*/  @!P0 IMAD.IADD R238, R238, 0x1, -R168.reuse ;  /* 0x00000001eeee8824 */ /* 0x100fe200078e0aa8 */
[----:B------:R0:W-:Y:S01]  /*10270*/  STL [R1+0x548], R4 ;  /* 0x0005480401007387 */ /* 0x0001e20000100800 */
[----:B------:R-:W-:Y:S01]  /*10280*/  VIADD R244, R2, 0xab ;  /* 0x000000ab02f47836 */ /* 0x000fe20000000000 */
[----:B------:R-:W-:Y:S01]  /*10290*/  ISETP.GT.U32.AND P1, PT, R168, R239, PT ;  /* 0x000000efa800720c */ /* 0x000fe20003f24070 */
[----:B------:R-:W-:Y:S01]  /*102a0*/  VIADD R243, R2, 0xa9 ;  /* 0x000000a902f37836 */ /* 0x000fe20000000000 */
[----:B------:R-:W-:Y:S01]  /*102b0*/  ISETP.GT.U32.AND P0, PT, R168, R238, PT ;  /* 0x000000eea800720c */ /* 0x000fe20003f04070 */
[----:B------:R-:W-:Y:S01]  /*102c0*/  @!P5 IMAD.IADD R241, R241, 0x1, -R168 ;  /* 0x00000001f1f1d824 */ /* 0x000fe200078e0aa8 */
[----:B------:R-:W-:Y:S01]  /*102d0*/  ISETP.GE.AND P5, PT, R242, RZ, PT ;  /* 0x000000fff200720c */ /* 0x000fe20003fa6270 */
[----:B------:R-:W-:Y:S02]  /*102e0*/  VIADD R246, R2, 0xa7 ;  /* 0x000000a702f67836 */ /* 0x000fe40000000000 */
[----:B------:R-:W-:-:S02]  /*102f0*/  IMAD.MOV.U32 R5, RZ, RZ, R241 ;  /* 0x000000ffff057224 */ /* 0x000fc400078e00f1 */
[----:B0-----:R-:W-:Y:S01]  /*10300*/  IMAD.MOV.U32 R4, RZ, RZ, R3 ;  /* 0x000000ffff047224 */ /* 0x001fe200078e0003 */
[----:B------:R-:W-:Y:S01]  /*10310*/  IABS R249, R246 ;  /* 0x000000f600f97213 */ /* 0x000fe20000000000 */
[----:B------:R-:W-:Y:S02]  /*10320*/  VIADD R3, R2, 0xaa ;  /* 0x000000aa02037836 */ /* 0x000fe40000000000 */
[----:B------:R-:W-:Y:S01]  /*10330*/  @!P4 IMAD.MOV R4, RZ, RZ, -R4 ;  /* 0x000000ffff04c224 */ /* 0x000fe200078e0a04 */
[----:B------:R-:W-:Y:S01]  /*10340*/  ISETP.GE.AND P4, PT, R247, RZ, PT ;  /* 0x000000fff700720c */ /* 0x000fe20003f86270 */
[--C-:B------:R-:W-:Y:S01]  /*10350*/  @!P1 IMAD.IADD R239, R239, 0x1, -R168.reuse ;  /* 0x00000001efef9824 */ /* 0x100fe200078e0aa8 */
[----:B------:R-:W-:Y:S01]  /*10360*/  IABS R247, R247 ;  /* 0x000000f700f77213 */ /* 0x000fe20000000000 */
[----:B------:R-:W-:Y:S01]  /*10370*/  @!P6 IMAD.MOV R5, RZ, RZ, -R5 ;  /* 0x000000ffff05e224 */ /* 0x000fe200078e0a05 */
[----:B------:R0:W-:Y:S01]  /*10380*/  STL [R1+0x550], R4 ;  /* 0x0005500401007387 */ /* 0x0001e20000100800 */
[----:B------:R-:W-:Y:S01]  /*10390*/  @!P0 IMAD.IADD R238, R238, 0x1, -R168 ;  /* 0x00000001eeee8824 */ /* 0x000fe200078e0aa8 */
[----:B------:R-:W-:Y:S01]  /*103a0*/  ISETP.GT.U32.AND P1, PT, R168, R239, PT ;  /* 0x000000efa800720c */ /* 0x000fe20003f24070 */
[----:B------:R-:W-:Y:S01]  /*103b0*/  IMAD.HI.U32 R242, R0, R247, RZ ;  /* 0x000000f700f27227 */ /* 0x000fe200078e00ff */
[----:B------:R-:W-:Y:S01]  /*103c0*/  STL [R1+0x590], R5 ;  /* 0x0005900501007387 */ /* 0x000fe20000100800 */
[----:B------:R-:W-:-:S02]  /*103d0*/  ISETP.GE.AND P6, PT, R244, RZ, PT ;  /* 0x000000fff400720c */ /* 0x000fc40003fc6270 */
[----:B------:R-:W-:Y:S01]  /*103e0*/  IMAD.MOV R242, RZ, RZ, -R242 ;  /* 0x000000fffff27224 */ /* 0x000fe200078e0af2 */
[----:B------:R-:W-:Y:S01]  /*103f0*/  IABS R244, R244 ;  /* 0x000000f400f47213 */ /* 0x000fe20000000000 */
[----:B------:R-:W-:Y:S01]  /*10400*/  VIADD R251, R2, 0xa8 ;  /* 0x000000a802fb7836 */ /* 0x000fe20000000000 */
[----:B------:R-:W-:Y:S01]  /*10410*/  ISETP.GE.AND P0, PT, R243, RZ, PT ;  /* 0x000000fff300720c */ /* 0x000fe20003f06270 */
[----:B0-----:R-:W-:Y:S01]  /*10420*/  IMAD.MOV.U32 R4, RZ, RZ, R240 ;  /* 0x000000ffff047224 */ /* 0x001fe200078e00f0 */
[----:B------:R-:W-:Y:S01]  /*10430*/  IABS R243, R243 ;  /* 0x000000f300f37213 */ /* 0x000fe20000000000 */
[----:B------:R-:W-:Y:S02]  /*10440*/  IMAD R247, R168, R242, R247 ;  /* 0x000000f2a8f77224 */ /* 0x000fe400078e02f7 */
[----:B------:R-:W-:Y:S01]  /*10450*/  @!P2 IMAD.MOV R4, RZ, RZ, -R4 ;  /* 0x000000ffff04a224 */ /* 0x000fe200078e0a04 */
[----:B------:R-:W-:Y:S01]  /*10460*/  ISETP.GE.AND P2, PT, R3, RZ, PT ;  /* 0x000000ff0300720c */ /* 0x000fe20003f46270 */
[----:B------:R-:W-:Y:S01]  /*10470*/  IMAD.HI.U32 R241, R0, R244, RZ ;  /* 0x000000f400f17227 */ /* 0x000fe200078e00ff */
[----:B------:R-:W-:-:S02]  /*10480*/  IABS R3, R3 ;  /* 0x0000000300037213 */ /* 0x000fc40000000000 */
[----:B------:R0:W-:Y:S01]  /*10490*/  STL [R1+0x598], R4 ;  /* 0x0005980401007387 */ /* 0x0001e20000100800 */
[----:B------:R-:W-:Y:S02]  /*104a0*/  @!P1 IMAD.IADD R239, R239, 0x1, -R168 ;  /* 0x00000001efef9824 */ /* 0x000fe400078e0aa8 */
[----:B------:R-:W-:-:S04]  /*104b0*/  IMAD.HI.U32 R240, R0, R3, RZ ;  /* 0x0000000300f07227 */ /* 0x000fc800078e00ff */
[----:B------:R-:W-:Y:S02]  /*104c0*/  IMAD.MOV R240, RZ, RZ, -R240 ;  /* 0x000000fffff07224 */ /* 0x000fe400078e0af0 */
[----:B------:R-:W-:Y:S02]  /*104d0*/  IMAD.MOV R241, RZ, RZ, -R241 ;  /* 0x000000fffff17224 */ /* 0x000fe400078e0af1 */
[----:B0-----:R-:W-:Y:S02]  /*104e0*/  IMAD.MOV.U32 R4, RZ, RZ, R238 ;  /* 0x000000ffff047224 */ /* 0x001fe400078e00ee */
[C---:B------:R-:W-:Y:S02]  /*104f0*/  IMAD R3, R168.reuse, R240, R3 ;  /* 0x000000f0a8037224 */ /* 0x040fe400078e0203 */
[----:B------:R-:W-:Y:S01]  /*10500*/  @!P3 IMAD.MOV R4, RZ, RZ, -R4 ;  /* 0x000000ffff04b224 */ /* 0x000fe200078e0a04 */
[C---:B------:R-:W-:Y:S01]  /*10510*/  ISETP.GT.U32.AND P3, PT, R168.reuse, R247, PT ;  /* 0x000000f7a800720c */ /* 0x040fe20003f64070 */
[----:B------:R-:W-:-:S02]  /*10520*/  IMAD R244, R168, R241, R244 ;  /* 0x000000f1a8f47224 */ /* 0x000fc400078e02f4 */
[----:B------:R-:W-:Y:S01]  /*10530*/  IMAD.HI.U32 R238, R0, R243, RZ ;  /* 0x000000f300ee7227 */ /* 0x000fe200078e00ff */
[----:B------:R0:W-:Y:S02]  /*10540*/  STL [R1+0x560], R4 ;  /* 0x0005600401007387 */ /* 0x0001e40000100800 */
[----:B------:R-:W-:Y:S01]  /*10550*/  ISETP.GT.U32.AND P1, PT, R168, R244, PT ;  /* 0x000000f4a800720c */ /* 0x000fe20003f24070 */
[----:B------:R-:W-:Y:S02]  /*10560*/  IMAD.MOV R238, RZ, RZ, -R238 ;  /* 0x000000ffffee7224 */ /* 0x000fe400078e0aee */
[----:B------:R-:W-:-:S04]  /*10570*/  IMAD.HI.U32 R240, R0, R249, RZ ;  /* 0x000000f900f07227 */ /* 0x000fc800078e00ff */
[----:B------:R-:W-:Y:S02]  /*10580*/  @!P3 IMAD.IADD R247, R247, 0x1, -R168 ;  /* 0x00000001f7f7b824 */ /* 0x000fe400078e0aa8 */
[----:B0-----:R-:W-:Y:S02]  /*10590*/  IMAD.MOV.U32 R4, RZ, RZ, R239 ;  /* 0x000000ffff047224 */ /* 0x001fe400078e00ef */
[C---:B------:R-:W-:Y:S01]  /*105a0*/  IMAD R243, R168.reuse, R238, R243 ;  /* 0x000000eea8f37224 */ /* 0x040fe200078e02f3 */
[C---:B------:R-:W-:Y:S01]  /*105b0*/  ISETP.GT.U32.AND P3, PT, R168.reuse, R247, PT ;  /* 0x000000f7a800720c */ /* 0x040fe20003f64070 */
[----:B------:R-:W-:Y:S01]  /*105c0*/  @!P5 IMAD.MOV R4, RZ, RZ, -R4 ;  /* 0x000000ffff04d224 */ /* 0x000fe200078e0a04 */
[----:B------:R-:W-:Y:S01]  /*105d0*/  ISETP.GT.U32.AND P5, PT, R168, R3, PT ;  /* 0x00000003a800720c */ /* 0x000fe20003fa4070 */
[----:B------:R-:W-:Y:S01]  /*105e0*/  @!P1 IMAD.IADD R244, R244, 0x1, -R168 ;  /* 0x00000001f4f49824 */ /* 0x000fe200078e0aa8 */
[----:B------:R-:W-:Y:S01]  /*105f0*/  IABS R238, R251 ;  /* 0x000000fb00ee7213 */ /* 0x000fe20000000000 */
[----:B------:R-:W-:Y:S01]  /*10600*/  IMAD.MOV R240, RZ, RZ, -R240 ;  /* 0x000000fffff07224 */ /* 0x000fe200078e0af0 */
[----:B------:R0:W-:Y:S01]  /*10610*/  STL [R1+0x568], R4 ;  /* 0x0005680401007387 */ /* 0x0001e20000100800 */
[----:B------:R-:W-:Y:S01]  /*10620*/  VIADD R242, R2, 0xa6 ;  /* 0x000000a602f27836 */ /* 0x000fe20000000000 */
[----:B------:R-:W-:Y:S01]  /*10630*/  ISETP.GT.U32.AND P1, PT, R168, R244, PT ;  /* 0x000000f4a800720c */ /* 0x000fe20003f24070 */
[----:B------:R-:W-:-:S03]  /*10640*/  IMAD.HI.U32 R245, R0, R238, RZ ;  /* 0x000000ee00f57227 */ /* 0x000fc600078e00ff */
[----:B------:R-:W-:Y:S01]  /*10650*/  IABS R239, R242 ;  /* 0x000000f200ef7213 */ /* 0x000fe20000000000 */
[--C-:B------:R-:W-:Y:S01]  /*10660*/  @!P3 IMAD.IADD R247, R247, 0x1, -R168.reuse ;  /* 0x00000001f7f7b824 */ /* 0x100fe200078e0aa8 */
[C---:B------:R-:W-:Y:S01]  /*10670*/  ISETP.GT.U32.AND P3, PT, R168.reuse, R243, PT ;  /* 0x000000f3a800720c */ /* 0x040fe20003f64070 */
[----:B------:R-:W-:Y:S02]  /*10680*/  @!P5 IMAD.IADD R3, R3, 0x1, -R168 ;  /* 0x000000010303d824 */ /* 0x000fe400078e0aa8 */
[----:B------:R-:W-:Y:S02]  /*10690*/  IMAD.MOV R245, RZ, RZ, -R245 ;  /* 0x000000fffff57224 */ /* 0x000fe400078e0af5 */
[C---:B------:R-:W-:Y:S01]  /*106a0*/  IMAD R249, R168.reuse, R240, R249 ;  /* 0x000000f0a8f97224 */ /* 0x040fe200078e02f9 */
[C---:B------:R-:W-:Y:S01]  /*106b0*/  ISETP.GT.U32.AND P5, PT, R168.reuse, R3, PT ;  /* 0x00000003a800720c */ /* 0x040fe20003fa4070 */
[----:B------:R-:W-:Y:S02]  /*106c0*/  IMAD R238, R168, R245, R238 ;  /* 0x000000f5a8ee7224 */ /* 0x000fe400078e02ee */
[----:B------:R-:W-:-:S02]  /*106d0*/  @!P1 IMAD.IADD R244, R244, 0x1, -R168 ;  /* 0x00000001f4f49824 */ /* 0x000fc400078e0aa8 */
[----:B0-----:R-:W-:Y:S01]  /*106e0*/  IMAD.MOV.U32 R4, RZ, RZ, R247 ;  /* 0x000000ffff047224 */ /* 0x001fe200078e00f7 */
[----:B------:R-:W-:Y:S01]  /*106f0*/  ISETP.GT.U32.AND P1, PT, R168, R238, PT ;  /* 0x000000eea800720c */ /* 0x000fe20003f24070 */
[----:B------:R-:W-:Y:S01]  /*10700*/  @!P3 IMAD.IADD R243, R243, 0x1, -R168 ;  /* 0x00000001f3f3b824 */ /* 0x000fe200078e0aa8 */
[----:B------:R-:W-:Y:S01]  /*10710*/  ISETP.GE.AND P3, PT, R251, RZ, PT ;  /* 0x000000fffb00720c */ /* 0x000fe20003f66270 */
[----:B------:R-:W-:Y:S02]  /*10720*/  @!P4 IMAD.MOV R4, RZ, RZ, -R4 ;  /* 0x000000ffff04c224 */ /* 0x000fe400078e0a04 */
[----:B------:R-:W-:Y:S01]  /*10730*/  VIADD R241, R2, 0xa5 ;  /* 0x000000a502f17836 */ /* 0x000fe20000000000 */
[C---:B------:R-:W-:Y:S01]  /*10740*/  ISETP.GT.U32.AND P4, PT, R168.reuse, R243, PT ;  /* 0x000000f3a800720c */ /* 0x040fe20003f84070 */
[----:B------:R-:W-:Y:S01]  /*10750*/  @!P5 IMAD.IADD R3, R3, 0x1, -R168 ;  /* 0x000000010303d824 */ /* 0x000fe200078e0aa8 */
[----:B------:R-:W-:Y:S01]  /*10760*/  ISETP.GT.U32.AND P5, PT, R168, R249, PT ;  /* 0x000000f9a800720c */ /* 0x000fe20003fa4070 */
[----:B------:R-:W-:Y:S01]  /*10770*/  VIADD R240, R2, 0xa4 ;  /* 0x000000a402f07836 */ /* 0x000fe20000000000 */
[----:B------:R0:W-:Y:S01]  /*10780*/  STL [R1+0x538], R4 ;  /* 0x0005380401007387 */ /* 0x0001e20000100800 */
[----:B------:R-:W-:Y:S01]  /*10790*/  IABS R248, R241 ;  /* 0x000000f100f87213 */ /* 0x000fe20000000000 */
[----:B------:R-:W-:-:S02]  /*107a0*/  IMAD.HI.U32 R250, R0, R239, RZ ;  /* 0x000000ef00fa7227 */ /* 0x000fc400078e00ff */
[----:B------:R-:W-:Y:S02]  /*107b0*/  IABS R247, R240 ;  /* 0x000000f000f77213 */ /* 0x000fe40000000000 */
[----:B------:R-:W-:Y:S01]  /*107c0*/  @!P1 IMAD.IADD R238, R238, 0x1, -R168 ;  /* 0x00000001eeee9824 */ /* 0x000fe200078e0aa8 */
[----:B------:R-:W-:Y:S01]  /*107d0*/  ISETP.GE.AND P1, PT, R246, RZ, PT ;  /* 0x000000fff600720c */ /* 0x000fe20003f26270 */
[----:B------:R-:W-:Y:S02]  /*107e0*/  IMAD.MOV R250, RZ, RZ, -R250 ;  /* 0x000000fffffa7224 */ /* 0x000fe400078e0afa */
[----:B0-----:R-:W-:Y:S02]  /*107f0*/  IMAD.MOV.U32 R4, RZ, RZ, R244 ;  /* 0x000000ffff047224 */ /* 0x001fe400078e00f4 */
[----:B------:R-:W-:Y:S01]  /*10800*/  @!P5 IMAD.IADD R249, R249, 0x1, -R168 ;  /* 0x00000001f9f9d824 */ /* 0x000fe200078e0aa8 */
[----:B------:R-:W-:Y:S01]  /*10810*/  ISETP.GT.U32.AND P5, PT, R168, R238, PT ;  /* 0x000000eea800720c */ /* 0x000fe20003fa4070 */
[----:B------:R-:W-:-:S02]  /*10820*/  @!P6 IMAD.MOV R4, RZ, RZ, -R4 ;  /* 0x000000ffff04e224 */ /* 0x000fc400078e0a04 */
[----:B------:R-:W-:Y:S01]  /*10830*/  IMAD.HI.U32 R245, R0, R248, RZ ;  /* 0x000000f800f57227 */ /* 0x000fe200078e00ff */
[----:B------:R-:W-:Y:S02]  /*10840*/  ISETP.GT.U32.AND P6, PT, R168, R249, PT ;  /* 0x000000f9a800720c */ /* 0x000fe40003fc4070 */
[----:B------:R0:W-:Y:S01]  /*10850*/  STL [R1+0x518], R4 ;  /* 0x0005180401007387 */ /* 0x0001e20000100800 */
[----:B------:R-:W-:-:S04]  /*10860*/  IMAD.HI.U32 R244, R0, R247, RZ ;  /* 0x000000f700f47227 */ /* 0x000fc800078e00ff */
[C---:B------:R-:W-:Y:S02]  /*10870*/  IMAD R239, R168.reuse, R250, R239 ;  /* 0x000000faa8ef7224 */ /* 0x040fe400078e02ef */
[----:B------:R-:W-:Y:S02]  /*10880*/  IMAD.MOV R245, RZ, RZ, -R245 ;  /* 0x000000fffff57224 */ /* 0x000fe400078e0af5 */
[----:B------:R-:W-:Y:S01]  /*10890*/  @!P4 IMAD.IADD R243, R243, 0x1, -R168 ;  /* 0x00000001f3f3c824 */ /* 0x000fe200078e0aa8 */
[C---:B------:R-:W-:Y:S01]  /*108a0*/  ISETP.GT.U32.AND P4, PT, R168.reuse, R239, PT ;  /* 0x000000efa800720c */ /* 0x040fe20003f84070 */
[----:B------:R-:W-:Y:S02]  /*108b0*/  IMAD.MOV R244, RZ, RZ, -R244 ;  /* 0x000000fffff47224 */ /* 0x000fe400078e0af4 */
[----:B------:R-:W-:Y:S02]  /*108c0*/  IMAD R248, R168, R245, R248 ;  /* 0x000000f5a8f87224 */ /* 0x000fe400078e02f8 */
[----:B0-----:R-:W-:-:S02]  /*108d0*/  IMAD.MOV.U32 R4, RZ, RZ, R243 ;  /* 0x000000ffff047224 */ /* 0x001fc400078e00f3 */
[----:B------:R-:W-:Y:S02]  /*108e0*/  IMAD R247, R168, R244, R247 ;  /* 0x000000f4a8f77224 */ /* 0x000fe400078e02f7 */
[----:B------:R-:W-:Y:S01]  /*108f0*/  @!P2 IMAD.MOV R3, RZ, RZ, -R3 ;  /* 0x000000ffff03a224 */ /* 0x000fe200078e0a03 */
[----:B------:R-:W-:Y:S01]  /*10900*/  ISETP.GE.AND P2, PT, R242, RZ, PT ;  /* 0x000000fff200720c */ /* 0x000fe20003f46270 */
[----:B------:R-:W-:Y:S01]  /*10910*/  @!P0 IMAD.MOV R4, RZ, RZ, -R4 ;  /* 0x000000ffff048224 */ /* 0x000fe200078e0a04 */
[C---:B------:R-:W-:Y:S01]  /*10920*/  ISETP.GT.U32.AND P0, PT, R168.reuse, R248, PT ;  /* 0x000000f8a800720c */ /* 0x040fe20003f04070 */
[--C-:B------:R-:W-:Y:S01]  /*10930*/  @!P6 IMAD.IADD R249, R249, 0x1, -R168.reuse ;  /* 0x00000001f9f9e824 */ /* 0x100fe200078e0aa8 */
[----:B------:R-:W-:Y:S01]  /*10940*/  ISETP.GT.U32.AND P6, PT, R168, R247, PT ;  /* 0x000000f7a800720c */ /* 0x000fe20003fc4070 */
[----:B------:R-:W-:Y:S01]  /*10950*/  @!P5 IMAD.IADD R238, R238, 0x1, -R168 ;  /* 0x00000001eeeed824 */ /* 0x000fe200078e0aa8 */
[----:B------:R0:W-:Y:S01]  /*10960*/  STL [R1+0x508], R3 ;  /* 0x0005080301007387 */ /* 0x0001e20000100800 */
[----:B------:R-:W-:Y:S01]  /*10970*/  ISETP.GE.AND P5, PT, R241, RZ, PT ;  /* 0x000000fff100720c */ /* 0x000fe20003fa6270 */
[----:B------:R-:W-:-:S02]  /*10980*/  VIADD R241, R2, 0xa2 ;  /* 0x000000a202f17836 */ /* 0x000fc40000000000 */
[--C-:B------:R-:W-:Y:S01]  /*10990*/  @!P4 IMAD.IADD R239, R239, 0x1, -R168.reuse ;  /* 0x00000001efefc824 */ /* 0x100fe200078e0aa8 */
[----:B------:R-:W-:Y:S01]  /*109a0*/  ISETP.GE.AND P4, PT, R240, RZ, PT ;  /* 0x000000fff000720c */ /* 0x000fe20003f86270 */
[----:B------:R1:W-:Y:S01]  /*109b0*/  STL [R1+0x500], R4 ;  /* 0x0005000401007387 */ /* 0x0003e20000100800 */
[----:B------:R-:W-:Y:S01]  /*109c0*/  IABS R240, R241 ;  /* 0x000000f100f07213 */ /* 0x000fe20000000000 */
[C---:B------:R-:W-:Y:S02]  /*109d0*/  VIADD R245, R2.reuse, 0xa1 ;  /* 0x000000a102f57836 */ /* 0x040fe40000000000 */
[----:B0-----:R-:W-:Y:S02]  /*109e0*/  VIADD R3, R2, 0xa3 ;  /* 0x000000a302037836 */ /* 0x001fe40000000000 */
[--C-:B------:R-:W-:Y:S01]  /*109f0*/  @!P0 IMAD.IADD R248, R248, 0x1, -R168.reuse ;  /* 0x00000001f8f88824 */ /* 0x100fe200078e0aa8 */
[C---:B------:R-:W-:Y:S01]  /*10a00*/  ISETP.GT.U32.AND P0, PT, R168.reuse, R239, PT ;  /* 0x000000efa800720c */ /* 0x040fe20003f04070 */
[----:B------:R-:W-:Y:S01]  /*10a10*/  @!P6 IMAD.IADD R247, R247, 0x1, -R168 ;  /* 0x00000001f7f7e824 */ /* 0x000fe200078e0aa8 */
[----:B------:R-:W-:Y:S01]  /*10a20*/  IABS R243, R3 ;  /* 0x0000000300f37213 */ /* 0x000fe20000000000 */
[----:B-1----:R-:W-:Y:S01]  /*10a30*/  IMAD.MOV.U32 R4, RZ, RZ, R238 ;  /* 0x000000ffff047224 */ /* 0x002fe200078e00ee */
[----:B------:R-:W-:Y:S01]  /*10a40*/  ISETP.GT.U32.AND P6, PT, R168, R248, PT ;  /* 0x000000f8a800720c */ /* 0x000fe20003fc4070 */
[----:B------:R-:W-:Y:S01]  /*10a50*/  IMAD.MOV.U32 R238, RZ, RZ, R240 ;  /* 0x000000ffffee7224 */ /* 0x000fe200078e00f0 */
[----:B------:R-:W-:Y:S01]  /*10a60*/  IABS R246, R245 ;  /* 0x000000f500f67213 */ /* 0x000fe20000000000 */
[----:B------:R-:W-:-:S04]  /*10a70*/  IMAD.HI.U32 R242, R0, R243, RZ ;  /* 0x000000f300f27227 */ /* 0x000fc800078e00ff */
[----:B------:R-:W-:Y:S01]  /*10a80*/  @!P3 IMAD.MOV R4, RZ, RZ, -R4 ;  /* 0x000000ffff04b224 */ /* 0x000fe200078e0a04 */
[----:B------:R-:W-:Y:S01]  /*10a90*/  ISETP.GT.U32.AND P3, PT, R168, R247, PT ;  /* 0x000000f7a800720c */ /* 0x000fe20003f64070 */
[----:B------:R-:W-:Y:S02]  /*10aa0*/  IMAD.MOV R242, RZ, RZ, -R242 ;  /* 0x000000fffff27224 */ /* 0x000fe400078e0af2 */
[----:B------:R-:W-:Y:S01]  /*10ab0*/  IMAD.HI.U32 R240, R0, R238, RZ ;  /* 0x000000ee00f07227 */ /* 0x000fe200078e00ff */
[----:B------:R0:W-:Y:S03]  /*10ac0*/  STL [R1+0x480], R4 ;  /* 0x0004800401007387 */ /* 0x0001e60000100800 */
[----:B------:R-:W-:Y:S02]  /*10ad0*/  IMAD R243, R168, R242, R243 ;  /* 0x000000f2a8f37224 */ /* 0x000fe400078e02f3 */
[----:B------:R-:W-:-:S02]  /*10ae0*/  IMAD.MOV R240, RZ, RZ, -R240 ;  /* 0x000000fffff07224 */ /* 0x000fc400078e0af0 */
[----:B------:R-:W-:Y:S01]  /*10af0*/  @!P0 IMAD.IADD R239, R239, 0x1, -R168 ;  /* 0x00000001efef8824 */ /* 0x000fe200078e0aa8 */
[C---:B------:R-:W-:Y:S01]  /*10b00*/  ISETP.GT.U32.AND P0, PT, R168.reuse, R243, PT ;  /* 0x000000f3a800720c */ /* 0x040fe20003f04070 */
[----:B------:R-:W-:Y:S02]  /*10b10*/  IMAD R238, R168, R240, R238 ;  /* 0x000000f0a8ee7224 */ /* 0x000fe400078e02ee */
[----:B------:R-:W-:Y:S02]  /*10b20*/  @!P3 IMAD.IADD R247, R247, 0x1, -R168 ;  /* 0x00000001f7f7b824 */ /* 0x000fe400078e0aa8 */
[----:B------:R-:W-:Y:S01]  /*10b30*/  VIADD R244, R2, 0xa0 ;  /* 0x000000a002f47836 */ /* 0x000fe20000000000 */
[----:B------:R-:W-:Y:S01]  /*10b40*/  ISETP.GT.U32.AND P3, PT, R168, R238, PT ;  /* 0x000000eea800720c */ /* 0x000fe20003f64070 */
[----:B------:R-:W-:-:S03]  /*10b50*/  IMAD.HI.U32 R240, R0, R246, RZ ;  /* 0x000000f600f07227 */ /* 0x000fc600078e00ff */
[----:B------:R-:W-:Y:S01]  /*10b60*/  IABS R251, R244 ;  /* 0x000000f400fb7213 */ /* 0x000fe20000000000 */
[----:B------:R-:W-:Y:S02]  /*10b70*/  IMAD.MOV R240, RZ, RZ, -R240 ;  /* 0x000000fffff07224 */ /* 0x000fe400078e0af0 */
[--C-:B------:R-:W-:Y:S01]  /*10b80*/  @!P0 IMAD.IADD R243, R243, 0x1, -R168.reuse ;  /* 0x00000001f3f38824 */ /* 0x100fe200078e0aa8 */
[----:B------:R-:W-:Y:S01]  /*10b90*/  ISETP.GE.AND P0, PT, R241, RZ, PT ;  /* 0x000000fff100720c */ /* 0x000fe20003f06270 */
[----:B------:R-:W-:Y:S02]  /*10ba0*/  IMAD.MOV.U32 R5, RZ, RZ, R249 ;  /* 0x000000ffff057224 */ /* 0x000fe400078e00f9 */
[----:B------:R-:W-:Y:S01]  /*10bb0*/  @!P6 IMAD.IADD R248, R248, 0x1, -R168 ;  /* 0x00000001f8f8e824 */ /* 0x000fe200078e0aa8 */
[----:B------:R-:W-:Y:S01]  /*10bc0*/  ISETP.GE.AND P6, PT, R3, RZ, PT ;  /* 0x000000ff0300720c */ /* 0x000fe20003fc6270 */
[----:B------:R-:W-:-:S04]  /*10bd0*/  IMAD.HI.U32 R242, R0, R251, RZ ;  /* 0x000000fb00f27227 */ /* 0x000fc800078e00ff */
[----:B------:R-:W-:Y:S02]  /*10be0*/  VIADD R3, R2, 0x9f ;  /* 0x0000009f02037836 */ /* 0x000fe40000000000 */
[----:B------:R-:W-:Y:S02]  /*10bf0*/  IMAD R246, R168, R240, R246 ;  /* 0x000000f0a8f67224 */ /* 0x000fe400078e02f6 */
[----:B------:R-:W-:Y:S01]  /*10c00*/  @!P3 IMAD.IADD R238, R238, 0x1, -R168 ;  /* 0x00000001eeeeb824 */ /* 0x000fe200078e0aa8 */
[----:B------:R-:W-:Y:S01]  /*10c10*/  IABS R240, R3 ;  /* 0x0000000300f07213 */ /* 0x000fe20000000000 */
[----:B0-----:R-:W-:Y:S01]  /*10c20*/  IMAD.MOV.U32 R4, RZ, RZ, R239 ;  /* 0x000000ffff047224 */ /* 0x001fe200078e00ef */
[C---:B------:R-:W-:Y:S01]  /*10c30*/  ISETP.GT.U32.AND P3, PT, R168.reuse, R246, PT ;  /* 0x000000f6a800720c */ /* 0x040fe20003f64070 */
[----:B------:R-:W-:Y:S01]  /*10c40*/  @!P1 IMAD.MOV R5, RZ, RZ, -R5 ;  /* 0x000000ffff059224 */ /* 0x000fe200078e0a05 */
[----:B------:R-:W-:Y:S01]  /*10c50*/  ISETP.GT.U32.AND P1, PT, R168, R243, PT ;  /* 0x000000f3a800720c */ /* 0x000fe20003f24070 */
[----:B------:R-:W-:-:S02]  /*10c60*/  IMAD.MOV R242, RZ, RZ, -R242 ;  /* 0x000000fffff27224 */ /* 0x000fc400078e0af2 */
[----:B------:R-:W-:Y:S01]  /*10c70*/  VIADD R241, R2, 0x9e ;  /* 0x0000009e02f17836 */ /* 0x000fe20000000000 */
[----:B------:R0:W-:Y:S01]  /*10c80*/  STL [R1+0x484], R5 ;  /* 0x0004840501007387 */ /* 0x0001e20000100800 */
[----:B------:R-:W-:Y:S01]  /*10c90*/  @!P2 IMAD.MOV R4, RZ, RZ, -R4 ;  /* 0x000000ffff04a224 */ /* 0x000fe200078e0a04 */
[C---:B------:R-:W-:Y:S01]  /*10ca0*/  ISETP.GT.U32.AND P2, PT, R168.reuse, R238, PT ;  /* 0x000000eea800720c */ /* 0x040fe20003f44070 */
[----:B------:R-:W-:Y:S01]  /*10cb0*/  IMAD R251, R168, R242, R251 ;  /* 0x000000f2a8fb7224 */ /* 0x000fe200078e02fb */
[----:B------:R-:W-:Y:S01]  /*10cc0*/  IABS R242, R241 ;  /* 0x000000f100f27213 */ /* 0x000fe20000000000 */
[----:B------:R-:W-:Y:S01]  /*10cd0*/  IMAD.HI.U32 R239, R0, R240, RZ ;  /* 0x000000f000ef7227 */ /* 0x000fe200078e00ff */
[----:B------:R1:W-:Y:S03]  /*10ce0*/  STL [R1+0x4c0], R4 ;  /* 0x0004c00401007387 */ /* 0x0003e60000100800 */
[----:B------:R-:W-:Y:S01]  /*10cf0*/  @!P1 IMAD.IADD R243, R243, 0x1, -R168 ;  /* 0x00000001f3f39824 */ /* 0x000fe200078e0aa8 */
[----:B------:R-:W-:Y:S01]  /*10d00*/  ISETP.GE.AND P1, PT, R244, RZ, PT ;  /* 0x000000fff400720c */ /* 0x000fe20003f26270 */
[----:B0-----:R-:W-:-:S02]  /*10d10*/  IMAD.MOV.U32 R5, RZ, RZ, R248 ;  /* 0x000000ffff057224 */ /* 0x001fc400078e00f8 */
[----:B------:R-:W-:Y:S02]  /*10d20*/  IMAD.MOV R239, RZ, RZ, -R239 ;  /* 0x000000ffffef7224 */ /* 0x000fe400078e0aef */
[----:B------:R-:W-:Y:S01]  /*10d30*/  @!P5 IMAD.MOV R5, RZ, RZ, -R5 ;  /* 0x000000ffff05d224 */ /* 0x000fe200078e0a05 */
[----:B------:R-:W-:Y:S01]  /*10d40*/  ISETP.GT.U32.AND P5, PT, R168, R251, PT ;  /* 0x000000fba800720c */ /* 0x000fe20003fa4070 */
[----:B-1----:R-:W-:Y:S02]  /*10d50*/  IMAD.MOV.U32 R4, RZ, RZ, R247 ;  /* 0x000000ffff047224 */ /* 0x002fe400078e00f7 */
[----:B------:R-:W-:Y:S01]  /*10d60*/  IMAD.HI.U32 R247, R0, R242, RZ ;  /* 0x000000f200f77227 */ /* 0x000fe200078e00ff */
[----:B------:R0:W-:Y:S03]  /*10d70*/  STL [R1+0x490], R5 ;  /* 0x0004900501007387 */ /* 0x0001e60000100800 */
[----:B------:R-:W-:Y:S01]  /*10d80*/  @!P4 IMAD.MOV R4, RZ, RZ, -R4 ;  /* 0x000000ffff04c224 */ /* 0x000fe200078e0a04 */
[----:B------:R-:W-:Y:S01]  /*10d90*/  ISETP.GE.AND P4, PT, R245, RZ, PT ;  /* 0x000000fff500720c */ /* 0x000fe20003f86270 */
[----:B------:R-:W-:-:S02]  /*10da0*/  IMAD.MOV R247, RZ, RZ, -R247 ;  /* 0x000000fffff77224 */ /* 0x000fc400078e0af7 */
[--C-:B------:R-:W-:Y:S01]  /*10db0*/  @!P2 IMAD.IADD R238, R238, 0x1, -R168.reuse ;  /* 0x00000001eeeea824 */ /* 0x100fe200078e0aa8 */
[----:B------:R1:W-:Y:S01]  /*10dc0*/  STL [R1+0x4b8], R4 ;  /* 0x0004b80401007387 */ /* 0x0003e20000100800 */
[----:B------:R-:W-:Y:S01]  /*10dd0*/  @!P3 IMAD.IADD R246, R246, 0x1, -R168 ;  /* 0x00000001f6f6b824 */ /* 0x000fe200078e0aa8 */
[----:B------:R-:W-:Y:S01]  /*10de0*/  ISETP.GE.AND P2, PT, R3, RZ, PT ;  /* 0x000000ff0300720c */ /* 0x000fe20003f46270 */
[C---:B------:R-:W-:Y:S02]  /*10df0*/  IMAD R240, R168.reuse, R239, R240 ;  /* 0x000000efa8f07224 */ /* 0x040fe400078e02f0 */
[----:B0-----:R-:W-:Y:S01]  /*10e00*/  IMAD.MOV.U32 R5, RZ, RZ, R243 ;  /* 0x000000ffff057224 */ /* 0x001fe200078e00f3 */
[C---:B------:R-:W-:Y:S01]  /*10e10*/  ISETP.GT.U32.AND P3, PT, R168.reuse, R246, PT ;  /* 0x000000f6a800720c */ /* 0x040fe20003f64070 */
[C---:B------:R-:W-:Y:S02]  /*10e20*/  IMAD R242, R168.reuse, R247, R242 ;  /* 0x000000f7a8f27224 */ /* 0x040fe400078e02f2 */
[----:B------:R-:W-:Y:S01]  /*10e30*/  @!P6 IMAD.MOV R5, RZ, RZ, -R5 ;  /* 0x000000ffff05e224 */ /* 0x000fe200078e0a05 */
[----:B------:R-:W-:Y:S01]  /*10e40*/  ISETP.GT.U32.AND P6, PT, R168, R240, PT ;  /* 0x000000f0a800720c */ /* 0x000fe20003fc4070 */
[----:B-1----:R-:W-:-:S02]  /*10e50*/  IMAD.MOV.U32 R4, RZ, RZ, R238 ;  /* 0x000000ffff047224 */ /* 0x002fc400078e00ee */
[----:B------:R-:W-:Y:S01]  /*10e60*/  @!P5 IMAD.IADD R251, R251, 0x1, -R168 ;  /* 0x00000001fbfbd824 */ /* 0x000fe200078e0aa8 */
[----:B------:R-:W-:Y:S01]  /*10e70*/  STL [R1+0x494], R5 ;  /* 0x0004940501007387 */ /* 0x000fe20000100800 */
[----:B------:R-:W-:Y:S01]  /*10e80*/  @!P0 IMAD.MOV R4, RZ, RZ, -R4 ;  /* 0x000000ffff048224 */ /* 0x000fe200078e0a04 */
[----:B------:R-:W-:Y:S01]  /*10e90*/  ISETP.GT.U32.AND P0, PT, R168, R242, PT ;  /* 0x000000f2a800720c */ /* 0x000fe20003f04070 */
[----:B------:R-:W-:Y:S01]  /*10ea0*/  VIADD R3, R2, 0x9d ;  /* 0x0000009d02037836 */ /* 0x000fe20000000000 */
[----:B------:R-:W-:Y:S01]  /*10eb0*/  ISETP.GT.U32.AND P5, PT, R168, R251, PT ;  /* 0x000000fba800720c */ /* 0x000fe20003fa4070 */
[----:B------:R-:W-:Y:S01]  /*10ec0*/  VIADD R239, R2, 0x9c ;  /* 0x0000009c02ef7836 */ /* 0x000fe20000000000 */
[----:B------:R0:W-:Y:S01]  /*10ed0*/  STL [R1+0x4a4], R4 ;  /* 0x0004a40401007387 */ /* 0x0001e20000100800 */
[--C-:B------:R-:W-:Y:S01]  /*10ee0*/  @!P3 IMAD.IADD R246, R246, 0x1, -R168.reuse ;  /* 0x00000001f6f6b824 */ /* 0x100fe200078e0aa8 */
[----:B------:R-:W-:Y:S01]  /*10ef0*/  IABS R243, R3 ;  /* 0x0000000300f37213 */ /* 0x000fe20000000000 */
[----:B------:R-:W-:Y:S01]  /*10f00*/  @!P6 IMAD.IADD R240, R240, 0x1, -R168 ;  /* 0x00000001f0f0e824 */ /* 0x000fe200078e0aa8 */
[----:B------:R-:W-:Y:S01]  /*10f10*/  IABS R238, R239 ;  /* 0x000000ef00ee7213 */ /* 0x000fe20000000000 */
[----:B------:R-:W-:Y:S01]  /*10f20*/  VIADD R245, R2, 0x9b ;  /* 0x0000009b02f57836 */ /* 0x000fe20000000000 */
[----:B------:R-:W-:Y:S01]  /*10f30*/  ISETP.GE.AND P3, PT, R241, RZ, PT ;  /* 0x000000fff100720c */ /* 0x000fe20003f66270 */
[----:B------:R-:W-:Y:S01]  /*10f40*/  IMAD.HI.U32 R244, R0, R243, RZ ;  /* 0x000000f300f47227 */ /* 0x000fe200078e00ff */
[----:B------:R-:W-:-:S02]  /*10f50*/  ISETP.GT.U32.AND P6, PT, R168, R240, PT ;  /* 0x000000f0a800720c */ /* 0x000fc40003fc4070 */
[----:B------:R-:W-:Y:S01]  /*10f60*/  IABS R241, R245 ;  /* 0x000000f500f17213 */ /* 0x000fe20000000000 */
[----:B0-----:R-:W-:Y:S02]  /*10f70*/  IMAD.MOV.U32 R4, RZ, RZ, R246 ;  /* 0x000000ffff047224 */ /* 0x001fe400078e00f6 */
[--C-:B------:R-:W-:Y:S01]  /*10f80*/  @!P0 IMAD.IADD R242, R242, 0x1, -R168.reuse ;  /* 0x00000001f2f28824 */ /* 0x100fe200078e0aa8 */
[----:B------:R-:W-:Y:S01]  /*10f90*/  ISETP.GE.AND P0, PT, R239, RZ, PT ;  /* 0x000000ffef00720c */ /* 0x000fe20003f06270 */
[----:B------:R-:W-:Y:S01]  /*10fa0*/  @!P5 IMAD.IADD R251, R251, 0x1, -R168 ;  /* 0x00000001fbfbd824 */ /* 0x000fe200078e0aa8 */
[----:B------:R-:W-:Y:S01]  /*10fb0*/  ISETP.GE.AND P5, PT, R3, RZ, PT ;  /* 0x000000ff0300720c */ /* 0x000fe20003fa6270 */
[----:B------:R-:W-:Y:S01]  /*10fc0*/  @!P4 IMAD.MOV R4, RZ, RZ, -R4 ;  /* 0x000000ffff04c224 */ /* 0x000fe200078e0a04 */
[----:B------:R-:W-:Y:S01]  /*10fd0*/  ISETP.GT.U32.AND P4, PT, R168, R242, PT ;  /* 0x000000f2a800720c */ /* 0x000fe20003f84070 */
[----:B------:R-:W-:-:S03]  /*10fe0*/  IMAD.HI.U32 R3, R0, R238, RZ ;  /* 0x000000ee00037227 */ /* 0x000fc600078e00ff */
[----:B------:R0:W-:Y:S01]  /*10ff0*/  STL [R1+0x498], R4 ;  /* 0x0004980401007387 */ /* 0x0001e20000100800 */
[----:B------:R-:W-:Y:S02]  /*11000*/  IMAD.MOV R244, RZ, RZ, -R244 ;  /* 0x000000fffff47224 */ /* 0x000fe400078e0af4 */
[----:B------:R-:W-:Y:S02]  /*11010*/  IMAD.MOV R3, RZ, RZ, -R3 ;  /* 0x000000ffff037224 */ /* 0x000fe400078e0a03 */
[C---:B------:R-:W-:Y:S02]  /*11020*/  IMAD R243, R168.reuse, R244, R243 ;  /* 0x000000f4a8f37224 */ /* 0x040fe400078e02f3 */
[----:B------:R-:W-:Y:S02]  /*11030*/  IMAD R238, R168, R3, R238 ;  /* 0x00000003a8ee7224 */ /* 0x000fe400078e02ee */
[--C-:B------:R-:W-:Y:S01]  /*11040*/  @!P6 IMAD.IADD R240, R240, 0x1, -R168.reuse ;  /* 0x00000001f0f0e824 */ /* 0x100fe200078e0aa8 */
[----:B------:R-:W-:Y:S01]  /*11050*/  ISETP.GT.U32.AND P6, PT, R168, R243, PT ;  /* 0x000000f3a800720c */ /* 0x000fe20003fc4070 */
[----:B------:R-:W-:Y:S01]  /*11060*/  @!P4 IMAD.IADD R242, R242, 0x1, -R168 ;  /* 0x00000001f2f2c824 */ /* 0x000fe200078e0aa8 */
[----:B------:R-:W-:Y:S01]  /*11070*/  ISETP.GT.U32.AND P4, PT, R168, R238, PT ;  /* 0x000000eea800720c */ /* 0x000fe20003f84070 */
[----:B------:R-:W-:-:S02]  /*11080*/  VIADD R244, R2, 0x9a ;  /* 0x0000009a02f47836 */ /* 0x000fc40000000000 */
[----:B0-----:R-:W-:Y:S02]  /*11090*/  IMAD.MOV.U32 R4, RZ, RZ, R251 ;  /* 0x000000ffff047224 */ /* 0x001fe400078e00fb */
[----:B------:R-:W-:Y:S01]  /*110a0*/  VIADD R246, R2, 0x99 ;  /* 0x0000009902f67836 */ /* 0x000fe20000000000 */
[----:B------:R-:W-:Y:S01]  /*110b0*/  IABS R249, R244 ;  /* 0x000000f400f97213 */ /* 0x000fe20000000000 */
[----:B------:R-:W-:-:S03]  /*110c0*/  IMAD.HI.U32 R239, R0, R241, RZ ;  /* 0x000000f100ef7227 */ /* 0x000fc600078e00ff */
[----:B------:R-:W-:Y:S01]  /*110d0*/  IABS R248, R246 ;  /* 0x000000f600f87213 */ /* 0x000fe20000000000 */
[--C-:B------:R-:W-:Y:S02]  /*110e0*/  @!P6 IMAD.IADD R243, R243, 0x1, -R168.reuse ;  /* 0x00000001f3f3e824 */ /* 0x100fe400078e0aa8 */
[----:B------:R-:W-:Y:S02]  /*110f0*/  @!P4 IMAD.IADD R238, R238, 0x1, -R168 ;  /* 0x00000001eeeec824 */ /* 0x000fe400078e0aa8 */
[----:B------:R-:W-:Y:S01]  /*11100*/  @!P1 IMAD.MOV R4, RZ, RZ, -R4 ;  /* 0x000000ffff049224 */ /* 0x000fe200078e0a04 */
[----:B------:R-:W-:Y:S01]  /*11110*/  ISETP.GT.U32.AND P4, PT, R168, R243, PT ;  /* 0x000000f3a800720c */ /* 0x000fe20003f84070 */
[----:B------:R-:W-:Y:S01]  /*11120*/  IMAD.MOV R239, RZ, RZ, -R239 ;  /* 0x000000ffffef7224 */ /* 0x000fe200078e0aef */
[----:B------:R-:W-:Y:S01]  /*11130*/  ISETP.GE.AND P1, PT, R245, RZ, PT ;  /* 0x000000fff500720c */ /* 0x000fe20003f26270 */
[----:B------:R-:W-:Y:S01]  /*11140*/  VIADD R3, R2, 0x98 ;  /* 0x0000009802037836 */ /* 0x000fe20000000000 */
[----:B------:R0:W-:Y:S01]  /*11150*/  STL [R1+0x48c], R4 ;  /* 0x00048c0401007387 */ /* 0x0001e20000100800 */
[----:B------:R-:W-:-:S03]  /*11160*/  IMAD.HI.U32 R252, R0, R249, RZ ;  /* 0x000000f900fc7227 */ /* 0x000fc600078e00ff */
[----:B------:R-:W-:Y:S01]  /*11170*/  IABS R247, R3 ;  /* 0x0000000300f77213 */ /* 0x000fe20000000000 */
[----:B------:R-:W-:Y:S02]  /*11180*/  IMAD R241, R168, R239, R241 ;  /* 0x000000efa8f17224 */ /* 0x000fe400078e02f1 */
[----:B------:R-:W-:-:S03]  /*11190*/  IMAD.HI.U32 R250, R0, R248, RZ ;  /* 0x000000f800fa7227 */ /* 0x000fc600078e00ff */
[C---:B------:R-:W-:Y:S01]  /*111a0*/  ISETP.GT.U32.AND P6, PT, R168.reuse, R241, PT ;  /* 0x000000f1a800720c */ /* 0x040fe20003fc4070 */
[----:B0-----:R-:W-:Y:S02]  /*111b0*/  IMAD.MOV.U32 R4, RZ, RZ, R240 ;  /* 0x000000ffff047224 */ /* 0x001fe400078e00f0 */
[----:B------:R-:W-:Y:S02]  /*111c0*/  IMAD.MOV R252, RZ, RZ, -R252 ;  /* 0x000000fffffc7224 */ /* 0x000fe400078e0afc */
[----:B------:R-:W-:Y:S01]  /*111d0*/  @!P2 IMAD.MOV R4, RZ, RZ, -R4 ;  /* 0x000000ffff04a224 */ /* 0x000fe200078e0a04 */
[C---:B------:R-:W-:Y:S01]  /*111e0*/  ISETP.GT.U32.AND P2, PT, R168.reuse, R238, PT ;  /* 0x000000eea800720c */ /* 0x040fe20003f44070 */
[----:B------:R-:W-:Y:S02]  /*111f0*/  IMAD.MOV R250, RZ, RZ, -R250 ;  /* 0x000000fffffa7224 */ /* 0x000fe400078e0afa */
[----:B------:R-:W-:Y:S01]  /*11200*/  IMAD R245, R168, R252, R249 ;  /* 0x000000fca8f57224 */ /* 0x000fe200078e02f9 */
[----:B------:R0:W-:Y:S01]  /*11210*/  STL [R1+0x47c], R4 ;  /* 0x00047c0401007387 */ /* 0x0001e20000100800 */
[----:B------:R-:W-:-:S02]  /*11220*/  @!P4 IMAD.IADD R243, R243, 0x1, -R168 ;  /* 0x00000001f3f3c824 */ /* 0x000fc400078e0aa8 */
[----:B------:R-:W-:Y:S01]  /*11230*/  IMAD.MOV.U32 R251, RZ, RZ, R247 ;  /* 0x000000fffffb7224 */ /* 0x000fe200078e00f7 */
[C---:B------:R-:W-:Y:S01]  /*11240*/  ISETP.GT.U32.AND P4, PT, R168.reuse, R245, PT ;  /* 0x000000f5a800720c */ /* 0x040fe20003f84070 */
[----:B------:R-:W-:Y:S02]  /*11250*/  IMAD R247, R168, R250, R248 ;  /* 0x000000faa8f77224 */ /* 0x000fe400078e02f8 */
[----:B------:R-:W-:-:S04]  /*11260*/  IMAD.HI.U32 R240, R0, R251, RZ ;  /* 0x000000fb00f07227 */ /* 0x000fc800078e00ff */
[----:B0-----:R-:W-:Y:S02]  /*11270*/  IMAD.MOV.U32 R4, RZ, RZ, R243 ;  /* 0x000000ffff047224 */ /* 0x001fe400078e00f3 */
[----:B------:R-:W-:Y:S02]  /*11280*/  IMAD.MOV.U32 R5, RZ, RZ, R242 ;  /* 0x000000ffff057224 */ /* 0x000fe400078e00f2 */
[----:B------:R-:W-:Y:S01]  /*11290*/  @!P5 IMAD.MOV R4, RZ, RZ, -R4 ;  /* 0x000000ffff04d224 */ /* 0x000fe200078e0a04 */
[----:B------:R-:W-:Y:S01]  /*112a0*/  ISETP.GT.U32.AND P5, PT, R168, R247, PT ;  /* 0x000000f7a800720c */ /* 0x000fe20003fa4070 */
[----:B------:R-:W-:Y:S02]  /*112b0*/  IMAD.MOV R240, RZ, RZ, -R240 ;  /* 0x000000fffff07224 */ /* 0x000fe400078e0af0 */
[--C-:B------:R-:W-:Y:S02]  /*112c0*/  @!P6 IMAD.IADD R241, R241, 0x1, -R168.reuse ;  /* 0x00000001f1f1e824 */ /* 0x100fe400078e0aa8 */
[----:B------:R-:W-:Y:S01]  /*112d0*/  @!P3 IMAD.MOV R5, RZ, RZ, -R5 ;  /* 0x000000ffff05b224 */ /* 0x000fe200078e0a05 */
[----:B------:R-:W-:Y:S01]  /*112e0*/  ISETP.GE.AND P3, PT, R244, RZ, PT ;  /* 0x000000fff400720c */ /* 0x000fe20003f66270 */
[----:B------:R-:W-:Y:S01]  /*112f0*/  VIADD R239, R2, 0x97 ;  /* 0x0000009702ef7836 */ /* 0x000fe20000000000 */
[C---:B------:R-:W-:Y:S01]  /*11300*/  ISETP.GT.U32.AND P6, PT, R168.reuse, R241, PT ;  /* 0x000000f1a800720c */ /* 0x040fe20003fc4070 */
[----:B------:R-:W-:Y:S01]  /*11310*/  IMAD R244, R168, R240, R251 ;  /* 0x000000f0a8f47224 */ /* 0x000fe200078e02fb */
[----:B------:R-:W-:Y:S01]  /*11320*/  STL [R1+0x474], R5 ;  /* 0x0004740501007387 */ /* 0x000fe20000100800 */
[--C-:B------:R-:W-:Y:S01]  /*11330*/  @!P4 IMAD.IADD R245, R245, 0x1, -R168.reuse ;  /* 0x00000001f5f5c824 */ /* 0x100fe200078e0aa8 */
[----:B------:R-:W-:Y:S01]  /*11340*/  IABS R249, R239 ;  /* 0x000000ef00f97213 */ /* 0x000fe20000000000 */
[--C-:B------:R-:W-:Y:S01]  /*11350*/  @!P2 IMAD.IADD R238, R238, 0x1, -R168.reuse ;  /* 0x00000001eeeea824 */ /* 0x100fe200078e0aa8 */
[C---:B------:R-:W-:Y:S01]  /*11360*/  ISETP.GT.U32.AND P4, PT, R168.reuse, R244, PT ;  /* 0x000000f4a800720c */ /* 0x040fe20003f84070 */
[----:B------:R-:W-:Y:S01]  /*11370*/  @!P5 IMAD.IADD R247, R247, 0x1, -R168 ;  /* 0x00000001f7f7d824 */ /* 0x000fe200078e0aa8 */
[----:B------:R-:W-:Y:S01]  /*11380*/  ISETP.GT.U32.AND P5, PT, R168, R245, PT ;  /* 0x000000f5a800720c */ /* 0x000fe20003fa4070 */
[----:B------:R-:W-:Y:S01]  /*11390*/  IMAD.HI.U32 R242, R0, R249, RZ ;  /* 0x000000f900f27227 */ /* 0x000fe200078e00ff */
[----:B------:R0:W-:Y:S01]  /*113a0*/  STL [R1+0x470], R4 ;  /* 0x0004700401007387 */ /* 0x0001e20000100800 */
[----:B------:R-:W-:-:S02]  /*113b0*/  ISETP.GE.AND P2, PT, R246, RZ, PT ;  /* 0x000000fff600720c */ /* 0x000fc40003f46270 */
[----:B------:R-:W-:Y:S02]  /*113c0*/  IMAD.MOV R242, RZ, RZ, -R242 ;  /* 0x000000fffff27224 */ /* 0x000fe400078e0af2 */
[----:B------:R-:W-:Y:S02]  /*113d0*/  VIADD R240, R2, 0x96 ;  /* 0x0000009602f07836 */ /* 0x000fe40000000000 */
[----:B------:R-:W-:Y:S01]  /*113e0*/  @!P6 IMAD.IADD R241, R241, 0x1, -R168 ;  /* 0x00000001f1f1e824 */ /* 0x000fe200078e0aa8 */
[----:B------:R-:W-:Y:S01]  /*113f0*/  ISETP.GE.AND P6, PT, R3, RZ, PT ;  /* 0x000000ff0300720c */ /* 0x000fe20003fc6270 */
[----:B------:R-:W-:Y:S01]  /*11400*/  IMAD R3, R168, R242, R249 ;  /* 0x000000f2a8037224 */ /* 0x000fe200078e02f9 */
[----:B------:R-:W-:Y:S01]  /*11410*/  IABS R249, R240 ;  /* 0x000000f000f97213 */ /* 0x000fe20000000000 */
[----:B0-----:R-:W-:Y:S02]  /*11420*/  IMAD.MOV.U32 R4, RZ, RZ, R238 ;  /* 0x000000ffff047224 */ /* 0x001fe400078e00ee */
[----:B------:R-:W-:-:S02]  /*11430*/  @!P4 IMAD.IADD R244, R244, 0x1, -R168 ;  /* 0x00000001f4f4c824 */ /* 0x000fc400078e0aa8 */
[----:B------:R-:W-:Y:S01]  /*11440*/  @!P0 IMAD.MOV R4, RZ, RZ, -R4 ;  /* 0x000000ffff048224 */ /* 0x000fe200078e0a04 */
[C---:B------:R-:W-:Y:S01]  /*11450*/  ISETP.GT.U32.AND P0, PT, R168.reuse, R247, PT ;  /* 0x000000f7a800720c */ /* 0x040fe20003f04070 */
[----:B------:R-:W-:Y:S01]  /*11460*/  @!P5 IMAD.IADD R245, R245, 0x1, -R168 ;  /* 0x00000001f5f5d824 */ /* 0x000fe200078e0aa8 */
[----:B------:R-:W-:Y:S01]  /*11470*/  ISETP.GT.U32.AND P4, PT, R168, R244, PT ;  /* 0x000000f4a800720c */ /* 0x000fe20003f84070 */
[----:B------:R-:W-:Y:S01]  /*11480*/  IMAD.HI.U32 R251, R0, R249, RZ ;  /* 0x000000f900fb7227 */ /* 0x000fe200078e00ff */
[----:B------:R-:W-:Y:S01]  /*11490*/  ISETP.GT.U32.AND P5, PT, R168, R3, PT ;  /* 0x00000003a800720c */ /* 0x000fe20003fa4070 */
[----:B------:R-:W-:Y:S02]  /*114a0*/  STL [R1+0x46c], R4 ;  /* 0x00046c0401007387 */ /* 0x000fe40000100800 */
[----:B------:R-:W-:Y:S02]  /*114b0*/  VIADD R242, R2, 0x94 ;  /* 0x0000009402f27836 */ /* 0x000fe40000000000 */
[----:B------:R-:W-:-:S02]  /*114c0*/  IMAD.MOV R251, RZ, RZ, -R251 ;  /* 0x000000fffffb7224 */ /* 0x000fc400078e0afb */
[----:B------:R-:W-:Y:S01]  /*114d0*/  VIADD R243, R2, 0x93 ;  /* 0x0000009302f37836 */ /* 0x000fe20000000000 */
[----:B------:R-:W-:Y:S01]  /*114e0*/  IABS R246, R242 ;  /* 0x000000f200f67213 */ /* 0x000fe20000000000 */
[--C-:B------:R-:W-:Y:S01]  /*114f0*/  @!P0 IMAD.IADD R247, R247, 0x1, -R168.reuse ;  /* 0x00000001f7f78824 */ /* 0x100fe200078e0aa8 */
[----:B------:R-:W-:Y:S01]  /*11500*/  ISETP.GE.AND P0, PT, R239, RZ, PT ;  /* 0x000000ffef00720c */ /* 0x000fe20003f06270 */
[----:B------:R-:W-:Y:S01]  /*11510*/  IMAD R239, R168, R251, R249 ;  /* 0x000000fba8ef7224 */ /* 0x000fe200078e02f9 */
[----:B------:R-:W-:Y:S01]  /*11520*/  IABS R238, R243 ;  /* 0x000000f300ee7213 */ /* 0x000fe20000000000 */
[--C-:B------:R-:W-:Y:S02]  /*11530*/  @!P4 IMAD.IADD R244, R244, 0x1, -R168.reuse ;  /* 0x00000001f4f4c824 */ /* 0x100fe400078e0aa8 */
[----:B------:R-:W-:Y:S01]  /*11540*/  @!P5 IMAD.IADD R3, R3, 0x1, -R168 ;  /* 0x000000010303d824 */ /* 0x000fe200078e0aa8 */
[----:B------:R-:W-:Y:S01]  /*11550*/  ISETP.GT.U32.AND P4, PT, R168, R239, PT ;  /* 0x000000efa800720c */ /* 0x000fe20003f84070 */
[----:B------:R-:W-:Y:S01]  /*11560*/  IMAD.MOV.U32 R5, RZ, RZ, R241 ;  /* 0x000000ffff057224 */ /* 0x000fe200078e00f1 */
[----:B------:R-:W-:Y:S01]  /*11570*/  ISETP.GE.AND P5, PT, R240, RZ, PT ;  /* 0x000000fff000720c */ /* 0x000fe20003fa6270 */
[----:B------:R-:W-:-:S02]  /*11580*/  VIADD R248, R2, 0x95 ;  /* 0x0000009502f87836 */ /* 0x000fc40000000000 */
[----:B------:R-:W-:-:S03]  /*11590*/  IMAD.HI.U32 R252, R0, R246, RZ ;  /* 0x000000f600fc7227 */ /* 0x000fc600078e00ff */
[----:B------:R-:W-:Y:S01]  /*115a0*/  IABS R250, R248 ;  /* 0x000000f800fa7213 */ /* 0x000fe20000000000 */
[----:B------:R-:W-:Y:S01]  /*115b0*/  @!P1 IMAD.MOV R5, RZ, RZ, -R5 ;  /* 0x000000ffff059224 */ /* 0x000fe200078e0a05 */
[----:B------:R-:W-:Y:S01]  /*115c0*/  ISETP.GT.U32.AND P1, PT, R168, R3, PT ;  /* 0x00000003a800720c */ /* 0x000fe20003f24070 */
[----:B------:R-:W-:-:S03]  /*115d0*/  IMAD.HI.U32 R251, R0, R238, RZ ;  /* 0x000000ee00fb7227 */ /* 0x000fc600078e00ff */
[----:B------:R0:W-:Y:S01]  /*115e0*/  STL [R1+0x458], R5 ;  /* 0x0004580501007387 */ /* 0x0001e20000100800 */
[----:B------:R-:W-:Y:S02]  /*115f0*/  IMAD.MOV R252, RZ, RZ, -R252 ;  /* 0x000000fffffc7224 */ /* 0x000fe400078e0afc */
[----:B------:R-:W-:Y:S02]  /*11600*/  IMAD.MOV R251, RZ, RZ, -R251 ;  /* 0x000000fffffb7224 */ /* 0x000fe400078e0afb */
[----:B------:R-:W-:Y:S02]  /*11610*/  IMAD R246, R168, R252, R246 ;  /* 0x000000fca8f67224 */ /* 0x000fe400078e02f6 */
[----:B------:R-:W-:-:S04]  /*11620*/  IMAD.HI.U32 R249, R0, R250, RZ ;  /* 0x000000fa00f97227 */ /* 0x000fc800078e00ff */
[----:B0-----:R-:W-:Y:S02]  /*11630*/  IMAD.MOV.U32 R5, RZ, RZ, R247 ;  /* 0x000000ffff057224 */ /* 0x001fe400078e00f7 */
[C---:B------:R-:W-:Y:S02]  /*11640*/  IMAD R238, R168.reuse, R251, R238 ;  /* 0x000000fba8ee7224 */ /* 0x040fe400078e02ee */
[----:B------:R-:W-:Y:S02]  /*11650*/  @!P4 IMAD.IADD R239, R239, 0x1, -R168 ;  /* 0x00000001efefc824 */ /* 0x000fe400078e0aa8 */
[----:B------:R-:W-:Y:S02]  /*11660*/  IMAD.MOV.U32 R4, RZ, RZ, R245 ;  /* 0x000000ffff047224 */ /* 0x000fe400078e00f5 */
[----:B------:R-:W-:Y:S01]  /*11670*/  @!P2 IMAD.MOV R5, RZ, RZ, -R5 ;  /* 0x000000ffff05a224 */ /* 0x000fe200078e0a05 */
[----:B------:R-:W-:Y:S01]  /*11680*/  ISETP.GT.U32.AND P2, PT, R168, R246, PT ;  /* 0x000000f6a800720c */ /* 0x000fe20003f44070 */
[----:B------:R-:W-:-:S02]  /*11690*/  IMAD.MOV R249, RZ, RZ, -R249 ;  /* 0x000000fffff97224 */ /* 0x000fc400078e0af9 */
[----:B------:R-:W-:Y:S01]  /*116a0*/  @!P3 IMAD.MOV R4, RZ, RZ, -R4 ;  /* 0x000000ffff04b224 */ /* 0x000fe200078e0a04 */
[C---:B------:R-:W-:Y:S01]  /*116b0*/  ISETP.GT.U32.AND P3, PT, R168.reuse, R239, PT ;  /* 0x000000efa800720c */ /* 0x040fe20003f64070 */
[----:B------:R-:W-:Y:S01]  /*116c0*/  @!P1 IMAD.IADD R3, R3, 0x1, -R168 ;  /* 0x0000000103039824 */ /* 0x000fe200078e0aa8 */
[C---:B------:R-:W-:Y:S01]  /*116d0*/  ISETP.GT.U32.AND P1, PT, R168.reuse, R238, PT ;  /* 0x000000eea800720c */ /* 0x040fe20003f24070 */
[----:B------:R-:W-:Y:S01]  /*116e0*/  IMAD R249, R168, R249, R250 ;  /* 0x000000f9a8f97224 */ /* 0x000fe200078e02fa */
[----:B------:R0:W-:Y:S01]  /*116f0*/  STL [R1+0x454], R4 ;  /* 0x0004540401007387 */ /* 0x0001e20000100800 */
[C---:B------:R-:W-:Y:S02]  /*11700*/  VIADD R240, R2.reuse, 0x92 ;  /* 0x0000009202f07836 */ /* 0x040fe40000000000 */
[----:B------:R-:W-:Y:S01]  /*11710*/  VIADD R250, R2, 0x91 ;  /* 0x0000009102fa7836 */ /* 0x000fe20000000000 */
[----:B------:R-:W-:Y:S01]  /*11720*/  STL [R1+0x450], R5 ;  /* 0x0004500501007387 */ /* 0x000fe20000100800 */
[----:B------:R-:W-:Y:S01]  /*11730*/  @!P2 IMAD.IADD R246, R246, 0x1, -R168 ;  /* 0x00000001f6f6a824 */ /* 0x000fe200078e0aa8 */
[----:B------:R-:W-:-:S02]  /*11740*/  IABS R241, R240 ;  /* 0x000000f000f17213 */ /* 0x000fc40000000000 */
[----:B------:R-:W-:Y:S01]  /*11750*/  IABS R245, R250 ;  /* 0x000000fa00f57213 */ /* 0x000fe20000000000 */
[----:B------:R-:W-:Y:S01]  /*11760*/  @!P3 IMAD.IADD R239, R239, 0x1, -R168 ;  /* 0x00000001efefb824 */ /* 0x000fe200078e0aa8 */
[----:B------:R-:W-:Y:S01]  /*11770*/  ISETP.GE.AND P3, PT, R242, RZ, PT ;  /* 0x000000fff200720c */ /* 0x000fe20003f66270 */
[----:B0-----:R-:W-:Y:S01]  /*11780*/  IMAD.MOV.U32 R4, RZ, RZ, R244 ;  /* 0x000000ffff047224 */ /* 0x001fe200078e00f4 */
[----:B------:R-:W-:Y:S01]  /*11790*/  ISETP.GT.U32.AND P4, PT, R168, R249, PT ;  /* 0x000000f9a800720c */ /* 0x000fe20003f84070 */
[----:B------:R-:W-:-:S04]  /*117a0*/  IMAD.HI.U32 R247, R0, R241, RZ ;  /* 0x000000f100f77227 */ /* 0x000fc800078e00ff */
[----:B------:R-:W-:Y:S02]  /*117b0*/  IMAD.MOV.U32 R244, RZ, RZ, R245 ;  /* 0x000000fffff47224 */ /* 0x000fe400078e00f5 */
[----:B------:R-:W-:Y:S01]  /*117c0*/  @!P6 IMAD.MOV R4, RZ, RZ, -R4 ;  /* 0x000000ffff04e224 */ /* 0x000fe200078e0a04 */
[----:B------:R-:W-:Y:S01]  /*117d0*/  ISETP.GE.AND P6, PT, R248, RZ, PT ;  /* 0x000000fff800720c */ /* 0x000fe20003fc6270 */
[----:B------:R-:W-:Y:S01]  /*117e0*/  @!P1 IMAD.IADD R238, R238, 0x1, -R168 ;  /* 0x00000001eeee9824 */ /* 0x000fe200078e0aa8 */
[----:B------:R-:W-:Y:S01]  /*117f0*/  ISETP.GT.U32.AND P1, PT, R168, R246, PT ;  /* 0x000000f6a800720c */ /* 0x000fe20003f24070 */
[----:B------:R-:W-:Y:S01]  /*11800*/  IMAD.MOV R247, RZ, RZ, -R247 ;  /* 0x000000fffff77224 */ /* 0x000fe200078e0af7 */
[----:B------:R0:W-:Y:S01]  /*11810*/  STL [R1+0x448], R4 ;  /* 0x0004480401007387 */ /* 0x0001e20000100800 */
[----:B------:R-:W-:-:S04]  /*11820*/  IMAD.HI.U32 R242, R0, R244, RZ ;  /* 0x000000f400f27227 */ /* 0x000fc800078e00ff */
[----:B------:R-:W-:Y:S02]  /*11830*/  IMAD R241, R168, R247, R241 ;  /* 0x000000f7a8f17224 */ /* 0x000fe400078e02f1 */
[----:B------:R-:W-:Y:S02]  /*11840*/  IMAD.MOV R242, RZ, RZ, -R242 ;  /* 0x000000fffff27224 */ /* 0x000fe400078e0af2 */
[----:B------:R-:W-:Y:S02]  /*11850*/  VIADD R245, R2, 0x90 ;  /* 0x0000009002f57836 */ /* 0x000fe40000000000 */
[----:B0-----:R-:W-:Y:S02]  /*11860*/  IMAD.MOV.U32 R4, RZ, RZ, R3 ;  /* 0x000000ffff047224 */ /* 0x001fe400078e0003 */
[----:B------:R-:W-:Y:S01]  /*11870*/  IMAD.MOV.U32 R3, RZ, RZ, R239 ;  /* 0x000000ffff037224 */ /* 0x000fe200078e00ef */
[----:B------:R-:W-:Y:S01]  /*11880*/  IABS R239, R245 ;  /* 0x000000f500ef7213 */ /* 0x000fe20000000000 */
[----:B------:R-:W-:-:S02]  /*11890*/  IMAD R242, R168, R242, R244 ;  /* 0x000000f2a8f27224 */ /* 0x000fc400078e02f4 */
[----:B------:R-:W-:Y:S01]  /*118a0*/  @!P5 IMAD.MOV R3, RZ, RZ, -R3 ;  /* 0x000000ffff03d224 */ /* 0x000fe200078e0a03 */
[----:B------:R-:W-:Y:S01]  /*118b0*/  ISETP.GT.U32.AND P5, PT, R168, R241, PT ;  /* 0x000000f1a800720c */ /* 0x000fe20003fa4070 */
[--C-:B------:R-:W-:Y:S01]  /*118c0*/  @!P1 IMAD.IADD R246, R246, 0x1, -R168.reuse ;  /* 0x00000001f6f69824 */ /* 0x100fe200078e0aa8 */
[C---:B------:R-:W-:Y:S01]  /*118d0*/  ISETP.GT.U32.AND P1, PT, R168.reuse, R242, PT ;  /* 0x000000f2a800720c */ /* 0x040fe20003f24070 */
[----:B------:R-:W-:Y:S01]  /*118e0*/  @!P4 IMAD.IADD R249, R249, 0x1, -R168 ;  /* 0x00000001f9f9c824 */ /* 0x000fe200078e0aa8 */
[----:B------:R-:W-:Y:S01]  /*118f0*/  ISETP.GE.AND P4, PT, R243, RZ, PT ;  /* 0x000000fff300720c */ /* 0x000fe20003f86270 */
[----:B------:R-:W-:Y:S01]  /*11900*/  @!P0 IMAD.MOV R4, RZ, RZ, -R4 ;  /* 0x000000ffff048224 */ /* 0x000fe200078e0a04 */
[----:B------:R-:W-:Y:S01]  /*11910*/  ISETP.GT.U32.AND P0, PT, R168, R238, PT ;  /* 0x000000eea800720c */ /* 0x000fe20003f04070 */
[----:B------:R-:W-:Y:S01]  /*11920*/  VIADD R243, R2, 0x8f ;  /* 0x0000008f02f37836 */ /* 0x000fe20000000000 */
[----:B------:R-:W-:Y:S01]  /*11930*/  ISETP.GT.U32.AND P2, PT, R168, R249, PT ;  /* 0x000000f9a800720c */ /* 0x000fe20003f44070 */
[----:B------:R-:W-:Y:S01]  /*11940*/  IMAD.HI.U32 R248, R0, R239, RZ ;  /* 0x000000ef00f87227 */ /* 0x000fe200078e00ff */
[----:B------:R-:W-:Y:S03]  /*11950*/  STL [R1+0x444], R4 ;  /* 0x0004440401007387 */ /* 0x000fe60000100800 */
[--C-:B------:R-:W-:Y:S01]  /*11960*/  @!P5 IMAD.IADD R241, R241, 0x1, -R168.reuse ;  /* 0x00000001f1f1d824 */ /* 0x100fe200078e0aa8 */
[----:B------:R0:W-:Y:S01]  /*11970*/  STL [R1+0x434], R3 ;  /* 0x0004340301007387 */ /* 0x0001e20000100800 */
[----:B------:R-:W-:Y:S01]  /*11980*/  @!P1 IMAD.IADD R242, R242, 0x1, -R168 ;  /* 0x00000001f2f29824 */ /* 0x000fe200078e0aa8 */
[----:B------:R-:W-:Y:S01]  /*11990*/  ISETP.GE.AND P5, PT, R245, RZ, PT ;  /* 0x000000fff500720c */ /* 0x000fe20003fa6270 */
[----:B------:R-:W-:Y:S01]  /*119a0*/  IMAD.MOV R248, RZ, RZ, -R248 ;  /* 0x000000fffff87224 */ /* 0x000fe200078e0af8 */
[----:B------:R-:W-:Y:S01]  /*119b0*/  ISETP.GT.U32.AND P1, PT, R168, R241, PT ;  /* 0x000000f1a800720c */ /* 0x000fe20003f24070 */
[----:B------:R-:W-:-:S02]  /*119c0*/  VIADD R244, R2, 0x8e ;  /* 0x0000008e02f47836 */ /* 0x000fc40000000000 */
[----:B------:R-:W-:Y:S02]  /*119d0*/  IMAD R239, R168, R248, R239 ;  /* 0x000000f8a8ef7224 */ /* 0x000fe400078e02ef */
[----:B------:R-:W-:Y:S01]  /*119e0*/  IMAD.MOV.U32 R5, RZ, RZ, R246 ;  /* 0x000000ffff057224 */ /* 0x000fe200078e00f6 */
[----:B0-----:R-:W-:Y:S01]  /*119f0*/  IABS R3, R243 ;  /* 0x000000f300037213 */ /* 0x001fe20000000000 */
[----:B------:R-:W-:Y:S01]  /*11a00*/  @!P2 IMAD.IADD R249, R249, 0x1, -R168 ;  /* 0x00000001f9f9a824 */ /* 0x000fe200078e0aa8 */
[----:B------:R-:W-:Y:S01]  /*11a10*/  ISETP.GE.AND P2, PT, R240, RZ, PT ;  /* 0x000000fff000720c */ /* 0x000fe20003f46270 */
[----:B------:R-:W-:Y:S01]  /*11a20*/  @!P3 IMAD.MOV R5, RZ, RZ, -R5 ;  /* 0x000000ffff05b224 */ /* 0x000fe200078e0a05 */
[----:B------:R-:W-:Y:S01]  /*11a30*/  IABS R240, R244 ;  /* 0x000000f400f07213 */ /* 0x000fe20000000000 */
[----:B------:R-:W-:Y:S01]  /*11a40*/  IMAD.HI.U32 R247, R0, R3, RZ ;  /* 0x0000000300f77227 */ /* 0x000fe200078e00ff */
[----:B------:R-:W-:-:S03]  /*11a50*/  ISETP.GT.U32.AND P3, PT, R168, R239, PT ;  /* 0x000000efa800720c */ /* 0x000fc60003f64070 */
[----:B------:R-:W-:Y:S02]  /*11a60*/  IMAD.MOV R245, RZ, RZ, -R247 ;  /* 0x000000fffff57224 */ /* 0x000fe400078e0af7 */
[----:B------:R-:W-:Y:S02]  /*11a70*/  IMAD.MOV.U32 R4, RZ, RZ, R249 ;  /* 0x000000ffff047224 */ /* 0x000fe400078e00f9 */
[----:B------:R-:W-:Y:S02]  /*11a80*/  IMAD R3, R168, R245, R3 ;  /* 0x000000f5a8037224 */ /* 0x000fe400078e0203 */
[----:B------:R-:W-:-:S04]  /*11a90*/  IMAD.HI.U32 R246, R0, R240, RZ ;  /* 0x000000f000f67227 */ /* 0x000fc800078e00ff */
[----:B------:R-:W-:Y:S01]  /*11aa0*/  @!P1 IMAD.IADD R241, R241, 0x1, -R168 ;  /* 0x00000001f1f19824 */ /* 0x000fe200078e0aa8 */
[C---:B------:R-:W-:Y:S01]  /*11ab0*/  ISETP.GT.U32.AND P1, PT, R168.reuse, R3, PT ;  /* 0x00000003a800720c */ /* 0x040fe20003f24070 */
[----:B------:R-:W-:Y:S01]  /*11ac0*/  @!P6 IMAD.MOV R4, RZ, RZ, -R4 ;  /* 0x000000ffff04e224 */ /* 0x000fe200078e0a04 */
[----:B------:R-:W-:Y:S01]  /*11ad0*/  ISETP.GT.U32.AND P6, PT, R168, R242, PT ;  /* 0x000000f2a800720c */ /* 0x000fe20003fc4070 */
[----:B------:R-:W-:Y:S02]  /*11ae0*/  IMAD.MOV R246, RZ, RZ, -R246 ;  /* 0x000000fffff67224 */ /* 0x000fe400078e0af6 */
[----:B------:R-:W-:Y:S01]  /*11af0*/  @!P0 IMAD.IADD R238, R238, 0x1, -R168 ;  /* 0x00000001eeee8824 */ /* 0x000fe200078e0aa8 */
[----:B------:R0:W-:Y:S01]  /*11b00*/  STL [R1+0x430], R4 ;  /* 0x0004300401007387 */ /* 0x0001e20000100800 */
[----:B------:R-:W-:Y:S01]  /*11b10*/  IMAD R246, R168, R246, R240 ;  /* 0x000000f6a8f67224 */ /* 0x000fe200078e02f0 */
[----:B------:R-:W-:Y:S01]  /*11b20*/  ISETP.GE.AND P0, PT, R250, RZ, PT ;  /* 0x000000fffa00720c */ /* 0x000fe20003f06270 */
[----:B------:R-:W-:Y:S01]  /*11b30*/  @!P3 IMAD.IADD R239, R239, 0x1, -R168 ;  /* 0x00000001efefb824 */ /* 0x000fe200078e0aa8 */
[----:B------:R1:W-:Y:S01]  /*11b40*/  STL [R1+0x404], R5 ;  /* 0x0004040501007387 */ /* 0x0003e20000100800 */
[----:B------:R-:W-:-:S02]  /*11b50*/  VIADD R247, R2, 0x8d ;  /* 0x0000008d02f77836 */ /* 0x000fc40000000000 */
[--C-:B------:R-:W-:Y:S01]  /*11b60*/  @!P1 IMAD.IADD R3, R3, 0x1, -R168.reuse ;  /* 0x0000000103039824 */ /* 0x100fe200078e0aa8 */
[----:B------:R-:W-:Y:S01]  /*11b70*/  ISETP.GT.U32.AND P3, PT, R168, R239, PT ;  /* 0x000000efa800720c */ /* 0x000fe20003f64070 */
[----:B------:R-:W-:Y:S01]  /*11b80*/  @!P6 IMAD.IADD R242, R242, 0x1, -R168 ;  /* 0x00000001f2f2e824 */ /* 0x000fe200078e0aa8 */
[----:B------:R-:W-:Y:S01]  /*11b90*/  ISETP.GE.AND P6, PT, R244, RZ, PT ;  /* 0x000000fff400720c */ /* 0x000fe20003fc6270 */
[----:B0-----:R-:W-:Y:S01]  /*11ba0*/  IMAD.MOV.U32 R4, RZ, RZ, R238 ;  /* 0x000000ffff047224 */ /* 0x001fe200078e00ee */
[----:B------:R-:W-:Y:S01]  /*11bb0*/  ISETP.GT.U32.AND P1, PT, R168, R3, PT ;  /* 0x00000003a800720c */ /* 0x000fe20003f24070 */
[----:B------:R-:W-:Y:S01]  /*11bc0*/  VIADD R245, R2, 0x8c ;  /* 0x0000008c02f57836 */ /* 0x000fe20000000000 */
[----:B------:R-:W-:Y:S01]  /*11bd0*/  IABS R244, R247 ;  /* 0x000000f700f47213 */ /* 0x000fe20000000000 */
[----:B-1----:R-:W-:Y:S02]  /*11be0*/  IMAD.MOV.U32 R5, RZ, RZ, R241 ;  /* 0x000000ffff057224 */ /* 0x002fe400078e00f1 */
[----:B------:R-:W-:Y:S01]  /*11bf0*/  @!P4 IMAD.MOV R4, RZ, RZ, -R4 ;  /* 0x000000ffff04c224 */ /* 0x000fe200078e0a04 */
[----:B------:R-:W-:Y:S01]  /*11c00*/  ISETP.GE.AND P4, PT, R243, RZ, PT ;  /* 0x000000fff300720c */ /* 0x000fe20003f86270 */
[----:B------:R-:W-:Y:S01]  /*11c10*/  @!P2 IMAD.MOV R5, RZ, RZ, -R5 ;  /* 0x000000ffff05a224 */ /* 0x000fe200078e0a05 */
[----:B------:R-:W-:Y:S01]  /*11c20*/  ISETP.GT.U32.AND P2, PT, R168, R246, PT ;  /* 0x000000f6a800720c */ /* 0x000fe20003f44070 */
[----:B------:R-:W-:Y:S01]  /*11c30*/  VIADD R243, R2, 0x8b ;  /* 0x0000008b02f37836 */ /* 0x000fe20000000000 */
[----:B------:R0:W-:Y:S01]  /*11c40*/  STL [R1+0x408], R4 ;  /* 0x0004080401007387 */ /* 0x0001e20000100800 */
[----:B------:R-:W-:Y:S01]  /*11c50*/  IABS R238, R245 ;  /* 0x000000f500ee7213 */ /* 0x000fe20000000000 */
[--C-:B------:R-:W-:Y:S01]  /*11c60*/  @!P3 IMAD.IADD R239, R239, 0x1, -R168.reuse ;  /* 0x00000001efefb824 */ /* 0x100fe200078e0aa8 */
[----:B------:R-:W-:Y:S01]  /*11c70*/  ISETP.GE.AND P3, PT, R245, RZ, PT ;  /* 0x000000fff500720c */ /* 0x000fe20003f66270 */
[----:B------:R-:W-:Y:S01]  /*11c80*/  STL [R1+0x40c], R5 ;  /* 0x00040c0501007387 */ /* 0x000fe20000100800 */
[----:B------:R-:W-:Y:S01]  /*11c90*/  @!P1 IMAD.IADD R3, R3, 0x1, -R168 ;  /* 0x0000000103039824 */ /* 0x000fe200078e0aa8 */
[----:B------:R-:W-:Y:S01]  /*11ca0*/  IABS R240, R243 ;  /* 0x000000f300f07213 */ /* 0x000fe20000000000 */
[----:B------:R-:W-:Y:S01]  /*11cb0*/  IMAD.HI.U32 R241, R0, R238, RZ ;  /* 0x000000ee00f17227 */ /* 0x000fe200078e00ff */
[----:B------:R-:W-:-:S03]  /*11cc0*/  ISETP.GE.AND P1, PT, R243, RZ, PT ;  /* 0x000000fff300720c */ /* 0x000fc60003f26270 */
[----:B0-----:R-:W-:Y:S02]  /*11cd0*/  IMAD.MOV.U32 R4, RZ, RZ, R242 ;  /* 0x000000ffff047224 */ /* 0x001fe400078e00f2 */
[----:B------:R-:W-:Y:S02]  /*11ce0*/  @!P2 IMAD.IADD R246, R246, 0x1, -R168 ;  /* 0x00000001f6f6a824 */ /* 0x000fe400078e0aa8 */
[----:B------:R-:W-:Y:S01]  /*11cf0*/  @!P0 IMAD.MOV R4, RZ, RZ, -R4 ;  /* 0x000000ffff048224 */ /* 0x000fe200078e0a04 */
[----:B------:R-:W-:Y:S01]  /*11d00*/  ISETP.GE.AND P0, PT, R247, RZ, PT ;  /* 0x000000fff700720c */ /* 0x000fe20003f06270 */
[----:B------:R-:W-:Y:S01]  /*11d10*/  IMAD.HI.U32 R247, R0, R244, RZ ;  /* 0x000000f400f77227 */ /* 0x000fe200078e00ff */
[----:B------:R-:W-:Y:S02]  /*11d20*/  ISETP.GT.U32.AND P2, PT, R168, R246, PT ;  /* 0x000000f6a800720c */ /* 0x000fe40003f44070 */
[----:B------:R0:W-:Y:S01]  /*11d30*/  STL [R1+0x414], R4 ;  /* 0x0004140401007387 */ /* 0x0001e20000100800 */
[----:B------:R-:W-:-:S02]  /*11d40*/  IMAD.MOV R245, RZ, RZ, -R247 ;  /* 0x000000fffff57224 */ /* 0x000fc400078e0af7 */
[----:B------:R-:W-:Y:S02]  /*11d50*/  IMAD.MOV R241, RZ, RZ, -R241 ;  /* 0x000000fffff17224 */ /* 0x000fe400078e0af1 */
[C---:B------:R-:W-:Y:S02]  /*11d60*/  IMAD R243, R168.reuse, R245, R244 ;  /* 0x000000f5a8f37224 */ /* 0x040fe400078e02f4 */
[----:B------:R-:W-:Y:S02]  /*11d70*/  IMAD R241, R168, R241, R238 ;  /* 0x000000f1a8f17224 */ /* 0x000fe400078e02ee */
[----:B------:R-:W-:Y:S02]  /*11d80*/  VIADD R248, R2, 0x8a ;  /* 0x0000008a02f87836 */ /* 0x000fe40000000000 */
[----:B0-----:R-:W-:Y:S02]  /*11d90*/  IMAD.MOV.U32 R4, RZ, RZ, R239 ;  /* 0x000000ffff047224 */ /* 0x001fe400078e00ef */
[----:B------:R-:W-:Y:S01]  /*11da0*/  @!P2 IMAD.IADD R246, R246, 0x1, -R168 ;  /* 0x00000001f6f6a824 */ /* 0x000fe200078e0aa8 */
[C---:B------:R-:W-:Y:S01]  /*11db0*/  ISETP.GT.U32.AND P2, PT, R168.reuse, R241, PT ;  /* 0x000000f1a800720c */ /* 0x040fe20003f44070 */
[----:B------:R-:W-:Y:S01]  /*11dc0*/  @!P5 IMAD.MOV R4, RZ, RZ, -R4 ;  /* 0x000000ffff04d224 */ /* 0x000fe200078e0a04 */
[----:B------:R-:W-:Y:S01]  /*11dd0*/  ISETP.GT.U32.AND P5, PT, R168, R243, PT ;  /* 0x000000f3a800720c */ /* 0x000fe20003fa4070 */
[----:B------:R-:W-:-:S02]  /*11de0*/  IMAD.MOV.U32 R5, RZ, RZ, R3 ;  /* 0x000000ffff057224 */ /* 0x000fc400078e0003 */
[----:B------:R-:W-:Y:S01]  /*11df0*/  IMAD.HI.U32 R242, R0, R240, RZ ;  /* 0x000000f000f27227 */ /* 0x000fe200078e00ff */
[----:B------:R-:W-:Y:S03]  /*11e00*/  STL [R1+0x41c], R4 ;  /* 0x00041c0401007387 */ /* 0x000fe60000100800 */
[----:B------:R-:W-:Y:S01]  /*11e10*/  @!P4 IMAD.MOV R5, RZ, RZ, -R5 ;  /* 0x000000ffff05c224 */ /* 0x000fe200078e0a05 */
[----:B------:R-:W-:Y:S01]  /*11e20*/  ISETP.GE.AND P4, PT, R248, RZ, PT ;  /* 0x000000fff800720c */ /* 0x000fe20003f86270 */
[----:B------:R-:W-:Y:S01]  /*11e30*/  IMAD.MOV R242, RZ, RZ, -R242 ;  /* 0x000000fffff27224 */ /* 0x000fe200078e0af2 */
[----:B------:R-:W-:Y:S01]  /*11e40*/  IABS R248, R248 ;  /* 0x000000f800f87213 */ /* 0x000fe20000000000 */
[--C-:B------:R-:W-:Y:S01]  /*11e50*/  @!P2 IMAD.IADD R241, R241, 0x1, -R168.reuse ;  /* 0x00000001f1f1a824 */ /* 0x100fe200078e0aa8 */
[----:B------:R0:W-:Y:S01]  /*11e60*/  STL [R1+0x420], R5 ;  /* 0x0004200501007387 */ /* 0x0001e20000100800 */
[----:B------:R-:W-:-:S02]  /*11e70*/  @!P5 IMAD.IADD R243, R243, 0x1, -R168 ;  /* 0x00000001f3f3d824 */ /* 0x000fc400078e0aa8 */
[----:B------:R-:W-:Y:S01]  /*11e80*/  IMAD.HI.U32 R249, R0, R248, RZ ;  /* 0x000000f800f97227 */ /* 0x000fe200078e00ff */
[C---:B------:R-:W-:Y:S02]  /*11e90*/  ISETP.GT.U32.AND P2, PT, R168.reuse, R241, PT ;  /* 0x000000f1a800720c */ /* 0x040fe40003f44070 */
[----:B------:R-:W-:Y:S01]  /*11ea0*/  ISETP.GT.U32.AND P5, PT, R168, R243, PT ;  /* 0x000000f3a800720c */ /* 0x000fe20003fa4070 */
[----:B------:R-:W-:Y:S02]  /*11eb0*/  VIADD R239, R2, 0x89 ;  /* 0x0000008902ef7836 */ /* 0x000fe40000000000 */
[----:B------:R-:W-:Y:S02]  /*11ec0*/  IMAD R240, R168, R242, R240 ;  /* 0x000000f2a8f07224 */ /* 0x000fe400078e02f0 */
[----:B------:R-:W-:Y:S01]  /*11ed0*/  VIADD R244, R2, 0x87 ;  /* 0x0000008702f47836 */ /* 0x000fe20000000000 */
[----:B------:R-:W-:Y:S01]  /*11ee0*/  IABS R238, R239 ;  /* 0x000000ef00ee7213 */ /* 0x000fe20000000000 */
[----:B------:R-:W-:-:S02]  /*11ef0*/  IMAD.MOV R249, RZ, RZ, -R249 ;  /* 0x000000fffff97224 */ /* 0x000fc400078e0af9 */
[----:B0-----:R-:W-:Y:S01]  /*11f00*/  IMAD.MOV.U32 R5, RZ, RZ, R246 ;  /* 0x000000ffff057224 */ /* 0x001fe200078e00f6 */
[----:B------:R-:W-:Y:S01]  /*11f10*/  IABS R242, R244 ;  /* 0x000000f400f27213 */ /* 0x000fe20000000000 */
[--C-:B------:R-:W-:Y:S02]  /*11f20*/  @!P2 IMAD.IADD R241, R241, 0x1, -R168.reuse ;  /* 0x00000001f1f1a824 */ /* 0x100fe400078e0aa8 */
[----:B------:R-:W-:Y:S01]  /*11f30*/  @!P5 IMAD.IADD R243, R243, 0x1, -R168 ;  /* 0x00000001f3f3d824 */ /* 0x000fe200078e0aa8 */
[----:B------:R-:W-:Y:S01]  /*11f40*/  ISETP.GE.AND P5, PT, R239, RZ, PT ;  /* 0x000000ffef00720c */ /* 0x000fe20003fa6270 */
[----:B------:R-:W-:Y:S01]  /*11f50*/  @!P6 IMAD.MOV R5, RZ, RZ, -R5 ;  /* 0x000000ffff05e224 */ /* 0x000fe200078e0a05 */
[C---:B------:R-:W-:Y:S01]  /*11f60*/  ISETP.GT.U32.AND P6, PT, R168.reuse, R240, PT ;  /* 0x000000f0a800720c */ /* 0x040fe20003fc4070 */
[----:B------:R-:W-:Y:S02]  /*11f70*/  IMAD R239, R168, R249, R248 ;  /* 0x000000f9a8ef7224 */ /* 0x000fe400078e02f8 */
[----:B------:R-:W-:Y:S01]  /*11f80*/  VIADD R4, R2, 0x88 ;  /* 0x0000008802047836 */ /* 0x000fe20000000000 */
[----:B------:R0:W-:Y:S01]  /*11f90*/  STL [R1+0x410], R5 ;  /* 0x0004100501007387 */ /* 0x0001e20000100800 */
[----:B------:R-:W-:Y:S01]  /*11fa0*/  IMAD.HI.U32 R247, R0, R238, RZ ;  /* 0x000000ee00f77227 */ /* 0x000fe200078e00ff */
[----:B------:R-:W-:-:S02]  /*11fb0*/  ISETP.GT.U32.AND P2, PT, R168, R239, PT ;  /* 0x000000efa800720c */ /* 0x000fc40003f44070 */
[----:B------:R-:W-:Y:S01]  /*11fc0*/  IABS R3, R4 ;  /* 0x0000000400037213 */ /* 0x000fe20000000000 */
[----:B------:R-:W-:-:S04]  /*11fd0*/  IMAD.HI.U32 R245, R0, R242, RZ ;  /* 0x000000f200f57227 */ /* 0x000fc800078e00ff */
[----:B------:R-:W-:Y:S02]  /*11fe0*/  IMAD.MOV R247, RZ, RZ, -R247 ;  /* 0x000000fffff77224 */ /* 0x000fe400078e0af7 */
[----:B------:R-:W-:Y:S02]  /*11ff0*/  IMAD.MOV R245, RZ, RZ, -R245 ;  /* 0x000000fffff57224 */ /* 0x000fe400078e0af5 */
[C---:B------:R-:W-:Y:S02]  /*12000*/  IMAD R238, R168.reuse, R247, R238 ;  /* 0x000000f7a8ee7224 */ /* 0x040fe400078e02ee */
[----:B------:R-:W-:Y:S02]  /*12010*/  IMAD R242, R168, R245, R242 ;  /* 0x000000f5a8f27224 */ /* 0x000fe400078e02f2 */
[----:B------:R-:W-:Y:S01]  /*12020*/  @!P6 IMAD.IADD R240, R240, 0x1, -R168 ;  /* 0x00000001f0f0e824 */ /* 0x000fe200078e0aa8 */
[----:B------:R-:W-:Y:S01]  /*12030*/  ISETP.GT.U32.AND P6, PT, R168, R238, PT ;  /* 0x000000eea800720c */ /* 0x000fe20003fc4070 */
[----:B------:R-:W-:-:S02]  /*12040*/  VIADD R245, R2, 0x86 ;  /* 0x0000008602f57836 */ /* 0x000fc40000000000 */
[----:B------:R-:W-:-:S03]  /*12050*/  IMAD.HI.U32 R250, R0, R3, RZ ;  /* 0x0000000300fa7227 */ /* 0x000fc600078e00ff */
[----:B------:R-:W-:Y:S01]  /*12060*/  IABS R249, R245 ;  /* 0x000000f500f97213 */ /* 0x000fe20000000000 */
[----:B0-----:R-:W-:Y:S02]  /*12070*/  IMAD.MOV.U32 R5, RZ, RZ, R243 ;  /* 0x000000ffff057224 */ /* 0x001fe400078e00f3 */
[----:B------:R-:W-:Y:S01]  /*12080*/  @!P2 IMAD.IADD R239, R239, 0x1, -R168 ;  /* 0x00000001efefa824 */ /* 0x000fe200078e0aa8 */
[C---:B------:R-:W-:Y:S01]  /*12090*/  ISETP.GT.U32.AND P2, PT, R168.reuse, R240, PT ;  /* 0x000000f0a800720c */ /* 0x040fe20003f44070 */
[----:B------:R-:W-:Y:S02]  /*120a0*/  IMAD.MOV R246, RZ, RZ, -R250 ;  /* 0x000000fffff67224 */ /* 0x000fe400078e0afa */
[----:B------:R-:W-:Y:S01]  /*120b0*/  @!P0 IMAD.MOV R5, RZ, RZ, -R5 ;  /* 0x000000ffff058224 */ /* 0x000fe200078e0a05 */
[C---:B------:R-:W-:Y:S01]  /*120c0*/  ISETP.GT.U32.AND P0, PT, R168.reuse, R239, PT ;  /* 0x000000efa800720c */ /* 0x040fe20003f04070 */
[----:B------:R-:W-:Y:S02]  /*120d0*/  IMAD R3, R168, R246, R3 ;  /* 0x000000f6a8037224 */ /* 0x000fe400078e0203 */
[----:B------:R-:W-:Y:S01]  /*120e0*/  VIADD R246, R2, 0x85 ;  /* 0x0000008502f67836 */ /* 0x000fe20000000000 */
[----:B------:R0:W-:Y:S01]  /*120f0*/  STL [R1+0x3fc], R5 ;  /* 0x0003fc0501007387 */ /* 0x0001e20000100800 */
[----:B------:R-:W-:-:S03]  /*12100*/  IMAD.HI.U32 R243, R0, R249, RZ ;  /* 0x000000f900f37227 */ /* 0x000fc600078e00ff */
[----:B------:R-:W-:Y:S01]  /*12110*/  IABS R250, R246 ;  /* 0x000000f600fa7213 */ /* 0x000fe20000000000 */
[----:B------:R-:W-:Y:S02]  /*12120*/  IMAD.MOV R243, RZ, RZ, -R243 ;  /* 0x000000fffff37224 */ /* 0x000fe400078e0af3 */
[----:B------:R-:W-:Y:S02]  /*12130*/  VIADD R248, R2, 0x83 ;  /* 0x0000008302f87836 */ /* 0x000fe40000000000 */
[--C-:B------:R-:W-:Y:S02]  /*12140*/  @!P6 IMAD.IADD R238, R238, 0x1, -R168.reuse ;  /* 0x00000001eeeee824 */ /* 0x100fe400078e0aa8 */
[----:B0-----:R-:W-:Y:S01]  /*12150*/  IMAD.MOV.U32 R5, RZ, RZ, R241 ;  /* 0x000000ffff057224 */ /* 0x001fe200078e00f1 */
[----:B------:R-:W-:Y:S01]  /*12160*/  IABS R252, R248 ;  /* 0x000000f800fc7213 */ /* 0x000fe20000000000 */
[--C-:B------:R-:W-:Y:S01]  /*12170*/  @!P2 IMAD.IADD R240, R240, 0x1, -R168.reuse ;  /* 0x00000001f0f0a824 */ /* 0x100fe200078e0aa8 */
[C---:B------:R-:W-:Y:S01]  /*12180*/  ISETP.GT.U32.AND P2, PT, R168.reuse, R242, PT ;  /* 0x000000f2a800720c */ /* 0x040fe20003f44070 */
[----:B------:R-:W-:Y:S01]  /*12190*/  @!P3 IMAD.MOV R5, RZ, RZ, -R5 ;  /* 0x000000ffff05b224 */ /* 0x000fe200078e0a05 */
[C---:B------:R-:W-:Y:S01]  /*121a0*/  ISETP.GT.U32.AND P3, PT, R168.reuse, R3, PT ;  /* 0x00000003a800720c */ /* 0x040fe20003f64070 */
[C---:B------:R-:W-:Y:S01]  /*121b0*/  IMAD R249, R168.reuse, R243, R249 ;  /* 0x000000f3a8f97224 */ /* 0x040fe200078e02f9 */
[----:B------:R-:W-:Y:S01]  /*121c0*/  ISETP.GT.U32.AND P6, PT, R168, R238, PT ;  /* 0x000000eea800720c */ /* 0x000fe20003fc4070 */
[----:B------:R-:W-:Y:S01]  /*121d0*/  IMAD.HI.U32 R6, R0, R250, RZ ;  /* 0x000000fa00067227 */ /* 0x000fe200078e00ff */
[----:B------:R0:W-:Y:S03]  /*121e0*/  STL [R1+0x3f8], R5 ;  /* 0x0003f80501007387 */ /* 0x0001e60000100800 */
[----:B------:R-:W-:Y:S01]  /*121f0*/  @!P0 IMAD.IADD R239, R239, 0x1, -R168 ;  /* 0x00000001efef8824 */ /* 0x000fe200078e0aa8 */
[----:B------:R-:W-:Y:S01]  /*12200*/  ISETP.GT.U32.AND P0, PT, R168, R249, PT ;  /* 0x000000f9a800720c */ /* 0x000fe20003f04070 */
[----:B------:R-:W-:-:S02]  /*12210*/  VIADD R247, R2, 0x84 ;  /* 0x0000008402f77836 */ /* 0x000fc40000000000 */
[----:B------:R-:W-:Y:S02]  /*12220*/  IMAD.MOV R241, RZ, RZ, -R6 ;  /* 0x000000fffff17224 */ /* 0x000fe400078e0a06 */
[----:B------:R-:W-:Y:S01]  /*12230*/  @!P3 IMAD.IADD R3, R3, 0x1, -R168 ;  /* 0x000000010303b824 */ /* 0x000fe200078e0aa8 */
[----:B------:R-:W-:Y:S01]  /*12240*/  IABS R251, R247 ;  /* 0x000000f700fb7213 */ /* 0x000fe20000000000 */
[----:B0-----:R-:W-:Y:S01]  /*12250*/  IMAD.HI.U32 R5, R0, R252, RZ ;  /* 0x000000fc00057227 */ /* 0x001fe200078e00ff */
[----:B------:R-:W-:-:S03]  /*12260*/  ISETP.GE.AND P3, PT, R4, RZ, PT ;  /* 0x000000ff0400720c */ /* 0x000fc60003f66270 */
[----:B------:R-:W-:Y:S02]  /*12270*/  IMAD R250, R168, R241, R250 ;  /* 0x000000f1a8fa7224 */ /* 0x000fe400078e02fa */
[----:B------:R-:W-:Y:S02]  /*12280*/  IMAD.MOV R241, RZ, RZ, -R5 ;  /* 0x000000fffff17224 */ /* 0x000fe400078e0a05 */
[----:B------:R-:W-:Y:S02]  /*12290*/  IMAD.MOV.U32 R5, RZ, RZ, R240 ;  /* 0x000000ffff057224 */ /* 0x000fe400078e00f0 */
[----:B------:R-:W-:Y:S01]  /*122a0*/  @!P2 IMAD.IADD R242, R242, 0x1, -R168 ;  /* 0x00000001f2f2a824 */ /* 0x000fe200078e0aa8 */
[----:B------:R-:W-:Y:S01]  /*122b0*/  ISETP.GE.AND P2, PT, R244, RZ, PT ;  /* 0x000000fff400720c */ /* 0x000fe20003f46270 */
[----:B------:R-:W-:Y:S02]  /*122c0*/  IMAD.MOV.U32 R4, RZ, RZ, R239 ;  /* 0x000000ffff047224 */ /* 0x000fe400078e00ef */
[----:B------:R-:W-:-:S04]  /*122d0*/  IMAD.HI.U32 R243, R0, R251, RZ ;  /* 0x000000fb00f37227 */ /* 0x000fc800078e00ff */
[----:B------:R-:W-:Y:S01]  /*122e0*/  @!P1 IMAD.MOV R5, RZ, RZ, -R5 ;  /* 0x000000ffff059224 */ /* 0x000fe200078e0a05 */
[----:B------:R-:W-:Y:S01]  /*122f0*/  ISETP.GT.U32.AND P1, PT, R168, R242, PT ;  /* 0x000000f2a800720c */ /* 0x000fe20003f24070 */
[----:B------:R-:W-:Y:S01]  /*12300*/  @!P6 IMAD.IADD R238, R238, 0x1, -R168 ;  /* 0x00000001eeeee824 */ /* 0x000fe200078e0aa8 */
[C---:B------:R-:W-:Y:S01]  /*12310*/  ISETP.GT.U32.AND P6, PT, R168.reuse, R250, PT ;  /* 0x000000faa800720c */ /* 0x040fe20003fc4070 */
[----:B------:R-:W-:Y:S01]  /*12320*/  @!P4 IMAD.MOV R4, RZ, RZ, -R4 ;  /* 0x000000ffff04c224 */ /* 0x000fe200078e0a04 */
[----:B------:R-:W-:Y:S01]  /*12330*/  STL [R1+0x3e4], R5 ;  /* 0x0003e40501007387 */ /* 0x000fe20000100800 */
[----:B------:R-:W-:Y:S01]  /*12340*/  @!P0 IMAD.IADD R249, R249, 0x1, -R168 ;  /* 0x00000001f9f98824 */ /* 0x000fe200078e0aa8 */
[C---:B------:R-:W-:Y:S01]  /*12350*/  ISETP.GT.U32.AND P0, PT, R168.reuse, R3, PT ;  /* 0x00000003a800720c */ /* 0x040fe20003f04070 */
[----:B------:R-:W-:Y:S01]  /*12360*/  IMAD.MOV R243, RZ, RZ, -R243 ;  /* 0x000000fffff37224 */ /* 0x000fe200078e0af3 */
[----:B------:R0:W-:Y:S01]  /*12370*/  STL [R1+0x3e0], R4 ;  /* 0x0003e00401007387 */ /* 0x0001e20000100800 */
[C---:B------:R-:W-:Y:S01]  /*12380*/  IMAD R241, R168.reuse, R241, R252 ;  /* 0x000000f1a8f17224 */ /* 0x040fe200078e02fc */
[C---:B------:R-:W-:Y:S01]  /*12390*/  ISETP.GT.U32.AND P4, PT, R168.reuse, R249, PT ;  /* 0x000000f9a800720c */ /* 0x040fe20003f84070 */
[----:B------:R-:W-:-:S02]  /*123a0*/  IMAD R243, R168, R243, R251 ;  /* 0x000000f3a8f37224 */ /* 0x000fc400078e02fb */
[----:B------:R-:W-:Y:S02]  /*123b0*/  VIADD R251, R2, 0x82 ;  /* 0x0000008202fb7836 */ /* 0x000fe40000000000 */
[--C-:B------:R-:W-:Y:S02]  /*123c0*/  @!P6 IMAD.IADD R250, R250, 0x1, -R168.reuse ;  /* 0x00000001fafae824 */ /* 0x100fe400078e0aa8 */
[----:B------:R-:W-:Y:S01]  /*123d0*/  @!P1 IMAD.IADD R242, R242, 0x1, -R168 ;  /* 0x00000001f2f29824 */ /* 0x000fe200078e0aa8 */
[C---:B------:R-:W-:Y:S01]  /*123e0*/  ISETP.GT.U32.AND P1, PT, R168.reuse, R241, PT ;  /* 0x000000f1a800720c */ /* 0x040fe20003f24070 */
[----:B0-----:R-:W-:Y:S01]  /*123f0*/  IMAD.MOV.U32 R4, RZ, RZ, R238 ;  /* 0x000000ffff047224 */ /* 0x001fe200078e00ee */
[----:B------:R-:W-:Y:S01]  /*12400*/  IABS R240, R251 ;  /* 0x000000fb00f07213 */ /* 0x000fe20000000000 */
[----:B------:R-:W-:Y:S01]  /*12410*/  @!P0 IMAD.IADD R3, R3, 0x1, -R168 ;  /* 0x0000000103038824 */ /* 0x000fe200078e0aa8 */
[C---:B------:R-:W-:Y:S01]  /*12420*/  ISETP.GT.U32.AND P6, PT, R168.reuse, R250, PT ;  /* 0x000000faa800720c */ /* 0x040fe20003fc4070 */
[----:B------:R-:W-:Y:S01]  /*12430*/  @!P5 IMAD.MOV R4, RZ, RZ, -R4 ;  /* 0x000000ffff04d224 */ /* 0x000fe200078e0a04 */
[----:B------:R-:W-:Y:S01]  /*12440*/  ISETP.GT.U32.AND P5, PT, R168, R243, PT ;  /* 0x000000f3a800720c */ /* 0x000fe20003fa4070 */
[----:B------:R-:W-:Y:S01]  /*12450*/  IMAD.MOV.U32 R5, RZ, RZ, R3 ;  /* 0x000000ffff057224 */ /* 0x000fe200078e0003 */
[----:B------:R-:W-:Y:S01]  /*12460*/  ISETP.GE.AND P0, PT, R245, RZ, PT ;  /* 0x000000fff500720c */ /* 0x000fe20003f06270 */
[----:B------:R-:W-:Y:S01]  /*12470*/  IMAD.HI.U32 R239, R0, R240, RZ ;  /* 0x000000f000ef7227 */ /* 0x000fe200078e00ff */
[----:B------:R0:W-:Y:S03]  /*12480*/  STL [R1+0x3d0], R4 ;  /* 0x0003d00401007387 */ /* 0x0001e60000100800 */
[----:B------:R-:W-:-:S02]  /*12490*/  VIADD R244, R2, 0x81 ;  /* 0x0000008102f47836 */ /* 0x000fc40000000000 */
[----:B------:R-:W-:Y:S01]  /*124a0*/  @!P3 IMAD.MOV R5, RZ, RZ, -R5 ;  /* 0x000000ffff05b224 */ /* 0x000fe200078e0a05 */
[----:B------:R-:W-:Y:S01]  /*124b0*/  ISETP.GE.AND P3, PT, R251, RZ, PT ;  /* 0x000000fffb00720c */ /* 0x000fe20003f66270 */
[--C-:B------:R-:W-:Y:S01]  /*124c0*/  @!P4 IMAD.IADD R249, R249, 0x1, -R168.reuse ;  /* 0x00000001f9f9c824 */ /* 0x100fe200078e0aa8 */
[----:B------:R-:W-:Y:S01]  /*124d0*/  ISETP.GE.AND P4, PT, R246, RZ, PT ;  /* 0x000000fff600720c */ /* 0x000fe20003f86270 */
[----:B------:R-:W-:Y:S01]  /*124e0*/  @!P5 IMAD.IADD R243, R243, 0x1, -R168 ;  /* 0x00000001f3f3d824 */ /* 0x000fe200078e0aa8 */
[----:B------:R-:W-:Y:S01]  /*124f0*/  IABS R238, R244 ;  /* 0x000000f400ee7213 */ /* 0x000fe20000000000 */
[----:B------:R-:W-:Y:S01]  /*12500*/  IMAD.MOV R239, RZ, RZ, -R239 ;  /* 0x000000ffffef7224 */ /* 0x000fe200078e0aef */
[----:B------:R1:W-:Y:S01]  /*12510*/  STL [R1+0x3cc], R5 ;  /* 0x0003cc0501007387 */ /* 0x0003e20000100800 */
[----:B0-----:R-:W-:Y:S01]  /*12520*/  IMAD.MOV.U32 R4, RZ, RZ, R242 ;  /* 0x000000ffff047224 */ /* 0x001fe200078e00f2 */
[----:B------:R-:W-:Y:S01]  /*12530*/  ISETP.GE.AND P5, PT, R248, RZ, PT ;  /* 0x000000fff800720c */ /* 0x000fe20003fa6270 */
[----:B------:R-:W-:Y:S01]  /*12540*/  @!P1 IMAD.IADD R241, R241, 0x1, -R168 ;  /* 0x00000001f1f19824 */ /* 0x000fe200078e0aa8 */
[C---:B------:R-:W-:Y:S01]  /*12550*/  ISETP.GT.U32.AND P1, PT, R168.reuse, R243, PT ;  /* 0x000000f3a800720c */ /* 0x040fe20003f24070 */
[----:B------:R-:W-:-:S02]  /*12560*/  IMAD R240, R168, R239, R240 ;  /* 0x000000efa8f07224 */ /* 0x000fc400078e02f0 */
[----:B------:R-:W-:Y:S01]  /*12570*/  @!P2 IMAD.MOV R4, RZ, RZ, -R4 ;  /* 0x000000ffff04a224 */ /* 0x000fe200078e0a04 */
[----:B------:R-:W-:Y:S01]  /*12580*/  ISETP.GT.U32.AND P2, PT, R168, R241, PT ;  /* 0x000000f1a800720c */ /* 0x000fe20003f44070 */
[----:B------:R-:W-:Y:S01]  /*12590*/  @!P6 IMAD.IADD R250, R250, 0x1, -R168 ;  /* 0x00000001fafae824 */ /* 0x000fe200078e0aa8 */
[----:B------:R-:W-:Y:S01]  /*125a0*/  ISETP.GE.AND P6, PT, R247, RZ, PT ;  /* 0x000000fff700720c */ /* 0x000fe20003fc6270 */
[----:B-1----:R-:W-:Y:S01]  /*125b0*/  IMAD.MOV.U32 R5, RZ, RZ, R249 ;  /* 0x000000ffff057224 */ /* 0x002fe200078e00f9 */
[----:B------:R0:W-:Y:S01]  /*125c0*/  STL [R1+0x3c8], R4 ;  /* 0x0003c80401007387 */ /* 0x0001e20000100800 */
[----:B------:R-:W-:-:S04]  /*125d0*/  IMAD.HI.U32 R245, R0, R238, RZ ;  /* 0x000000ee00f57227 */ /* 0x000fc800078e00ff */
[----:B------:R-:W-:Y:S01]  /*125e0*/  @!P0 IMAD.MOV R5, RZ, RZ, -R5 ;  /* 0x000000ffff058224 */ /* 0x000fe200078e0a05 */
[----:B------:R-:W-:Y:S01]  /*125f0*/  ISETP.GT.U32.AND P0, PT, R168, R240, PT ;  /* 0x000000f0a800720c */ /* 0x000fe20003f04070 */
[----:B------:R-:W-:Y:S02]  /*12600*/  IMAD.MOV R3, RZ, RZ, -R245 ;  /* 0x000000ffff037224 */ /* 0x000fe400078e0af5 */
[----:B------:R-:W-:Y:S01]  /*12610*/  @!P1 IMAD.IADD R243, R243, 0x1, -R168 ;  /* 0x00000001f3f39824 */ /* 0x000fe200078e0aa8 */
[----:B------:R-:W-:Y:S01]  /*12620*/  STL [R1+0x3c4], R5 ;  /* 0x0003c40501007387 */ /* 0x000fe20000100800 */
[----:B0-----:R-:W-:Y:S01]  /*12630*/  IMAD.MOV.U32 R4, RZ, RZ, R250 ;  /* 0x000000ffff047224 */ /* 0x001fe200078e00fa */
[----:B------:R-:W-:Y:S01]  /*12640*/  ISETP.GE.AND P1, PT, R244, RZ, PT ;  /* 0x000000fff400720c */ /* 0x000fe20003f26270 */
[----:B------:R-:W-:Y:S02]  /*12650*/  IMAD R238, R168, R3, R238 ;  /* 0x00000003a8ee7224 */ /* 0x000fe400078e02ee */
[----:B------:R-:W-:-:S02]  /*12660*/  @!P4 IMAD.MOV R4, RZ, RZ, -R4 ;  /* 0x000000ffff04c224 */ /* 0x000fc400078e0a04 */
        /* <DEDUP_REMOVED lines=10> */
[----:B------:R-:W-:Y:S01]  /*12710*/  IMAD.MOV.U32 R239, RZ, RZ, R242 ;  /* 0x000000ffffef7224 */ /* 0x000fe200078e00f2 */
[----:B------:R-:W-:Y:S01]  /*12720*/  ISETP.GE.AND P0, PT, R3, RZ, PT ;  /* 0x000000ff0300720c */ /* 0x000fe20003f06270 */
        /* <DEDUP_REMOVED lines=9> */
[----:B------:R-:W-:Y:S02]  /*127c0*/  VIADD R244, R2, 0x7c ;  /* 0x0000007c02f47836 */ /* 0x000fe40000000000 */
[----:B------:R-:W-:Y:S02]  /*127d0*/  IMAD R239, R168, R3, R239 ;  /* 0x00000003a8ef7224 */ /* 0x000fe400078e02ef */
[----:B------:R-:W-:Y:S02]  /*127e0*/  VIADD R3, R2, 0x7b ;  /* 0x0000007b02037836 */ /* 0x000fe40000000000 */
[----:B------:R-:W-:Y:S02]  /*127f0*/  @!P6 IMAD.IADD R240, R240, 0x1, -R168 ;  /* 0x00000001f0f0e824 */ /* 0x000fe400078e0aa8 */
[----:B0-----:R-:W-:Y:S01]  /*12800*/  IMAD.MOV.U32 R4, RZ, RZ, R241 ;  /* 0x000000ffff047224 */ /* 0x001fe200078e00f1 */
[----:B------:R-:W-:Y:S01]  /*12810*/  IABS R243, R3 ;  /* 0x0000000300f37213 */ /* 0x000fe20000000000 */
[----:B------:R-:W-:-:S02]  /*12820*/  IMAD.MOV R241, RZ, RZ, -R242 ;  /* 0x000000fffff17224 */ /* 0x000fc400078e0af2 */
[----:B------:R-:W-:Y:S02]  /*12830*/  IMAD.MOV.U32 R5, RZ, RZ, R240 ;  /* 0x000000ffff057224 */ /* 0x000fe400078e00f0 */
        /* <DEDUP_REMOVED lines=11> */
[----:B------:R-:W-:Y:S01]  /*128f0*/  ISETP.GE.AND P4, PT, R242, RZ, PT ;  /* 0x000000fff200720c */ /* 0x000fe20003f86270 */
[----:B------:R-:W-:Y:S01]  /*12900*/  IMAD.HI.U32 R241, R0, R245, RZ ;  /* 0x000000f500f17227 */ /* 0x000fe200078e00ff */
[----:B------:R-:W-:Y:S01]  /*12910*/  IABS R242, R242 ;  /* 0x000000f200f27213 */ /* 0x000fe20000000000 */
[----:B------:R-:W-:Y:S02]  /*12920*/  STL [R1+0x3a4], R5 ;  /* 0x0003a40501007387 */ /* 0x000fe40000100800 */
[----:B------:R-:W-:Y:S02]  /*12930*/  @!P6 IMAD.IADD R246, R246, 0x1, -R168 ;  /* 0x00000001f6f6e824 */ /* 0x000fe400078e0aa8 */
[----:B0-----:R-:W-:Y:S02]  /*12940*/  IMAD.MOV.U32 R4, RZ, RZ, R238 ;  /* 0x000000ffff047224 */ /* 0x001fe400078e00ee */
[----:B------:R-:W-:Y:S01]  /*12950*/  IMAD.MOV R240, RZ, RZ, -R241 ;  /* 0x000000fffff07224 */ /* 0x000fe200078e0af1 */
[----:B------:R-:W-:Y:S01]  /*12960*/  ISETP.GT.U32.AND P6, PT, R168, R246, PT ;  /* 0x000000f6a800720c */ /* 0x000fe20003fc4070 */
[----:B------:R-:W-:Y:S01]  /*12970*/  @!P1 IMAD.MOV R4, RZ, RZ, -R4 ;  /* 0x000000ffff049224 */ /* 0x000fe200078e0a04 */
[----:B------:R-:W-:Y:S01]  /*12980*/  ISETP.GE.AND P1, PT, R244, RZ, PT ;  /* 0x000000fff400720c */ /* 0x000fe20003f26270 */
[----:B------:R-:W-:Y:S01]  /*12990*/  @!P3 IMAD.IADD R239, R239, 0x1, -R168 ;  /* 0x00000001efefb824 */ /* 0x000fe200078e0aa8 */
[----:B------:R-:W-:Y:S01]  /*129a0*/  IABS R244, R244 ;  /* 0x000000f400f47213 */ /* 0x000fe20000000000 */
[----:B------:R-:W-:Y:S01]  /*129b0*/  IMAD R245, R168, R240, R245 ;  /* 0x000000f0a8f57224 */ /* 0x000fe200078e02f5 */
[----:B------:R0:W-:Y:S01]  /*129c0*/  STL [R1+0x3b8], R4 ;  /* 0x0003b80401007387 */ /* 0x0001e20000100800 */
[----:B------:R-:W-:Y:S01]  /*129d0*/  IMAD.HI.U32 R238, R0, R242, RZ ;  /* 0x000000f200ee7227 */ /* 0x000fe200078e00ff */
[----:B------:R-:W-:-:S03]  /*129e0*/  ISETP.GT.U32.AND P3, PT, R168, R239, PT ;  /* 0x000000efa800720c */ /* 0x000fc60003f64070 */
[----:B------:R-:W-:-:S04]  /*129f0*/  IMAD.HI.U32 R240, R0, R244, RZ ;  /* 0x000000f400f07227 */ /* 0x000fc800078e00ff */
[----:B------:R-:W-:Y:S01]  /*12a00*/  @!P6 IMAD.IADD R246, R246, 0x1, -R168 ;  /* 0x00000001f6f6e824 */ /* 0x000fe200078e0aa8 */
[----:B------:R-:W-:Y:S01]  /*12a10*/  ISETP.GT.U32.AND P6, PT, R168, R245, PT ;  /* 0x000000f5a800720c */ /* 0x000fe20003fc4070 */
[----:B------:R-:W-:-:S04]  /*12a20*/  IMAD.HI.U32 R241, R0, R243, RZ ;  /* 0x000000f300f17227 */ /* 0x000fc800078e00ff */
[----:B------:R-:W-:Y:S02]  /*12a30*/  IMAD.MOV R240, RZ, RZ, -R240 ;  /* 0x000000fffff07224 */ /* 0x000fe400078e0af0 */
[----:B------:R-:W-:Y:S02]  /*12a40*/  IMAD.MOV R238, RZ, RZ, -R238 ;  /* 0x000000ffffee7224 */ /* 0x000fe400078e0aee */
[----:B------:R-:W-:Y:S02]  /*12a50*/  IMAD.MOV R241, RZ, RZ, -R241 ;  /* 0x000000fffff17224 */ /* 0x000fe400078e0af1 */
[C---:B------:R-:W-:Y:S02]  /*12a60*/  IMAD R244, R168.reuse, R240, R244 ;  /* 0x000000f0a8f47224 */ /* 0x040fe400078e02f4 */
[----:B------:R-:W-:Y:S01]  /*12a70*/  IMAD R242, R168, R238, R242 ;  /* 0x000000eea8f27224 */ /* 0x000fe200078e02f2 */
[----:B------:R-:W-:Y:S01]  /*12a80*/  IABS R238, R251 ;  /* 0x000000fb00ee7213 */ /* 0x000fe20000000000 */
[----:B0-----:R-:W-:-:S02]  /*12a90*/  IMAD.MOV.U32 R4, RZ, RZ, R246 ;  /* 0x000000ffff047224 */ /* 0x001fc400078e00f6 */
[C---:B------:R-:W-:Y:S02]  /*12aa0*/  IMAD R243, R168.reuse, R241, R243 ;  /* 0x000000f1a8f37224 */ /* 0x040fe400078e02f3 */
[----:B------:R-:W-:Y:S01]  /*12ab0*/  @!P3 IMAD.IADD R239, R239, 0x1, -R168 ;  /* 0x00000001efefb824 */ /* 0x000fe200078e0aa8 */
[C---:B------:R-:W-:Y:S01]  /*12ac0*/  ISETP.GT.U32.AND P3, PT, R168.reuse, R244, PT ;  /* 0x000000f4a800720c */ /* 0x040fe20003f64070 */
[----:B------:R-:W-:Y:S01]  /*12ad0*/  @!P2 IMAD.MOV R4, RZ, RZ, -R4 ;  /* 0x000000ffff04a224 */ /* 0x000fe200078e0a04 */
[C---:B------:R-:W-:Y:S01]  /*12ae0*/  ISETP.GT.U32.AND P2, PT, R168.reuse, R242, PT ;  /* 0x000000f2a800720c */ /* 0x040fe20003f44070 */
[----:B------:R-:W-:Y:S01]  /*12af0*/  @!P6 IMAD.IADD R245, R245, 0x1, -R168 ;  /* 0x00000001f5f5e824 */ /* 0x000fe200078e0aa8 */
[----:B------:R-:W-:Y:S01]  /*12b00*/  ISETP.GT.U32.AND P6, PT, R168, R243, PT ;  /* 0x000000f3a800720c */ /* 0x000fe20003fc4070 */
[----:B------:R-:W-:Y:S01]  /*12b10*/  VIADD R248, R2, 0x79 ;  /* 0x0000007902f87836 */ /* 0x000fe20000000000 */
[----:B------:R0:W-:Y:S01]  /*12b20*/  STL [R1+0x3ac], R4 ;  /* 0x0003ac0401007387 */ /* 0x0001e20000100800 */
[----:B------:R-:W-:-:S03]  /*12b30*/  IMAD.HI.U32 R240, R0, R238, RZ ;  /* 0x000000ee00f07227 */ /* 0x000fc600078e00ff */
[----:B------:R-:W-:Y:S01]  /*12b40*/  IABS R247, R248 ;  /* 0x000000f800f77213 */ /* 0x000fe20000000000 */
[----:B------:R-:W-:Y:S02]  /*12b50*/  IMAD.MOV R240, RZ, RZ, -R240 ;  /* 0x000000fffff07224 */ /* 0x000fe400078e0af0 */
[--C-:B------:R-:W-:Y:S02]  /*12b60*/  @!P3 IMAD.IADD R244, R244, 0x1, -R168.reuse ;  /* 0x00000001f4f4b824 */ /* 0x100fe400078e0aa8 */
[--C-:B------:R-:W-:Y:S01]  /*12b70*/  @!P2 IMAD.IADD R242, R242, 0x1, -R168.reuse ;  /* 0x00000001f2f2a824 */ /* 0x100fe200078e0aa8 */
[C---:B------:R-:W-:Y:S01]  /*12b80*/  ISETP.GT.U32.AND P2, PT, R168.reuse, R245, PT ;  /* 0x000000f5a800720c */ /* 0x040fe20003f44070 */
[----:B------:R-:W-:Y:S01]  /*12b90*/  @!P6 IMAD.IADD R243, R243, 0x1, -R168 ;  /* 0x00000001f3f3e824 */ /* 0x000fe200078e0aa8 */
[C---:B------:R-:W-:Y:S01]  /*12ba0*/  ISETP.GT.U32.AND P6, PT, R168.reuse, R244, PT ;  /* 0x000000f4a800720c */ /* 0x040fe20003fc4070 */
[----:B0-----:R-:W-:Y:S01]  /*12bb0*/  IMAD.MOV.U32 R4, RZ, RZ, R239 ;  /* 0x000000ffff047224 */ /* 0x001fe200078e00ef */
[----:B------:R-:W-:Y:S01]  /*12bc0*/  ISETP.GT.U32.AND P3, PT, R168, R242, PT ;  /* 0x000000f2a800720c */ /* 0x000fe20003f64070 */
[----:B------:R-:W-:-:S04]  /*12bd0*/  IMAD.HI.U32 R239, R0, R247, RZ ;  /* 0x000000f700ef7227 */ /* 0x000fc800078e00ff */
[----:B------:R-:W-:Y:S02]  /*12be0*/  IMAD.MOV R239, RZ, RZ, -R239 ;  /* 0x000000ffffef7224 */ /* 0x000fe400078e0aef */
[----:B------:R-:W-:Y:S01]  /*12bf0*/  @!P0 IMAD.MOV R4, RZ, RZ, -R4 ;  /* 0x000000ffff048224 */ /* 0x000fe200078e0a04 */
[C---:B------:R-:W-:Y:S01]  /*12c00*/  ISETP.GT.U32.AND P0, PT, R168.reuse, R243, PT ;  /* 0x000000f3a800720c */ /* 0x040fe20003f04070 */
[C---:B------:R-:W-:Y:S02]  /*12c10*/  IMAD R238, R168.reuse, R240, R238 ;  /* 0x000000f0a8ee7224 */ /* 0x040fe400078e02ee */
[C---:B------:R-:W-:Y:S01]  /*12c20*/  IMAD R247, R168.reuse, R239, R247 ;  /* 0x000000efa8f77224 */ /* 0x040fe200078e02f7 */
[----:B------:R0:W-:Y:S01]  /*12c30*/  STL [R1+0x3a8], R4 ;  /* 0x0003a80401007387 */ /* 0x0001e20000100800 */
[--C-:B------:R-:W-:Y:S01]  /*12c40*/  @!P2 IMAD.IADD R245, R245, 0x1, -R168.reuse ;  /* 0x00000001f5f5a824 */ /* 0x100fe200078e0aa8 */
[----:B------:R-:W-:Y:S01]  /*12c50*/  ISETP.GT.U32.AND P2, PT, R168, R238, PT ;  /* 0x000000eea800720c */ /* 0x000fe20003f44070 */
[----:B------:R-:W-:Y:S01]  /*12c60*/  @!P6 IMAD.IADD R244, R244, 0x1, -R168 ;  /* 0x00000001f4f4e824 */ /* 0x000fe200078e0aa8 */
[----:B------:R-:W-:Y:S01]  /*12c70*/  ISETP.GT.U32.AND P6, PT, R168, R247, PT ;  /* 0x000000f7a800720c */ /* 0x000fe20003fc4070 */
[----:B------:R-:W-:-:S02]  /*12c80*/  VIADD R239, R2, 0x76 ;  /* 0x0000007602ef7836 */ /* 0x000fc40000000000 */
[----:B------:R-:W-:Y:S02]  /*12c90*/  VIADD R241, R2, 0x78 ;  /* 0x0000007802f17836 */ /* 0x000fe40000000000 */
[--C-:B------:R-:W-:Y:S01]  /*12ca0*/  @!P0 IMAD.IADD R243, R243, 0x1, -R168.reuse ;  /* 0x00000001f3f38824 */ /* 0x100fe200078e0aa8 */
[----:B------:R-:W-:Y:S01]  /*12cb0*/  ISETP.GE.AND P0, PT, R251, RZ, PT ;  /* 0x000000fffb00720c */ /* 0x000fe20003f06270 */
[--C-:B------:R-:W-:Y:S01]  /*12cc0*/  @!P3 IMAD.IADD R242, R242, 0x1, -R168.reuse ;  /* 0x00000001f2f2b824 */ /* 0x100fe200078e0aa8 */
[----:B------:R-:W-:Y:S01]  /*12cd0*/  IABS R251, R239 ;  /* 0x000000ef00fb7213 */ /* 0x000fe20000000000 */
[----:B------:R-:W-:Y:S01]  /*12ce0*/  VIADD R240, R2, 0x77 ;  /* 0x0000007702f07836 */ /* 0x000fe20000000000 */
[----:B------:R-:W-:Y:S01]  /*12cf0*/  IABS R250, R241 ;  /* 0x000000f100fa7213 */ /* 0x000fe20000000000 */
[--C-:B------:R-:W-:Y:S01]  /*12d00*/  @!P2 IMAD.IADD R238, R238, 0x1, -R168.reuse ;  /* 0x00000001eeeea824 */ /* 0x100fe200078e0aa8 */
[----:B------:R-:W-:Y:S01]  /*12d10*/  ISETP.GE.AND P2, PT, R248, RZ, PT ;  /* 0x000000fff800720c */ /* 0x000fe20003f46270 */
[----:B------:R-:W-:Y:S01]  /*12d20*/  @!P6 IMAD.IADD R247, R247, 0x1, -R168 ;  /* 0x00000001f7f7e824 */ /* 0x000fe200078e0aa8 */
[----:B------:R-:W-:Y:S01]  /*12d30*/  IABS R249, R240 ;  /* 0x000000f000f97213 */ /* 0x000fe20000000000 */
[----:B0-----:R-:W-:Y:S01]  /*12d40*/  IMAD.MOV.U32 R4, RZ, RZ, R242 ;  /* 0x000000ffff047224 */ /* 0x001fe200078e00f2 */
[----:B------:R-:W-:Y:S01]  /*12d50*/  ISETP.GE.AND P3, PT, R3, RZ, PT ;  /* 0x000000ff0300720c */ /* 0x000fe20003f66270 */
[----:B------:R-:W-:-:S02]  /*12d60*/  IMAD.MOV.U32 R248, RZ, RZ, R251 ;  /* 0x000000fffff87224 */ /* 0x000fc400078e00fb */
[----:B------:R-:W-:Y:S01]  /*12d70*/  @!P4 IMAD.MOV R4, RZ, RZ, -R4 ;  /* 0x000000ffff04c224 */ /* 0x000fe200078e0a04 */
[----:B------:R-:W-:Y:S01]  /*12d80*/  ISETP.GT.U32.AND P4, PT, R168, R247, PT ;  /* 0x000000f7a800720c */ /* 0x000fe20003f84070 */
[----:B------:R-:W-:-:S04]  /*12d90*/  IMAD.HI.U32 R246, R0, R250, RZ ;  /* 0x000000fa00f67227 */ /* 0x000fc800078e00ff */
[----:B------:R-:W-:Y:S02]  /*12da0*/  IMAD.MOV.U32 R5, RZ, RZ, R245 ;  /* 0x000000ffff057224 */ /* 0x000fe400078e00f5 */
[----:B------:R-:W-:-:S04]  /*12db0*/  IMAD.HI.U32 R245, R0, R248, RZ ;  /* 0x000000f800f57227 */ /* 0x000fc800078e00ff */
[----:B------:R-:W-:Y:S02]  /*12dc0*/  IMAD.MOV R246, RZ, RZ, -R246 ;  /* 0x000000fffff67224 */ /* 0x000fe400078e0af6 */
[----:B------:R-:W-:Y:S02]  /*12dd0*/  IMAD.MOV R242, RZ, RZ, -R245 ;  /* 0x000000fffff27224 */ /* 0x000fe400078e0af5 */
[----:B------:R-:W-:Y:S01]  /*12de0*/  @!P5 IMAD.MOV R5, RZ, RZ, -R5 ;  /* 0x000000ffff05d224 */ /* 0x000fe200078e0a05 */
[C---:B------:R-:W-:Y:S01]  /*12df0*/  ISETP.GT.U32.AND P5, PT, R168.reuse, R238, PT ;  /* 0x000000eea800720c */ /* 0x040fe20003fa4070 */
[C---:B------:R-:W-:Y:S02]  /*12e00*/  IMAD R250, R168.reuse, R246, R250 ;  /* 0x000000f6a8fa7224 */ /* 0x040fe400078e02fa */
[----:B------:R-:W-:Y:S01]  /*12e10*/  IMAD R248, R168, R242, R248 ;  /* 0x000000f2a8f87224 */ /* 0x000fe200078e02f8 */
[----:B------:R-:W-:Y:S01]  /*12e20*/  STL [R1+0x370], R5 ;  /* 0x0003700501007387 */ /* 0x000fe20000100800 */
[----:B------:R-:W-:Y:S01]  /*12e30*/  IMAD.HI.U32 R3, R0, R249, RZ ;  /* 0x000000f900037227 */ /* 0x000fe200078e00ff */
[----:B------:R-:W-:-:S02]  /*12e40*/  ISETP.GT.U32.AND P6, PT, R168, R250, PT ;  /* 0x000000faa800720c */ /* 0x000fc40003fc4070 */
[----:B------:R0:W-:Y:S01]  /*12e50*/  STL [R1+0x374], R4 ;  /* 0x0003740401007387 */ /* 0x0001e20000100800 */
[--C-:B------:R-:W-:Y:S01]  /*12e60*/  @!P4 IMAD.IADD R247, R247, 0x1, -R168.reuse ;  /* 0x00000001f7f7c824 */ /* 0x100fe200078e0aa8 */
[----:B------:R-:W-:Y:S01]  /*12e70*/  ISETP.GT.U32.AND P4, PT, R168, R248, PT ;  /* 0x000000f8a800720c */ /* 0x000fe20003f84070 */
[----:B------:R-:W-:Y:S02]  /*12e80*/  IMAD.MOV R3, RZ, RZ, -R3 ;  /* 0x000000ffff037224 */ /* 0x000fe400078e0a03 */
[----:B------:R-:W-:Y:S01]  /*12e90*/  @!P5 IMAD.IADD R238, R238, 0x1, -R168 ;  /* 0x00000001eeeed824 */ /* 0x000fe200078e0aa8 */
[----:B------:R-:W-:Y:S01]  /*12ea0*/  ISETP.GE.AND P5, PT, R240, RZ, PT ;  /* 0x000000fff000720c */ /* 0x000fe20003fa6270 */
[----:B------:R-:W-:Y:S02]  /*12eb0*/  IMAD R249, R168, R3, R249 ;  /* 0x00000003a8f97224 */ /* 0x000fe400078e02f9 */
[----:B------:R-:W-:Y:S02]  /*12ec0*/  VIADD R240, R2, 0x74 ;  /* 0x0000007402f07836 */ /* 0x000fe40000000000 */
[----:B0-----:R-:W-:-:S02]  /*12ed0*/  IMAD.MOV.U32 R4, RZ, RZ, R243 ;  /* 0x000000ffff047224 */ /* 0x001fc400078e00f3 */
[----:B------:R-:W-:Y:S01]  /*12ee0*/  @!P6 IMAD.IADD R250, R250, 0x1, -R168 ;  /* 0x00000001fafae824 */ /* 0x000fe200078e0aa8 */
[----:B------:R-:W-:Y:S01]  /*12ef0*/  ISETP.GE.AND P6, PT, R239, RZ, PT ;  /* 0x000000ffef00720c */ /* 0x000fe20003fc6270 */
[----:B------:R-:W-:Y:S01]  /*12f00*/  @!P3 IMAD.MOV R4, RZ, RZ, -R4 ;  /* 0x000000ffff04b224 */ /* 0x000fe200078e0a04 */
[----:B------:R-:W-:Y:S01]  /*12f10*/  ISETP.GT.U32.AND P3, PT, R168, R249, PT ;  /* 0x000000f9a800720c */ /* 0x000fe20003f64070 */
[----:B------:R-:W-:Y:S01]  /*12f20*/  IMAD.MOV.U32 R5, RZ, RZ, R244 ;  /* 0x000000ffff057224 */ /* 0x000fe200078e00f4 */
[----:B------:R-:W-:Y:S01]  /*12f30*/  IABS R239, R240 ;  /* 0x000000f000ef7213 */ /* 0x000fe20000000000 */
[----:B------:R-:W-:Y:S02]  /*12f40*/  @!P4 IMAD.IADD R248, R248, 0x1, -R168 ;  /* 0x00000001f8f8c824 */ /* 0x000fe400078e0aa8 */
[----:B------:R-:W-:Y:S02]  /*12f50*/  VIADD R3, R2, 0x75 ;  /* 0x0000007502037836 */ /* 0x000fe40000000000 */
[----:B------:R-:W-:Y:S01]  /*12f60*/  @!P1 IMAD.MOV R5, RZ, RZ, -R5 ;  /* 0x000000ffff059224 */ /* 0x000fe200078e0a05 */
[----:B------:R-:W-:Y:S01]  /*12f70*/  ISETP.GE.AND P1, PT, R241, RZ, PT ;  /* 0x000000fff100720c */ /* 0x000fe20003f26270 */
[----:B------:R-:W-:Y:S01]  /*12f80*/  IMAD.HI.U32 R241, R0, R239, RZ ;  /* 0x000000ef00f17227 */ /* 0x000fe200078e00ff */
[----:B------:R-:W-:-:S02]  /*12f90*/  ISETP.GT.U32.AND P4, PT, R168, R248, PT ;  /* 0x000000f8a800720c */ /* 0x000fc40003f84070 */
[----:B------:R-:W-:Y:S01]  /*12fa0*/  IABS R245, R3 ;  /* 0x0000000300f57213 */ /* 0x000fe20000000000 */
[----:B------:R-:W-:Y:S01]  /*12fb0*/  @!P3 IMAD.IADD R249, R249, 0x1, -R168 ;  /* 0x00000001f9f9b824 */ /* 0x000fe200078e0aa8 */
[----:B------:R-:W-:Y:S01]  /*12fc0*/  ISETP.GT.U32.AND P3, PT, R168, R250, PT ;  /* 0x000000faa800720c */ /* 0x000fe20003f64070 */
[----:B------:R-:W-:Y:S01]  /*12fd0*/  IMAD.MOV R241, RZ, RZ, -R241 ;  /* 0x000000fffff17224 */ /* 0x000fe200078e0af1 */
[----:B------:R-:W-:Y:S01]  /*12fe0*/  STL [R1+0x37c], R5 ;  /* 0x00037c0501007387 */ /* 0x000fe20000100800 */
[----:B------:R-:W-:-:S03]  /*12ff0*/  IMAD.HI.U32 R242, R0, R245, RZ ;  /* 0x000000f500f27227 */ /* 0x000fc600078e00ff */
[----:B------:R0:W-:Y:S01]  /*13000*/  STL [R1+0x380], R4 ;  /* 0x0003800401007387 */ /* 0x0001e20000100800 */
[----:B------:R-:W-:Y:S02]  /*13010*/  IMAD R239, R168, R241, R239 ;  /* 0x000000f1a8ef7224 */ /* 0x000fe400078e02ef */
[----:B------:R-:W-:Y:S02]  /*13020*/  IMAD.MOV R242, RZ, RZ, -R242 ;  /* 0x000000fffff27224 */ /* 0x000fe400078e0af2 */
[--C-:B------:R-:W-:Y:S01]  /*13030*/  @!P4 IMAD.IADD R248, R248, 0x1, -R168.reuse ;  /* 0x00000001f8f8c824 */ /* 0x100fe200078e0aa8 */
[C---:B------:R-:W-:Y:S01]  /*13040*/  ISETP.GT.U32.AND P4, PT, R168.reuse, R239, PT ;  /* 0x000000efa800720c */ /* 0x040fe20003f84070 */
[----:B------:R-:W-:Y:S02]  /*13050*/  IMAD R245, R168, R242, R245 ;  /* 0x000000f2a8f57224 */ /* 0x000fe400078e02f5 */
[----:B------:R-:W-:Y:S02]  /*13060*/  @!P3 IMAD.IADD R250, R250, 0x1, -R168 ;  /* 0x00000001fafab824 */ /* 0x000fe400078e0aa8 */
[----:B0-----:R-:W-:Y:S01]  /*13070*/  IMAD.MOV.U32 R4, RZ, RZ, R238 ;  /* 0x000000ffff047224 */ /* 0x001fe200078e00ee */
[----:B------:R-:W-:Y:S01]  /*13080*/  ISETP.GT.U32.AND P3, PT, R168, R245, PT ;  /* 0x000000f5a800720c */ /* 0x000fe20003f64070 */
[----:B------:R-:W-:-:S02]  /*13090*/  VIADD R241, R2, 0x71 ;  /* 0x0000007102f17836 */ /* 0x000fc40000000000 */
[----:B------:R-:W-:Y:S01]  /*130a0*/  @!P0 IMAD.MOV R4, RZ, RZ, -R4 ;  /* 0x000000ffff048224 */ /* 0x000fe200078e0a04 */
[----:B------:R-:W-:Y:S01]  /*130b0*/  ISETP.GT.U32.AND P0, PT, R168, R249, PT ;  /* 0x000000f9a800720c */ /* 0x000fe20003f04070 */
[C---:B------:R-:W-:Y:S01]  /*130c0*/  VIADD R243, R2.reuse, 0x73 ;  /* 0x0000007302f37836 */ /* 0x040fe20000000000 */
[----:B------:R-:W-:Y:S01]  /*130d0*/  IABS R244, R241 ;  /* 0x000000f100f47213 */ /* 0x000fe20000000000 */
[----:B------:R-:W-:Y:S01]  /*130e0*/  IMAD.MOV.U32 R5, RZ, RZ, R247 ;  /* 0x000000ffff057224 */ /* 0x000fe200078e00f7 */
[----:B------:R0:W-:Y:S01]  /*130f0*/  STL [R1+0x384], R4 ;  /* 0x0003840401007387 */ /* 0x0001e20000100800 */
[--C-:B------:R-:W-:Y:S01]  /*13100*/  @!P4 IMAD.IADD R239, R239, 0x1, -R168.reuse ;  /* 0x00000001efefc824 */ /* 0x100fe200078e0aa8 */
[----:B------:R-:W-:Y:S01]  /*13110*/  IABS R246, R243 ;  /* 0x000000f300f67213 */ /* 0x000fe20000000000 */
[----:B------:R-:W-:Y:S02]  /*13120*/  VIADD R238, R2, 0x72 ;  /* 0x0000007202ee7836 */ /* 0x000fe40000000000 */
[----:B------:R-:W-:Y:S01]  /*13130*/  @!P2 IMAD.MOV R5, RZ, RZ, -R5 ;  /* 0x000000ffff05a224 */ /* 0x000fe200078e0a05 */
[----:B------:R-:W-:Y:S01]  /*13140*/  ISETP.GT.U32.AND P4, PT, R168, R239, PT ;  /* 0x000000efa800720c */ /* 0x000fe20003f84070 */
[--C-:B------:R-:W-:Y:S01]  /*13150*/  @!P3 IMAD.IADD R245, R245, 0x1, -R168.reuse ;  /* 0x00000001f5f5b824 */ /* 0x100fe200078e0aa8 */
[----:B------:R-:W-:Y:S01]  /*13160*/  IABS R242, R238 ;  /* 0x000000ee00f27213 */ /* 0x000fe20000000000 */
[----:B------:R-:W-:Y:S01]  /*13170*/  @!P0 IMAD.IADD R249, R249, 0x1, -R168 ;  /* 0x00000001f9f98824 */ /* 0x000fe200078e0aa8 */
[----:B------:R1:W-:Y:S01]  /*13180*/  STL [R1+0x2b4], R5 ;  /* 0x0002b40501007387 */ /* 0x0003e20000100800 */
[----:B------:R-:W-:Y:S01]  /*13190*/  IMAD.HI.U32 R247, R0, R244, RZ ;  /* 0x000000f400f77227 */ /* 0x000fe200078e00ff */
[----:B------:R-:W-:-:S02]  /*131a0*/  ISETP.GT.U32.AND P2, PT, R168, R245, PT ;  /* 0x000000f5a800720c */ /* 0x000fc40003f44070 */
[----:B------:R-:W-:Y:S01]  /*131b0*/  ISETP.GE.AND P0, PT, R3, RZ, PT ;  /* 0x000000ff0300720c */ /* 0x000fe20003f06270 */
[----:B0-----:R-:W-:Y:S01]  /*131c0*/  IMAD.MOV.U32 R4, RZ, RZ, R250 ;  /* 0x000000ffff047224 */ /* 0x001fe200078e00fa */
[----:B------:R-:W-:Y:S01]  /*131d0*/  ISETP.GE.AND P3, PT, R240, RZ, PT ;  /* 0x000000fff000720c */ /* 0x000fe20003f66270 */
[----:B------:R-:W-:-:S04]  /*131e0*/  IMAD.HI.U32 R251, R0, R246, RZ ;  /* 0x000000f600fb7227 */ /* 0x000fc800078e00ff */
[----:B-1----:R-:W-:Y:S02]  /*131f0*/  IMAD.MOV.U32 R5, RZ, RZ, R249 ;  /* 0x000000ffff057224 */ /* 0x002fe400078e00f9 */
[----:B------:R-:W-:Y:S02]  /*13200*/  IMAD.MOV R247, RZ, RZ, -R247 ;  /* 0x000000fffff77224 */ /* 0x000fe400078e0af7 */
[----:B------:R-:W-:Y:S02]  /*13210*/  @!P1 IMAD.MOV R4, RZ, RZ, -R4 ;  /* 0x000000ffff049224 */ /* 0x000fe400078e0a04 */
[----:B------:R-:W-:-:S03]  /*13220*/  IMAD.HI.U32 R3, R0, R242, RZ ;  /* 0x000000f200037227 */ /* 0x000fc600078e00ff */
[----:B------:R0:W-:Y:S01]  /*13230*/  STL [R1+0x2b8], R4 ;  /* 0x0002b80401007387 */ /* 0x0001e20000100800 */
[----:B------:R-:W-:Y:S02]  /*13240*/  IMAD.MOV R251, RZ, RZ, -R251 ;  /* 0x000000fffffb7224 */ /* 0x000fe400078e0afb */
[----:B------:R-:W-:Y:S01]  /*13250*/  @!P5 IMAD.MOV R5, RZ, RZ, -R5 ;  /* 0x000000ffff05d224 */ /* 0x000fe200078e0a05 */
[----:B------:R-:W-:Y:S01]  /*13260*/  ISETP.GE.AND P5, PT, R243, RZ, PT ;  /* 0x000000fff300720c */ /* 0x000fe20003fa6270 */
[C---:B------:R-:W-:Y:S02]  /*13270*/  IMAD R243, R168.reuse, R247, R244 ;  /* 0x000000f7a8f37224 */ /* 0x040fe400078e02f4 */
[----:B------:R-:W-:Y:S01]  /*13280*/  IMAD.MOV R3, RZ, RZ, -R3 ;  /* 0x000000ffff037224 */ /* 0x000fe200078e0a03 */
[----:B------:R-:W-:Y:S01]  /*13290*/  STL [R1+0x2d4], R5 ;  /* 0x0002d40501007387 */ /* 0x000fe20000100800 */
[----:B------:R-:W-:Y:S02]  /*132a0*/  IMAD R246, R168, R251, R246 ;  /* 0x000000fba8f67224 */ /* 0x000fe400078e02f6 */
[----:B0-----:R-:W-:-:S02]  /*132b0*/  IMAD.MOV.U32 R4, RZ, RZ, R248 ;  /* 0x000000ffff047224 */ /* 0x001fc400078e00f8 */
        /* <DEDUP_REMOVED lines=36> */
[----:B------:R-:W-:Y:S01]  /*13500*/  @!P0 IMAD.IADD R242, R242, 0x1, -R168 ;  /* 0x00000001f2f28824 */ /* 0x000fe200078e0aa8 */
[----:B------:R-:W-:Y:S01]  /*13510*/  ISETP.GE.AND P0, PT, R238, RZ, PT ;  /* 0x000000ffee00720c */ /* 0x000fe20003f06270 */
[----:B------:R-:W-:Y:S02]  /*13520*/  IMAD R245, R168, R239, R245 ;  /* 0x000000efa8f57224 */ /* 0x000fe400078e02f5 */
[----:B------:R-:W-:Y:S01]  /*13530*/  @!P3 IMAD.MOV R4, RZ, RZ, -R4 ;  /* 0x000000ffff04b224 */ /* 0x000fe200078e0a04 */
[----:B------:R-:W-:Y:S01]  /*13540*/  ISETP.GE.AND P3, PT, R240, RZ, PT ;  /* 0x000000fff000720c */ /* 0x000fe20003f66270 */
[----:B------:R-:W-:Y:S01]  /*13550*/  VIADD R238, R2, 0x6d ;  /* 0x0000006d02ee7836 */ /* 0x000fe20000000000 */
[C---:B------:R-:W-:Y:S01]  /*13560*/  ISETP.GT.U32.AND P4, PT, R168.reuse, R245, PT ;  /* 0x000000f5a800720c */ /* 0x040fe20003f84070 */
[----:B------:R-:W-:Y:S01]  /*13570*/  IMAD.MOV R248, RZ, RZ, -R248 ;  /* 0x000000fffff87224 */ /* 0x000fe200078e0af8 */
[----:B------:R0:W-:Y:S01]  /*13580*/  STL [R1+0x360], R4 ;  /* 0x0003600401007387 */ /* 0x0001e20000100800 */
[----:B------:R-:W-:Y:S01]  /*13590*/  @!P6 IMAD.IADD R3, R3, 0x1, -R168 ;  /* 0x000000010303e824 */ /* 0x000fe200078e0aa8 */
[----:B------:R-:W-:Y:S01]  /*135a0*/  IABS R240, R238 ;  /* 0x000000ee00f07213 */ /* 0x000fe20000000000 */
[----:B------:R-:W-:Y:S01]  /*135b0*/  IMAD R244, R168, R248, R244 ;  /* 0x000000f8a8f47224 */ /* 0x000fe200078e02f4 */
[----:B------:R-:W-:Y:S01]  /*135c0*/  ISETP.GE.AND P6, PT, R241, RZ, PT ;  /* 0x000000fff100720c */ /* 0x000fe20003fc6270 */
[----:B------:R-:W-:-:S02]  /*135d0*/  IMAD.MOV.U32 R5, RZ, RZ, R242 ;  /* 0x000000ffff057224 */ /* 0x000fc400078e00f2 */
[----:B------:R-:W-:Y:S02]  /*135e0*/  VIADD R239, R2, 0x6c ;  /* 0x0000006c02ef7836 */ /* 0x000fe40000000000 */
[----:B------:R-:W-:-:S03]  /*135f0*/  IMAD.HI.U32 R241, R0, R240, RZ ;  /* 0x000000f000f17227 */ /* 0x000fc600078e00ff */
[----:B------:R-:W-:Y:S01]  /*13600*/  IABS R247, R239 ;  /* 0x000000ef00f77213 */ /* 0x000fe20000000000 */
[----:B------:R-:W-:Y:S02]  /*13610*/  @!P4 IMAD.IADD R245, R245, 0x1, -R168 ;  /* 0x00000001f5f5c824 */ /* 0x000fe400078e0aa8 */
[----:B0-----:R-:W-:Y:S02]  /*13620*/  IMAD.MOV.U32 R4, RZ, RZ, R246 ;  /* 0x000000ffff047224 */ /* 0x001fe400078e00f6 */
[----:B------:R-:W-:Y:S01]  /*13630*/  @!P2 IMAD.MOV R5, RZ, RZ, -R5 ;  /* 0x000000ffff05a224 */ /* 0x000fe200078e0a05 */
[C---:B------:R-:W-:Y:S01]  /*13640*/  ISETP.GT.U32.AND P4, PT, R168.reuse, R245, PT ;  /* 0x000000f5a800720c */ /* 0x040fe20003f84070 */
[----:B------:R-:W-:Y:S01]  /*13650*/  @!P5 IMAD.MOV R4, RZ, RZ, -R4 ;  /* 0x000000ffff04d224 */ /* 0x000fe200078e0a04 */
[C---:B------:R-:W-:Y:S01]  /*13660*/  ISETP.GT.U32.AND P5, PT, R168.reuse, R3, PT ;  /* 0x00000003a800720c */ /* 0x040fe20003fa4070 */
[----:B------:R-:W-:Y:S01]  /*13670*/  IMAD.MOV R241, RZ, RZ, -R241 ;  /* 0x000000fffff17224 */ /* 0x000fe200078e0af1 */
[----:B------:R-:W-:Y:S01]  /*13680*/  ISETP.GT.U32.AND P2, PT, R168, R244, PT ;  /* 0x000000f4a800720c */ /* 0x000fe20003f44070 */
[----:B------:R-:W-:Y:S01]  /*13690*/  IMAD.HI.U32 R242, R0, R247, RZ ;  /* 0x000000f700f27227 */ /* 0x000fe200078e00ff */
[----:B------:R0:W-:Y:S03]  /*136a0*/  STL [R1+0x358], R4 ;  /* 0x0003580401007387 */ /* 0x0001e60000100800 */
[----:B------:R-:W-:Y:S01]  /*136b0*/  IMAD R240, R168, R241, R240 ;  /* 0x000000f1a8f07224 */ /* 0x000fe200078e02f0 */
[----:B------:R1:W-:Y:S01]  /*136c0*/  STL [R1+0x320], R5 ;  /* 0x0003200501007387 */ /* 0x0003e20000100800 */
[----:B------:R-:W-:-:S02]  /*136d0*/  IMAD.MOV R242, RZ, RZ, -R242 ;  /* 0x000000fffff27224 */ /* 0x000fc400078e0af2 */
[--C-:B------:R-:W-:Y:S01]  /*136e0*/  @!P4 IMAD.IADD R245, R245, 0x1, -R168.reuse ;  /* 0x00000001f5f5c824 */ /* 0x100fe200078e0aa8 */
[----:B------:R-:W-:Y:S01]  /*136f0*/  ISETP.GT.U32.AND P4, PT, R168, R240, PT ;  /* 0x000000f0a800720c */ /* 0x000fe20003f84070 */
[--C-:B------:R-:W-:Y:S01]  /*13700*/  @!P5 IMAD.IADD R3, R3, 0x1, -R168.reuse ;  /* 0x000000010303d824 */ /* 0x100fe200078e0aa8 */
[----:B------:R-:W-:Y:S01]  /*13710*/  ISETP.GE.AND P5, PT, R239, RZ, PT ;  /* 0x000000ffef00720c */ /* 0x000fe20003fa6270 */
[----:B------:R-:W-:Y:S02]  /*13720*/  @!P2 IMAD.IADD R244, R244, 0x1, -R168 ;  /* 0x00000001f4f4a824 */ /* 0x000fe400078e0aa8 */
[----:B0-----:R-:W-:Y:S02]  /*13730*/  IMAD.MOV.U32 R4, RZ, RZ, R243 ;  /* 0x000000ffff047224 */ /* 0x001fe400078e00f3 */
[C---:B------:R-:W-:Y:S01]  /*13740*/  IMAD R247, R168.reuse, R242, R247 ;  /* 0x000000f2a8f77224 */ /* 0x040fe200078e02f7 */
[----:B------:R-:W-:Y:S01]  /*13750*/  ISETP.GT.U32.AND P2, PT, R168, R244, PT ;  /* 0x000000f4a800720c */ /* 0x000fe20003f44070 */
[----:B-1----:R-:W-:-:S02]  /*13760*/  IMAD.MOV.U32 R5, RZ, RZ, R3 ;  /* 0x000000ffff057224 */ /* 0x002fc400078e0003 */
[----:B------:R-:W-:Y:S01]  /*13770*/  @!P1 IMAD.MOV R4, RZ, RZ, -R4 ;  /* 0x000000ffff049224 */ /* 0x000fe200078e0a04 */
[----:B------:R-:W-:Y:S01]  /*13780*/  ISETP.GE.AND P1, PT, R238, RZ, PT ;  /* 0x000000ffee00720c */ /* 0x000fe20003f26270 */
[----:B------:R-:W-:Y:S01]  /*13790*/  @!P3 IMAD.MOV R5, RZ, RZ, -R5 ;  /* 0x000000ffff05b224 */ /* 0x000fe200078e0a05 */
[----:B------:R-:W-:Y:S01]  /*137a0*/  ISETP.GT.U32.AND P3, PT, R168, R247, PT ;  /* 0x000000f7a800720c */ /* 0x000fe20003f64070 */
[--C-:B------:R-:W-:Y:S01]  /*137b0*/  @!P4 IMAD.IADD R240, R240, 0x1, -R168.reuse ;  /* 0x00000001f0f0c824 */ /* 0x100fe200078e0aa8 */
[----:B------:R0:W-:Y:S01]  /*137c0*/  STL [R1+0x324], R4 ;  /* 0x0003240401007387 */ /* 0x0001e20000100800 */
[C---:B------:R-:W-:Y:S02]  /*137d0*/  VIADD R243, R2.reuse, 0x6b ;  /* 0x0000006b02f37836 */ /* 0x040fe40000000000 */
[----:B------:R-:W-:Y:S01]  /*137e0*/  VIADD R242, R2, 0x6a ;  /* 0x0000006a02f27836 */ /* 0x000fe20000000000 */
[----:B------:R-:W-:Y:S01]  /*137f0*/  ISETP.GT.U32.AND P4, PT, R168, R240, PT ;  /* 0x000000f0a800720c */ /* 0x000fe20003f84070 */
[----:B------:R-:W-:Y:S01]  /*13800*/  @!P2 IMAD.IADD R244, R244, 0x1, -R168 ;  /* 0x00000001f4f4a824 */ /* 0x000fe200078e0aa8 */
[----:B------:R-:W-:Y:S01]  /*13810*/  IABS R239, R243 ;  /* 0x000000f300ef7213 */ /* 0x000fe20000000000 */
[----:B------:R-:W-:Y:S01]  /*13820*/  STL [R1+0x344], R5 ;  /* 0x0003440501007387 */ /* 0x000fe20000100800 */
[----:B------:R-:W-:Y:S01]  /*13830*/  IABS R241, R242 ;  /* 0x000000f200f17213 */ /* 0x000fe20000000000 */
[----:B------:R-:W-:Y:S01]  /*13840*/  VIADD R238, R2, 0x69 ;  /* 0x0000006902ee7836 */ /* 0x000fe20000000000 */
[----:B------:R-:W-:Y:S01]  /*13850*/  ISETP.GE.AND P2, PT, R242, RZ, PT ;  /* 0x000000fff200720c */ /* 0x000fe20003f46270 */
[----:B0-----:R-:W-:-:S02]  /*13860*/  IMAD.MOV.U32 R4, RZ, RZ, R245 ;  /* 0x000000ffff047224 */ /* 0x001fc400078e00f5 */
[----:B------:R-:W-:Y:S01]  /*13870*/  @!P3 IMAD.IADD R247, R247, 0x1, -R168 ;  /* 0x00000001f7f7b824 */ /* 0x000fe200078e0aa8 */
[----:B------:R-:W-:Y:S01]  /*13880*/  IABS R3, R238 ;  /* 0x000000ee00037213 */ /* 0x000fe20000000000 */
[----:B------:R-:W-:Y:S01]  /*13890*/  @!P0 IMAD.MOV R4, RZ, RZ, -R4 ;  /* 0x000000ffff048224 */ /* 0x000fe200078e0a04 */
[----:B------:R-:W-:Y:S01]  /*138a0*/  ISETP.GE.AND P0, PT, R243, RZ, PT ;  /* 0x000000fff300720c */ /* 0x000fe20003f06270 */
[----:B------:R-:W-:Y:S01]  /*138b0*/  IMAD.HI.U32 R245, R0, R239, RZ ;  /* 0x000000ef00f57227 */ /* 0x000fe200078e00ff */
[----:B------:R-:W-:Y:S02]  /*138c0*/  ISETP.GT.U32.AND P3, PT, R168, R247, PT ;  /* 0x000000f7a800720c */ /* 0x000fe40003f64070 */
        /* <DEDUP_REMOVED lines=47> */
[C---:B------:R-:W-:Y:S01]  /*13bc0*/  ISETP.GT.U32.AND P1, PT, R168.reuse, R247, PT ;  /* 0x000000f7a800720c */ /* 0x040fe20003f24070 */
[----:B------:R-:W-:Y:S01]  /*13bd0*/  IMAD.MOV R248, RZ, RZ, -R248 ;  /* 0x000000fffff87224 */ /* 0x000fe200078e0af8 */
[----:B------:R-:W-:Y:S01]  /*13be0*/  ISETP.GT.U32.AND P5, PT, R168, R3, PT ;  /* 0x00000003a800720c */ /* 0x000fe20003fa4070 */
[----:B0-----:R-:W-:-:S02]  /*13bf0*/  IMAD.MOV.U32 R4, RZ, RZ, R238 ;  /* 0x000000ffff047224 */ /* 0x001fc400078e00ee */
[----:B------:R-:W-:-:S04]  /*13c00*/  IMAD.HI.U32 R240, R0, R246, RZ ;  /* 0x000000f600f07227 */ /* 0x000fc800078e00ff */
[----:B------:R-:W-:Y:S02]  /*13c10*/  @!P0 IMAD.MOV R5, RZ, RZ, -R5 ;  /* 0x000000ffff058224 */ /* 0x000fe400078e0a05 */
[----:B------:R-:W-:Y:S01]  /*13c20*/  @!P2 IMAD.MOV R4, RZ, RZ, -R4 ;  /* 0x000000ffff04a224 */ /* 0x000fe200078e0a04 */
[----:B------:R-:W-:Y:S01]  /*13c30*/  ISETP.GE.AND P2, PT, R241, RZ, PT ;  /* 0x000000fff100720c */ /* 0x000fe20003f46270 */
[C---:B------:R-:W-:Y:S01]  /*13c40*/  IMAD R244, R168.reuse, R248, R244 ;  /* 0x000000f8a8f47224 */ /* 0x040fe200078e02f4 */
[----:B------:R-:W-:Y:S01]  /*13c50*/  STL [R1+0x318], R5 ;  /* 0x0003180501007387 */ /* 0x000fe20000100800 */
[----:B------:R-:W-:Y:S02]  /*13c60*/  IMAD.MOV R239, RZ, RZ, -R240 ;  /* 0x000000ffffef7224 */ /* 0x000fe400078e0af0 */
[----:B------:R-:W-:Y:S01]  /*13c70*/  @!P5 IMAD.IADD R3, R3, 0x1, -R168 ;  /* 0x000000010303d824 */ /* 0x000fe200078e0aa8 */
[----:B------:R0:W-:Y:S01]  /*13c80*/  STL [R1+0x310], R4 ;  /* 0x0003100401007387 */ /* 0x0001e20000100800 */
[C---:B------:R-:W-:Y:S01]  /*13c90*/  IMAD R246, R168.reuse, R239, R246 ;  /* 0x000000efa8f67224 */ /* 0x040fe200078e02f6 */
[----:B------:R-:W-:Y:S01]  /*13ca0*/  ISETP.GT.U32.AND P0, PT, R168, R244, PT ;  /* 0x000000f4a800720c */ /* 0x000fe20003f04070 */
[----:B------:R-:W-:-:S04]  /*13cb0*/  IMAD.HI.U32 R249, R0, R245, RZ ;  /* 0x000000f500f97227 */ /* 0x000fc800078e00ff */
[----:B------:R-:W-:Y:S02]  /*13cc0*/  @!P1 IMAD.IADD R247, R247, 0x1, -R168 ;  /* 0x00000001f7f79824 */ /* 0x000fe400078e0aa8 */
[----:B------:R-:W-:Y:S02]  /*13cd0*/  IMAD.MOV R249, RZ, RZ, -R249 ;  /* 0x000000fffff97224 */ /* 0x000fe400078e0af9 */
[----:B0-----:R-:W-:Y:S01]  /*13ce0*/  IMAD.MOV.U32 R4, RZ, RZ, R3 ;  /* 0x000000ffff047224 */ /* 0x001fe200078e0003 */
[C---:B------:R-:W-:Y:S01]  /*13cf0*/  ISETP.GT.U32.AND P1, PT, R168.reuse, R247, PT ;  /* 0x000000f7a800720c */ /* 0x040fe20003f24070 */
[C---:B------:R-:W-:Y:S02]  /*13d00*/  IMAD R245, R168.reuse, R249, R245 ;  /* 0x000000f9a8f57224 */ /* 0x040fe400078e02f5 */
        /* <DEDUP_REMOVED lines=8> */
[----:B------:R-:W-:Y:S01]  /*13d90*/  VIADD R240, R2, 0x62 ;  /* 0x0000006202f07836 */ /* 0x000fe20000000000 */
[----:B------:R-:W-:Y:S01]  /*13da0*/  IABS R241, R239 ;  /* 0x000000ef00f17213 */ /* 0x000fe20000000000 */
[----:B------:R-:W-:Y:S01]  /*13db0*/  @!P1 IMAD.IADD R247, R247, 0x1, -R168 ;  /* 0x00000001f7f79824 */ /* 0x000fe200078e0aa8 */
        /* <DEDUP_REMOVED lines=8> */
[----:B------:R-:W-:Y:S02]  /*13e40*/  @!P5 IMAD.IADD R245, R245, 0x1, -R168 ;  /* 0x00000001f5f5d824 */ /* 0x000fe400078e0aa8 */
[C---:B------:R-:W-:Y:S02]  /*13e50*/  IMAD R243, R168.reuse, R248, R243 ;  /* 0x000000f8a8f37224 */ /* 0x040fe400078e02f3 */
[----:B------:R-:W-:Y:S01]  /*13e60*/  IMAD.MOV R242, RZ, RZ, -R242 ;  /* 0x000000fffff27224 */ /* 0x000fe200078e0af2 */
[----:B------:R-:W-:Y:S01]  /*13e70*/  ISETP.GT.U32.AND P5, PT, R168, R245, PT ;  /* 0x000000f5a800720c */ /* 0x000fe20003fa4070 */
[----:B------:R-:W-:Y:S01]  /*13e80*/  @!P0 IMAD.IADD R244, R244, 0x1, -R168 ;  /* 0x00000001f4f48824 */ /* 0x000fe200078e0aa8 */
[C---:B------:R-:W-:Y:S01]  /*13e90*/  ISETP.GT.U32.AND P0, PT, R168.reuse, R243, PT ;  /* 0x000000f3a800720c */ /* 0x040fe20003f04070 */
[----:B------:R-:W-:Y:S02]  /*13ea0*/  IMAD R241, R168, R242, R241 ;  /* 0x000000f2a8f17224 */ /* 0x000fe400078e02f1 */
        /* <DEDUP_REMOVED lines=11> */
[----:B------:R-:W-:Y:S01]  /*13f60*/  @!P0 IMAD.IADD R243, R243, 0x1, -R168 ;  /* 0x00000001f3f38824 */ /* 0x000fe200078e0aa8 */
[----:B------:R-:W-:Y:S01]  /*13f70*/  ISETP.GE.AND P5, PT, R240, RZ, PT ;  /* 0x000000fff000720c */ /* 0x000fe20003fa6270 */
[----:B------:R-:W-:-:S02]  /*13f80*/  VIADD R3, R2, 0x61 ;  /* 0x0000006102037836 */ /* 0x000fc40000000000 */
[----:B------:R-:W-:Y:S01]  /*13f90*/  VIADD R238, R2, 0x60 ;  /* 0x0000006002ee7836 */ /* 0x000fe20000000000 */
[----:B------:R-:W-:Y:S01]  /*13fa0*/  ISETP.GT.U32.AND P0, PT, R168, R243, PT ;  /* 0x000000f3a800720c */ /* 0x000fe20003f04070 */
[----:B------:R-:W-:Y:S02]  /*13fb0*/  @!P6 IMAD.IADD R241, R241, 0x1, -R168 ;  /* 0x00000001f1f1e824 */ /* 0x000fe400078e0aa8 */
[----:B------:R-:W-:Y:S01]  /*13fc0*/  @!P4 IMAD.MOV R4, RZ, RZ, -R4 ;  /* 0x000000ffff04c224 */ /* 0x000fe200078e0a04 */
[----:B------:R-:W-:Y:S01]  /*13fd0*/  IABS R250, R238 ;  /* 0x000000ee00fa7213 */ /* 0x000fe20000000000 */
[----:B0-----:R-:W-:Y:S01]  /*13fe0*/  IMAD.MOV.U32 R5, RZ, RZ, R245 ;  /* 0x000000ffff057224 */ /* 0x001fe200078e00f5 */
[----:B------:R-:W-:Y:S01]  /*13ff0*/  IABS R245, R3 ;  /* 0x0000000300f57213 */ /* 0x000fe20000000000 */
[----:B------:R-:W-:Y:S01]  /*14000*/  VIADD R249, R2, 0x5c ;  /* 0x0000005c02f97836 */ /* 0x000fe20000000000 */
[----:B------:R-:W-:Y:S01]  /*14010*/  ISETP.GT.U32.AND P6, PT, R168, R241, PT ;  /* 0x000000f1a800720c */ /* 0x000fe20003fc4070 */
[----:B------:R-:W-:Y:S01]  /*14020*/  @!P2 IMAD.MOV R5, RZ, RZ, -R5 ;  /* 0x000000ffff05a224 */ /* 0x000fe200078e0a05 */
[----:B------:R-:W-:Y:S01]  /*14030*/  ISETP.GE.AND P2, PT, R3, RZ, PT ;  /* 0x000000ff0300720c */ /* 0x000fe20003f46270 */
[----:B------:R-:W-:Y:S01]  /*14040*/  IMAD.HI.U32 R240, R0, R245, RZ ;  /* 0x000000f500f07227 */ /* 0x000fe200078e00ff */
[----:B------:R-:W-:Y:S01]  /*14050*/  STL [R1+0x2d8], R4 ;  /* 0x0002d80401007387 */ /* 0x000fe20000100800 */
[----:B------:R-:W-:-:S02]  /*14060*/  ISETP.GE.AND P4, PT, R239, RZ, PT ;  /* 0x000000ffef00720c */ /* 0x000fc40003f86270 */
[----:B------:R-:W-:Y:S01]  /*14070*/  IMAD.HI.U32 R3, R0, R250, RZ ;  /* 0x000000fa00037227 */ /* 0x000fe200078e00ff */
[----:B------:R0:W-:Y:S03]  /*14080*/  STL [R1+0x2f4], R5 ;  /* 0x0002f40501007387 */ /* 0x0001e60000100800 */
[----:B------:R-:W-:Y:S02]  /*14090*/  IMAD.MOV R240, RZ, RZ, -R240 ;  /* 0x000000fffff07224 */ /* 0x000fe400078e0af0 */
[----:B------:R-:W-:Y:S01]  /*140a0*/  @!P0 IMAD.IADD R243, R243, 0x1, -R168 ;  /* 0x00000001f3f38824 */ /* 0x000fe200078e0aa8 */
[C---:B------:R-:W-:Y:S01]  /*140b0*/  ISETP.GT.U32.AND P0, PT, R168.reuse, R244, PT ;  /* 0x000000f4a800720c */ /* 0x040fe20003f04070 */
[----:B------:R-:W-:Y:S02]  /*140c0*/  IMAD.MOV R3, RZ, RZ, -R3 ;  /* 0x000000ffff037224 */ /* 0x000fe400078e0a03 */
[----:B------:R-:W-:-:S02]  /*140d0*/  IMAD R245, R168, R240, R245 ;  /* 0x000000f0a8f57224 */ /* 0x000fc400078e02f5 */
[C---:B------:R-:W-:Y:S02]  /*140e0*/  IMAD R250, R168.reuse, R3, R250 ;  /* 0x00000003a8fa7224 */ /* 0x040fe400078e02fa */
[----:B------:R-:W-:Y:S01]  /*140f0*/  @!P6 IMAD.IADD R241, R241, 0x1, -R168 ;  /* 0x00000001f1f1e824 */ /* 0x000fe200078e0aa8 */
[C---:B------:R-:W-:Y:S01]  /*14100*/  ISETP.GT.U32.AND P6, PT, R168.reuse, R245, PT ;  /* 0x000000f5a800720c */ /* 0x040fe20003fc4070 */
[----:B0-----:R-:W-:Y:S02]  /*14110*/  IMAD.MOV.U32 R5, RZ, RZ, R243 ;  /* 0x000000ffff057224 */ /* 0x001fe400078e00f3 */
[----:B------:R-:W-:Y:S02]  /*14120*/  IMAD.MOV.U32 R4, RZ, RZ, R246 ;  /* 0x000000ffff047224 */ /* 0x000fe400078e00f6 */
[----:B------:R-:W-:Y:S01]  /*14130*/  @!P3 IMAD.MOV R5, RZ, RZ, -R5 ;  /* 0x000000ffff05b224 */ /* 0x000fe200078e0a05 */
[----:B------:R-:W-:Y:S01]  /*14140*/  ISETP.GT.U32.AND P3, PT, R168, R250, PT ;  /* 0x000000faa800720c */ /* 0x000fe20003f64070 */
[----:B------:R-:W-:Y:S01]  /*14150*/  @!P1 IMAD.MOV R4, RZ, RZ, -R4 ;  /* 0x000000ffff049224 */ /* 0x000fe200078e0a04 */
[----:B------:R-:W-:Y:S01]  /*14160*/  ISETP.GE.AND P1, PT, R238, RZ, PT ;  /* 0x000000ffee00720c */ /* 0x000fe20003f26270 */
[----:B------:R-:W-:-:S02]  /*14170*/  VIADD R238, R2, 0x5f ;  /* 0x0000005f02ee7836 */ /* 0x000fc40000000000 */
[----:B------:R-:W-:Y:S01]  /*14180*/  VIADD R239, R2, 0x5e ;  /* 0x0000005e02ef7836 */ /* 0x000fe20000000000 */
[----:B------:R0:W-:Y:S01]  /*14190*/  STL [R1+0x2f8], R4 ;  /* 0x0002f80401007387 */ /* 0x0001e20000100800 */
[--C-:B------:R-:W-:Y:S01]  /*141a0*/  @!P6 IMAD.IADD R245, R245, 0x1, -R168.reuse ;  /* 0x00000001f5f5e824 */ /* 0x100fe200078e0aa8 */
[----:B------:R-:W-:Y:S01]  /*141b0*/  IABS R247, R238 ;  /* 0x000000ee00f77213 */ /* 0x000fe20000000000 */
[--C-:B------:R-:W-:Y:S01]  /*141c0*/  @!P0 IMAD.IADD R244, R244, 0x1, -R168.reuse ;  /* 0x00000001f4f48824 */ /* 0x100fe200078e0aa8 */
[----:B------:R-:W-:Y:S01]  /*141d0*/  IABS R242, R239 ;  /* 0x000000ef00f27213 */ /* 0x000fe20000000000 */
[----:B------:R-:W-:Y:S01]  /*141e0*/  STL [R1+0x2dc], R5 ;  /* 0x0002dc0501007387 */ /* 0x000fe20000100800 */
[----:B------:R-:W-:Y:S01]  /*141f0*/  ISETP.GT.U32.AND P6, PT, R168, R245, PT ;  /* 0x000000f5a800720c */ /* 0x000fe20003fc4070 */
[----:B------:R-:W-:Y:S01]  /*14200*/  @!P3 IMAD.IADD R250, R250, 0x1, -R168 ;  /* 0x00000001fafab824 */ /* 0x000fe200078e0aa8 */
[----:B------:R-:W-:Y:S01]  /*14210*/  ISETP.GT.U32.AND P0, PT, R168, R244, PT ;  /* 0x000000f4a800720c */ /* 0x000fe20003f04070 */
[----:B------:R-:W-:-:S03]  /*14220*/  IMAD.HI.U32 R240, R0, R247, RZ ;  /* 0x000000f700f07227 */ /* 0x000fc600078e00ff */
[----:B------:R-:W-:Y:S01]  /*14230*/  ISETP.GT.U32.AND P3, PT, R168, R250, PT ;  /* 0x000000faa800720c */ /* 0x000fe20003f64070 */
[----:B0-----:R-:W-:Y:S02]  /*14240*/  IMAD.MOV.U32 R4, RZ, RZ, R241 ;  /* 0x000000ffff047224 */ /* 0x001fe400078e00f1 */
[----:B------:R-:W-:-:S04]  /*14250*/  IMAD.HI.U32 R3, R0, R242, RZ ;  /* 0x000000f200037227 */ /* 0x000fc800078e00ff */
[----:B------:R-:W-:Y:S02]  /*14260*/  IMAD.MOV R240, RZ, RZ, -R240 ;  /* 0x000000fffff07224 */ /* 0x000fe400078e0af0 */
[----:B------:R-:W-:Y:S01]  /*14270*/  @!P4 IMAD.MOV R4, RZ, RZ, -R4 ;  /* 0x000000ffff04c224 */ /* 0x000fe200078e0a04 */
[----:B------:R-:W-:Y:S01]  /*14280*/  ISETP.GE.AND P4, PT, R238, RZ, PT ;  /* 0x000000ffee00720c */ /* 0x000fe20003f86270 */
[----:B------:R-:W-:Y:S01]  /*14290*/  IMAD.MOV R3, RZ, RZ, -R3 ;  /* 0x000000ffff037224 */ /* 0x000fe200078e0a03 */
[----:B------:R-:W-:Y:S01]  /*142a0*/  IABS R238, R252 ;  /* 0x000000fc00ee7213 */ /* 0x000fe20000000000 */
[C---:B------:R-:W-:Y:S01]  /*142b0*/  IMAD R247, R168.reuse, R240, R247 ;  /* 0x000000f0a8f77224 */ /* 0x040fe200078e02f7 */
[----:B------:R0:W-:Y:S01]  /*142c0*/  STL [R1+0x2e4], R4 ;  /* 0x0002e40401007387 */ /* 0x0001e20000100800 */
[----:B------:R-:W-:Y:S01]  /*142d0*/  IMAD R242, R168, R3, R242 ;  /* 0x00000003a8f27224 */ /* 0x000fe200078e02f2 */
[----:B------:R-:W-:Y:S01]  /*142e0*/  IABS R3, R249 ;  /* 0x000000f900037213 */ /* 0x000fe20000000000 */
[----:B------:R-:W-:-:S02]  /*142f0*/  VIADD R241, R2, 0x59 ;  /* 0x0000005902f17836 */ /* 0x000fc40000000000 */
[----:B------:R-:W-:-:S03]  /*14300*/  IMAD.HI.U32 R240, R0, R238, RZ ;  /* 0x000000ee00f07227 */ /* 0x000fc600078e00ff */
[----:B------:R-:W-:Y:S01]  /*14310*/  IABS R246, R241 ;  /* 0x000000f100f67213 */ /* 0x000fe20000000000 */
[----:B------:R-:W-:Y:S01]  /*14320*/  @!P6 IMAD.IADD R245, R245, 0x1, -R168 ;  /* 0x00000001f5f5e824 */ /* 0x000fe200078e0aa8 */
[----:B------:R-:W-:Y:S01]  /*14330*/  ISETP.GT.U32.AND P6, PT, R168, R247, PT ;  /* 0x000000f7a800720c */ /* 0x000fe20003fc4070 */
[----:B------:R-:W-:Y:S02]  /*14340*/  IMAD.MOV R240, RZ, RZ, -R240 ;  /* 0x000000fffff07224 */ /* 0x000fe400078e0af0 */
[----:B0-----:R-:W-:-:S04]  /*14350*/  IMAD.HI.U32 R4, R0, R3, RZ ;  /* 0x0000000300047227 */ /* 0x001fc800078e00ff */
[----:B------:R-:W-:Y:S01]  /*14360*/  @!P3 IMAD.IADD R250, R250, 0x1, -R168 ;  /* 0x00000001fafab824 */ /* 0x000fe200078e0aa8 */
[C---:B------:R-:W-:Y:S01]  /*14370*/  ISETP.GT.U32.AND P3, PT, R168.reuse, R242, PT ;  /* 0x000000f2a800720c */ /* 0x040fe20003f64070 */
        /* <DEDUP_REMOVED lines=11> */
[----:B------:R-:W-:Y:S01]  /*14430*/  @!P3 IMAD.IADD R242, R242, 0x1, -R168 ;  /* 0x00000001f2f2b824 */ /* 0x000fe200078e0aa8 */
[----:B------:R-:W-:Y:S01]  /*14440*/  ISETP.GT.U32.AND P3, PT, R168, R3, PT ;  /* 0x00000003a800720c */ /* 0x000fe20003f64070 */
[----:B------:R-:W-:-:S02]  /*14450*/  IMAD.MOV.U32 R4, RZ, RZ, R244 ;  /* 0x000000ffff047224 */ /* 0x000fc400078e00f4 */
[----:B------:R-:W-:Y:S02]  /*14460*/  VIADD R248, R2, 0x5b ;  /* 0x0000005b02f87836 */ /* 0x000fe40000000000 */
[----:B------:R-:W-:Y:S01]  /*14470*/  @!P5 IMAD.MOV R4, RZ, RZ, -R4 ;  /* 0x000000ffff04d224 */ /* 0x000fe200078e0a04 */
[----:B------:R-:W-:Y:S01]  /*14480*/  ISETP.GT.U32.AND P5, PT, R168, R247, PT ;  /* 0x000000f7a800720c */ /* 0x000fe20003fa4070 */
[----:B------:R-:W-:Y:S01]  /*14490*/  IMAD.HI.U32 R6, R0, R239, RZ ;  /* 0x000000ef00067227 */ /* 0x000fe200078e00ff */
[----:B------:R-:W-:Y:S02]  /*144a0*/  IABS R243, R248 ;  /* 0x000000f800f37213 */ /* 0x000fe40000000000 */
[----:B------:R0:W-:Y:S01]  /*144b0*/  STL [R1+0x2c4], R4 ;  /* 0x0002c40401007387 */ /* 0x0001e20000100800 */
[----:B------:R-:W-:Y:S01]  /*144c0*/  @!P6 IMAD.IADD R238, R238, 0x1, -R168 ;  /* 0x00000001eeeee824 */ /* 0x000fe200078e0aa8 */
[----:B------:R-:W-:Y:S01]  /*144d0*/  ISETP.GT.U32.AND P6, PT, R168, R242, PT ;  /* 0x000000f2a800720c */ /* 0x000fe20003fc4070 */
[----:B------:R-:W-:-:S04]  /*144e0*/  IMAD.HI.U32 R5, R0, R243, RZ ;  /* 0x000000f300057227 */ /* 0x000fc800078e00ff */
[----:B------:R-:W-:Y:S02]  /*144f0*/  IMAD.MOV R240, RZ, RZ, -R6 ;  /* 0x000000fffff07224 */ /* 0x000fe400078e0a06 */
[----:B------:R-:W-:Y:S01]  /*14500*/  @!P3 IMAD.IADD R3, R3, 0x1, -R168 ;  /* 0x000000010303b824 */ /* 0x000fe200078e0aa8 */
[C---:B------:R-:W-:Y:S01]  /*14510*/  ISETP.GT.U32.AND P3, PT, R168.reuse, R238, PT ;  /* 0x000000eea800720c */ /* 0x040fe20003f64070 */
[----:B0-----:R-:W-:Y:S02]  /*14520*/  IMAD.MOV.U32 R4, RZ, RZ, R245 ;  /* 0x000000ffff047224 */ /* 0x001fe400078e00f5 */
[----:B------:R-:W-:Y:S02]  /*14530*/  IMAD.MOV R5, RZ, RZ, -R5 ;  /* 0x000000ffff057224 */ /* 0x000fe400078e0a05 */
[----:B------:R-:W-:Y:S01]  /*14540*/  @!P2 IMAD.MOV R4, RZ, RZ, -R4 ;  /* 0x000000ffff04a224 */ /* 0x000fe200078e0a04 */
[C---:B------:R-:W-:Y:S01]  /*14550*/  ISETP.GT.U32.AND P2, PT, R168.reuse, R3, PT ;  /* 0x00000003a800720c */ /* 0x040fe20003f44070 */
[----:B------:R-:W-:-:S02]  /*14560*/  IMAD R239, R168, R240, R239 ;  /* 0x000000f0a8ef7224 */ /* 0x000fc400078e02ef */
[----:B------:R-:W-:Y:S01]  /*14570*/  VIADD R240, R2, 0x58 ;  /* 0x0000005802f07836 */ /* 0x000fe20000000000 */
[----:B------:R0:W-:Y:S01]  /*14580*/  STL [R1+0x2c0], R4 ;  /* 0x0002c00401007387 */ /* 0x0001e20000100800 */
[----:B------:R-:W-:Y:S02]  /*14590*/  IMAD R243, R168, R5, R243 ;  /* 0x00000005a8f37224 */ /* 0x000fe400078e02f3 */
[--C-:B------:R-:W-:Y:S01]  /*145a0*/  @!P5 IMAD.IADD R247, R247, 0x1, -R168.reuse ;  /* 0x00000001f7f7d824 */ /* 0x100fe200078e0aa8 */
[----:B------:R-:W-:Y:S01]  /*145b0*/  IABS R5, R240 ;  /* 0x000000f000057213 */ /* 0x000fe20000000000 */
[--C-:B------:R-:W-:Y:S01]  /*145c0*/  @!P3 IMAD.IADD R238, R238, 0x1, -R168.reuse ;  /* 0x00000001eeeeb824 */ /* 0x100fe200078e0aa8 */
[----:B------:R-:W-:Y:S01]  /*145d0*/  ISETP.GT.U32.AND P5, PT, R168, R239, PT ;  /* 0x000000efa800720c */ /* 0x000fe20003fa4070 */
        /* <DEDUP_REMOVED lines=9> */
[----:B------:R-:W-:Y:S02]  /*14670*/  IMAD.MOV.U32 R5, RZ, RZ, R247 ;  /* 0x000000ffff057224 */ /* 0x000fe400078e00f7 */
[----:B------:R-:W-:Y:S01]  /*14680*/  VIADD R244, R2, 0x57 ;  /* 0x0000005702f47836 */ /* 0x000fe20000000000 */
[----:B------:R0:W-:Y:S01]  /*14690*/  STL [R1+0x2bc], R4 ;  /* 0x0002bc0401007387 */ /* 0x0001e20000100800 */
[--C-:B------:R-:W-:Y:S01]  /*146a0*/  @!P5 IMAD.IADD R239, R239, 0x1, -R168.reuse ;  /* 0x00000001efefd824 */ /* 0x100fe200078e0aa8 */
[----:B------:R-:W-:Y:S01]  /*146b0*/  ISETP.GE.AND P5, PT, R251, RZ, PT ;  /* 0x000000fffb00720c */ /* 0x000fe20003fa6270 */
[----:B------:R-:W-:Y:S01]  /*146c0*/  @!P4 IMAD.MOV R5, RZ, RZ, -R5 ;  /* 0x000000ffff05c224 */ /* 0x000fe200078e0a05 */
[----:B------:R-:W-:Y:S01]  /*146d0*/  IABS R245, R244 ;  /* 0x000000f400f57213 */ /* 0x000fe20000000000 */
[--C-:B------:R-:W-:Y:S01]  /*146e0*/  @!P3 IMAD.IADD R246, R246, 0x1, -R168.reuse ;  /* 0x00000001f6f6b824 */ /* 0x100fe200078e0aa8 */
[----:B------:R-:W-:Y:S01]  /*146f0*/  ISETP.GT.U32.AND P4, PT, R168, R239, PT ;  /* 0x000000efa800720c */ /* 0x000fe20003f84070 */
[----:B------:R-:W-:Y:S01]  /*14700*/  @!P2 IMAD.MOV R3, RZ, RZ, -R3 ;  /* 0x000000ffff03a224 */ /* 0x000fe200078e0a03 */
[----:B------:R1:W-:Y:S01]  /*14710*/  STL [R1+0x2ac], R5 ;  /* 0x0002ac0501007387 */ /* 0x0003e20000100800 */
[----:B------:R-:W-:Y:S01]  /*14720*/  @!P1 IMAD.IADD R243, R243, 0x1, -R168 ;  /* 0x00000001f3f39824 */ /* 0x000fe200078e0aa8 */
[----:B------:R-:W-:Y:S01]  /*14730*/  ISETP.GE.AND P1, PT, R248, RZ, PT ;  /* 0x000000fff800720c */ /* 0x000fe20003f26270 */
[----:B0-----:R-:W-:Y:S01]  /*14740*/  IMAD.HI.U32 R4, R0, R250, RZ ;  /* 0x000000fa00047227 */ /* 0x001fe200078e00ff */
[----:B------:R-:W-:-:S02]  /*14750*/  ISETP.GE.AND P2, PT, R241, RZ, PT ;  /* 0x000000fff100720c */ /* 0x000fc40003f46270 */
[----:B------:R-:W-:Y:S01]  /*14760*/  ISETP.GT.U32.AND P3, PT, R168, R243, PT ;  /* 0x000000f3a800720c */ /* 0x000fe20003f64070 */
[----:B------:R-:W-:Y:S02]  /*14770*/  IMAD.MOV R249, RZ, RZ, -R4 ;  /* 0x000000fffff97224 */ /* 0x000fe400078e0a04 */
[----:B------:R-:W-:Y:S02]  /*14780*/  IMAD.MOV.U32 R4, RZ, RZ, R242 ;  /* 0x000000ffff047224 */ /* 0x000fe400078e00f2 */
[----:B------:R-:W-:-:S04]  /*14790*/  IMAD.HI.U32 R252, R0, R245, RZ ;  /* 0x000000f500fc7227 */ /* 0x000fc800078e00ff */
[----:B------:R-:W-:Y:S01]  /*147a0*/  @!P0 IMAD.MOV R4, RZ, RZ, -R4 ;  /* 0x000000ffff048224 */ /* 0x000fe200078e0a04 */
[C---:B------:R-:W-:Y:S01]  /*147b0*/  ISETP.GT.U32.AND P0, PT, R168.reuse, R246, PT ;  /* 0x000000f6a800720c */ /* 0x040fe20003f04070 */
[----:B------:R-:W-:Y:S02]  /*147c0*/  IMAD R250, R168, R249, R250 ;  /* 0x000000f9a8fa7224 */ /* 0x000fe400078e02fa */
[----:B------:R-:W-:Y:S01]  /*147d0*/  IMAD.MOV R252, RZ, RZ, -R252 ;  /* 0x000000fffffc7224 */ /* 0x000fe200078e0afc */
[----:B------:R0:W-:Y:S01]  /*147e0*/  STL [R1+0x2a4], R4 ;  /* 0x0002a40401007387 */ /* 0x0001e20000100800 */
[----:B------:R-:W-:Y:S02]  /*147f0*/  VIADD R247, R2, 0x56 ;  /* 0x0000005602f77836 */ /* 0x000fe40000000000 */
[----:B------:R-:W-:Y:S02]  /*14800*/  @!P3 IMAD.IADD R243, R243, 0x1, -R168 ;  /* 0x00000001f3f3b824 */ /* 0x000fe400078e0aa8 */
[----:B------:R-:W-:-:S02]  /*14810*/  IMAD R245, R168, R252, R245 ;  /* 0x000000fca8f57224 */ /* 0x000fc400078e02f5 */
[----:B------:R-:W-:Y:S01]  /*14820*/  @!P4 IMAD.IADD R239, R239, 0x1, -R168 ;  /* 0x00000001efefc824 */ /* 0x000fe200078e0aa8 */
[----:B------:R-:W-:Y:S01]  /*14830*/  ISETP.GE.AND P4, PT, R240, RZ, PT ;  /* 0x000000fff000720c */ /* 0x000fe20003f86270 */
[----:B-1----:R-:W-:Y:S01]  /*14840*/  IMAD.MOV.U32 R5, RZ, RZ, R243 ;  /* 0x000000ffff057224 */ /* 0x002fe200078e00f3 */
[C---:B------:R-:W-:Y:S01]  /*14850*/  ISETP.GT.U32.AND P3, PT, R168.reuse, R245, PT ;  /* 0x000000f5a800720c */ /* 0x040fe20003f64070 */
[----:B0-----:R-:W-:Y:S02]  /*14860*/  IMAD.MOV.U32 R4, RZ, RZ, R238 ;  /* 0x000000ffff047224 */ /* 0x001fe400078e00ee */
[----:B------:R-:W-:Y:S02]  /*14870*/  @!P1 IMAD.MOV R5, RZ, RZ, -R5 ;  /* 0x000000ffff059224 */ /* 0x000fe400078e0a05 */
[----:B------:R-:W-:Y:S01]  /*14880*/  @!P6 IMAD.MOV R4, RZ, RZ, -R4 ;  /* 0x000000ffff04e224 */ /* 0x000fe200078e0a04 */
[----:B------:R-:W-:Y:S01]  /*14890*/  ISETP.GT.U32.AND P6, PT, R168, R250, PT ;  /* 0x000000faa800720c */ /* 0x000fe20003fc4070 */
[--C-:B------:R-:W-:Y:S01]  /*148a0*/  @!P0 IMAD.IADD R246, R246, 0x1, -R168.reuse ;  /* 0x00000001f6f68824 */ /* 0x100fe200078e0aa8 */
[----:B------:R-:W-:Y:S01]  /*148b0*/  ISETP.GE.AND P0, PT, R244, RZ, PT ;  /* 0x000000fff400720c */ /* 0x000fe20003f06270 */
[----:B------:R-:W-:Y:S01]  /*148c0*/  VIADD R238, R2, 0x55 ;  /* 0x0000005502ee7836 */ /* 0x000fe20000000000 */
[----:B------:R0:W-:Y:S03]  /*148d0*/  STL [R1+0x29c], R4 ;  /* 0x00029c0401007387 */ /* 0x0001e60000100800 */
[----:B------:R-:W-:Y:S01]  /*148e0*/  @!P3 IMAD.IADD R245, R245, 0x1, -R168 ;  /* 0x00000001f5f5b824 */ /* 0x000fe200078e0aa8 */
[----:B------:R1:W-:Y:S01]  /*148f0*/  STL [R1+0x298], R3 ;  /* 0x0002980301007387 */ /* 0x0003e20000100800 */
[----:B------:R-:W-:-:S03]  /*14900*/  IABS R249, R238 ;  /* 0x000000ee00f97213 */ /* 0x000fc60000000000 */
[----:B------:R-:W-:Y:S01]  /*14910*/  STL [R1+0x288], R5 ;  /* 0x0002880501007387 */ /* 0x000fe20000100800 */
[----:B------:R-:W-:Y:S01]  /*14920*/  @!P6 IMAD.IADD R250, R250, 0x1, -R168 ;  /* 0x00000001fafae824 */ /* 0x000fe200078e0aa8 */
[----:B------:R-:W-:Y:S01]  /*14930*/  ISETP.GT.U32.AND P3, PT, R168, R245, PT ;  /* 0x000000f5a800720c */ /* 0x000fe20003f64070 */
[----:B0-----:R-:W-:Y:S01]  /*14940*/  IMAD.MOV.U32 R4, RZ, RZ, R239 ;  /* 0x000000ffff047224 */ /* 0x001fe200078e00ef */
[----:B------:R-:W-:Y:S01]  /*14950*/  ISETP.GE.AND P6, PT, R247, RZ, PT ;  /* 0x000000fff700720c */ /* 0x000fe20003fc6270 */
[----:B------:R-:W-:Y:S01]  /*14960*/  IMAD.HI.U32 R240, R0, R249, RZ ;  /* 0x000000f900f07227 */ /* 0x000fe200078e00ff */
[----:B-1----:R-:W-:Y:S02]  /*14970*/  IABS R3, R247 ;  /* 0x000000f700037213 */ /* 0x002fe40000000000 */
[----:B------:R-:W-:Y:S01]  /*14980*/  ISETP.GT.U32.AND P1, PT, R168, R250, PT ;  /* 0x000000faa800720c */ /* 0x000fe20003f24070 */
[----:B------:R-:W-:Y:S01]  /*14990*/  @!P5 IMAD.MOV R4, RZ, RZ, -R4 ;  /* 0x000000ffff04d224 */ /* 0x000fe200078e0a04 */
[----:B------:R-:W-:Y:S01]  /*149a0*/  ISETP.GE.AND P5, PT, R238, RZ, PT ;  /* 0x000000ffee00720c */ /* 0x000fe20003fa6270 */
[----:B------:R-:W-:-:S03]  /*149b0*/  IMAD.HI.U32 R241, R0, R3, RZ ;  /* 0x0000000300f17227 */ /* 0x000fc600078e00ff */
[----:B------:R0:W-:Y:S01]  /*149c0*/  STL [R1+0x284], R4 ;  /* 0x0002840401007387 */ /* 0x0001e20000100800 */
[----:B------:R-:W-:Y:S02]  /*149d0*/  IMAD.MOV R241, RZ, RZ, -R241 ;  /* 0x000000fffff17224 */ /* 0x000fe400078e0af1 */
[----:B------:R-:W-:Y:S02]  /*149e0*/  IMAD.MOV R240, RZ, RZ, -R240 ;  /* 0x000000fffff07224 */ /* 0x000fe400078e0af0 */
[----:B------:R-:W-:Y:S02]  /*149f0*/  IMAD R244, R168, R241, R3 ;  /* 0x000000f1a8f47224 */ /* 0x000fe400078e0203 */
[----:B------:R-:W-:Y:S02]  /*14a00*/  @!P1 IMAD.IADD R250, R250, 0x1, -R168 ;  /* 0x00000001fafa9824 */ /* 0x000fe400078e0aa8 */
[----:B------:R-:W-:Y:S02]  /*14a10*/  IMAD R249, R168, R240, R249 ;  /* 0x000000f0a8f97224 */ /* 0x000fe400078e02f9 */
[----:B0-----:R-:W-:-:S02]  /*14a20*/  IMAD.MOV.U32 R4, RZ, RZ, R246 ;  /* 0x000000ffff047224 */ /* 0x001fc400078e00f6 */
[----:B------:R-:W-:Y:S02]  /*14a30*/  VIADD R246, R2, 0x54 ;  /* 0x0000005402f67836 */ /* 0x000fe40000000000 */
[----:B------:R-:W-:Y:S01]  /*14a40*/  @!P2 IMAD.MOV R4, RZ, RZ, -R4 ;  /* 0x000000ffff04a224 */ /* 0x000fe200078e0a04 */
[----:B------:R-:W-:Y:S01]  /*14a50*/  ISETP.GT.U32.AND P2, PT, R168, R244, PT ;  /* 0x000000f4a800720c */ /* 0x000fe20003f44070 */
[----:B------:R-:W-:Y:S01]  /*14a60*/  @!P3 IMAD.IADD R245, R245, 0x1, -R168 ;  /* 0x00000001f5f5b824 */ /* 0x000fe200078e0aa8 */
[----:B------:R-:W-:Y:S01]  /*14a70*/  ISETP.GE.AND P1, PT, R246, RZ, PT ;  /* 0x000000fff600720c */ /* 0x000fe20003f26270 */
[----:B------:R-:W-:Y:S01]  /*14a80*/  VIADD R238, R2, 0x53 ;  /* 0x0000005302ee7836 */ /* 0x000fe20000000000 */
[----:B------:R-:W-:Y:S01]  /*14a90*/  IABS R246, R246 ;  /* 0x000000f600f67213 */ /* 0x000fe20000000000 */
[----:B------:R0:W-:Y:S01]  /*14aa0*/  STL [R1+0x118], R4 ;  /* 0x0001180401007387 */ /* 0x0001e20000100800 */
[----:B------:R-:W-:Y:S01]  /*14ab0*/  ISETP.GT.U32.AND P3, PT, R168, R249, PT ;  /* 0x000000f9a800720c */ /* 0x000fe20003f64070 */
[----:B------:R-:W-:Y:S01]  /*14ac0*/  VIADD R3, R2, 0x52 ;  /* 0x0000005202037836 */ /* 0x000fe20000000000 */
[----:B------:R-:W-:Y:S01]  /*14ad0*/  IABS R242, R238 ;  /* 0x000000ee00f27213 */ /* 0x000fe20000000000 */
[----:B------:R-:W-:-:S03]  /*14ae0*/  IMAD.HI.U32 R240, R0, R246, RZ ;  /* 0x000000f600f07227 */ /* 0x000fc600078e00ff */
[----:B------:R-:W-:Y:S01]  /*14af0*/  IABS R241, R3 ;  /* 0x0000000300f17213 */ /* 0x000fe20000000000 */
[----:B------:R-:W-:Y:S02]  /*14b00*/  @!P2 IMAD.IADD R244, R244, 0x1, -R168 ;  /* 0x00000001f4f4a824 */ /* 0x000fe400078e0aa8 */
[----:B0-----:R-:W-:Y:S02]  /*14b10*/  IMAD.MOV.U32 R4, RZ, RZ, R250 ;  /* 0x000000ffff047224 */ /* 0x001fe400078e00fa */
[----:B------:R-:W-:Y:S01]  /*14b20*/  IMAD.MOV R240, RZ, RZ, -R240 ;  /* 0x000000fffff07224 */ /* 0x000fe200078e0af0 */
[----:B------:R-:W-:Y:S01]  /*14b30*/  ISETP.GT.U32.AND P2, PT, R168, R244, PT ;  /* 0x000000f4a800720c */ /* 0x000fe20003f44070 */
[----:B------:R-:W-:Y:S01]  /*14b40*/  @!P4 IMAD.MOV R4, RZ, RZ, -R4 ;  /* 0x000000ffff04c224 */ /* 0x000fe200078e0a04 */
[----:B------:R-:W-:Y:S01]  /*14b50*/  ISETP.GE.AND P4, PT, R238, RZ, PT ;  /* 0x000000ffee00720c */ /* 0x000fe20003f86270 */
[----:B------:R-:W-:Y:S02]  /*14b60*/  IMAD R246, R168, R240, R246 ;  /* 0x000000f0a8f67224 */ /* 0x000fe400078e02f6 */
[----:B------:R-:W-:Y:S01]  /*14b70*/  @!P3 IMAD.IADD R249, R249, 0x1, -R168 ;  /* 0x00000001f9f9b824 */ /* 0x000fe200078e0aa8 */
[----:B------:R0:W-:Y:S01]  /*14b80*/  STL [R1+0x190], R4 ;  /* 0x0001900401007387 */ /* 0x0001e20000100800 */
[----:B------:R-:W-:-:S03]  /*14b90*/  IMAD.HI.U32 R239, R0, R242, RZ ;  /* 0x000000f200ef7227 */ /* 0x000fc600078e00ff */
[----:B------:R-:W-:Y:S01]  /*14ba0*/  ISETP.GT.U32.AND P3, PT, R168, R249, PT ;  /* 0x000000f9a800720c */ /* 0x000fe20003f64070 */
[----:B------:R-:W-:-:S04]  /*14bb0*/  IMAD.HI.U32 R238, R0, R241, RZ ;  /* 0x000000f100ee7227 */ /* 0x000fc800078e00ff */
[----:B------:R-:W-:Y:S01]  /*14bc0*/  @!P2 IMAD.IADD R244, R244, 0x1, -R168 ;  /* 0x00000001f4f4a824 */ /* 0x000fe200078e0aa8 */
[----:B------:R-:W-:Y:S01]  /*14bd0*/  ISETP.GT.U32.AND P2, PT, R168, R246, PT ;  /* 0x000000f6a800720c */ /* 0x000fe20003f44070 */
[----:B0-----:R-:W-:Y:S02]  /*14be0*/  IMAD.MOV.U32 R4, RZ, RZ, R245 ;  /* 0x000000ffff047224 */ /* 0x001fe400078e00f5 */
[----:B------:R-:W-:Y:S02]  /*14bf0*/  IMAD.MOV R239, RZ, RZ, -R239 ;  /* 0x000000ffffef7224 */ /* 0x000fe400078e0aef */
[----:B------:R-:W-:Y:S01]  /*14c00*/  @!P0 IMAD.MOV R4, RZ, RZ, -R4 ;  /* 0x000000ffff048224 */ /* 0x000fe200078e0a04 */
[----:B------:R-:W-:Y:S01]  /*14c10*/  ISETP.GE.AND P0, PT, R3, RZ, PT ;  /* 0x000000ff0300720c */ /* 0x000fe20003f06270 */
[----:B------:R-:W-:Y:S02]  /*14c20*/  VIADD R3, R2, 0x51 ;  /* 0x0000005102037836 */ /* 0x000fe40000000000 */
[----:B------:R-:W-:Y:S01]  /*14c30*/  IMAD.MOV R238, RZ, RZ, -R238 ;  /* 0x000000ffffee7224 */ /* 0x000fe200078e0aee */
[----:B------:R0:W-:Y:S01]  /*14c40*/  STL [R1+0x280], R4 ;  /* 0x0002800401007387 */ /* 0x0001e20000100800 */
[----:B------:R-:W-:Y:S01]  /*14c50*/  IMAD R242, R168, R239, R242 ;  /* 0x000000efa8f27224 */ /* 0x000fe200078e02f2 */
[----:B------:R-:W-:Y:S01]  /*14c60*/  IABS R240, R3 ;  /* 0x0000000300f07213 */ /* 0x000fe20000000000 */
[----:B------:R-:W-:-:S02]  /*14c70*/  @!P2 IMAD.IADD R246, R246, 0x1, -R168 ;  /* 0x00000001f6f6a824 */ /* 0x000fc400078e0aa8 */
[C---:B------:R-:W-:Y:S02]  /*14c80*/  IMAD R241, R168.reuse, R238, R241 ;  /* 0x000000eea8f17224 */ /* 0x040fe400078e02f1 */
[----:B------:R-:W-:Y:S01]  /*14c90*/  @!P3 IMAD.IADD R249, R249, 0x1, -R168 ;  /* 0x00000001f9f9b824 */ /* 0x000fe200078e0aa8 */
[----:B------:R-:W-:Y:S01]  /*14ca0*/  ISETP.GT.U32.AND P2, PT, R168, R246, PT ;  /* 0x000000f6a800720c */ /* 0x000fe20003f44070 */
[----:B------:R-:W-:Y:S01]  /*14cb0*/  VIADD R239, R2, 0x4f ;  /* 0x0000004f02ef7836 */ /* 0x000fe20000000000 */
[----:B------:R-:W-:Y:S01]  /*14cc0*/  ISETP.GT.U32.AND P3, PT, R168, R242, PT ;  /* 0x000000f2a800720c */ /* 0x000fe20003f64070 */
[----:B0-----:R-:W-:Y:S02]  /*14cd0*/  IMAD.MOV.U32 R4, RZ, RZ, R244 ;  /* 0x000000ffff047224 */ /* 0x001fe400078e00f4 */
[----:B------:R-:W-:Y:S01]  /*14ce0*/  IMAD.HI.U32 R244, R0, R240, RZ ;  /* 0x000000f000f47227 */ /* 0x000fe200078e00ff */
[----:B------:R-:W-:-:S03]  /*14cf0*/  IABS R247, R239 ;  /* 0x000000ef00f77213 */ /* 0x000fc60000000000 */
[----:B------:R-:W-:Y:S01]  /*14d00*/  @!P6 IMAD.MOV R4, RZ, RZ, -R4 ;  /* 0x000000ffff04e224 */ /* 0x000fe200078e0a04 */
[----:B------:R-:W-:Y:S01]  /*14d10*/  ISETP.GT.U32.AND P6, PT, R168, R241, PT ;  /* 0x000000f1a800720c */ /* 0x000fe20003fc4070 */
[----:B------:R-:W-:Y:S02]  /*14d20*/  IMAD.MOV R244, RZ, RZ, -R244 ;  /* 0x000000fffff47224 */ /* 0x000fe400078e0af4 */
[--C-:B------:R-:W-:Y:S01]  /*14d30*/  @!P2 IMAD.IADD R246, R246, 0x1, -R168.reuse ;  /* 0x00000001f6f6a824 */ /* 0x100fe200078e0aa8 */
[----:B------:R0:W-:Y:S01]  /*14d40*/  STL [R1+0x218], R4 ;  /* 0x0002180401007387 */ /* 0x0001e20000100800 */
[----:B------:R-:W-:Y:S02]  /*14d50*/  @!P3 IMAD.IADD R242, R242, 0x1, -R168 ;  /* 0x00000001f2f2b824 */ /* 0x000fe400078e0aa8 */
[C---:B------:R-:W-:Y:S02]  /*14d60*/  VIADD R245, R2.reuse, 0x50 ;  /* 0x0000005002f57836 */ /* 0x040fe40000000000 */
[----:B------:R-:W-:Y:S01]  /*14d70*/  VIADD R238, R2, 0x4e ;  /* 0x0000004e02ee7836 */ /* 0x000fe20000000000 */
[----:B------:R-:W-:-:S02]  /*14d80*/  ISETP.GT.U32.AND P3, PT, R168, R242, PT ;  /* 0x000000f2a800720c */ /* 0x000fc40003f64070 */
[----:B------:R-:W-:Y:S01]  /*14d90*/  IABS R248, R245 ;  /* 0x000000f500f87213 */ /* 0x000fe20000000000 */
[----:B------:R-:W-:Y:S01]  /*14da0*/  @!P6 IMAD.IADD R241, R241, 0x1, -R168 ;  /* 0x00000001f1f1e824 */ /* 0x000fe200078e0aa8 */
[----:B------:R-:W-:Y:S01]  /*14db0*/  IABS R243, R238 ;  /* 0x000000ee00f37213 */ /* 0x000fe20000000000 */
[----:B0-----:R-:W-:Y:S02]  /*14dc0*/  IMAD.MOV.U32 R4, RZ, RZ, R249 ;  /* 0x000000ffff047224 */ /* 0x001fe400078e00f9 */
[----:B------:R-:W-:Y:S01]  /*14dd0*/  IMAD.HI.U32 R249, R0, R248, RZ ;  /* 0x000000f800f97227 */ /* 0x000fe200078e00ff */
[----:B------:R-:W-:-:S03]  /*14de0*/  ISETP.GT.U32.AND P6, PT, R168, R241, PT ;  /* 0x000000f1a800720c */ /* 0x000fc60003fc4070 */
[----:B------:R-:W-:Y:S01]  /*14df0*/  @!P5 IMAD.MOV R4, RZ, RZ, -R4 ;  /* 0x000000ffff04d224 */ /* 0x000fe200078e0a04 */
[----:B------:R-:W-:Y:S01]  /*14e00*/  ISETP.GE.AND P5, PT, R3, RZ, PT ;  /* 0x000000ff0300720c */ /* 0x000fe20003fa6270 */
[----:B------:R-:W-:Y:S02]  /*14e10*/  IMAD R3, R168, R244, R240 ;  /* 0x000000f4a8037224 */ /* 0x000fe400078e02f0 */
[----:B------:R-:W-:Y:S01]  /*14e20*/  IMAD.HI.U32 R240, R0, R247, RZ ;  /* 0x000000f700f07227 */ /* 0x000fe200078e00ff */
[----:B------:R0:W-:Y:S02]  /*14e30*/  STL [R1+0x278], R4 ;  /* 0x0002780401007387 */ /* 0x0001e40000100800 */
[----:B------:R-:W-:Y:S01]  /*14e40*/  ISETP.GT.U32.AND P2, PT, R168, R3, PT ;  /* 0x00000003a800720c */ /* 0x000fe20003f44070 */
[----:B------:R-:W-:Y:S02]  /*14e50*/  IMAD.MOV R240, RZ, RZ, -R240 ;  /* 0x000000fffff07224 */ /* 0x000fe400078e0af0 */
[----:B------:R-:W-:-:S02]  /*14e60*/  IMAD.MOV R249, RZ, RZ, -R249 ;  /* 0x000000fffff97224 */ /* 0x000fc400078e0af9 */
[----:B------:R-:W-:Y:S02]  /*14e70*/  IMAD R247, R168, R240, R247 ;  /* 0x000000f0a8f77224 */ /* 0x000fe400078e02f7 */
[----:B------:R-:W-:Y:S01]  /*14e80*/  @!P3 IMAD.IADD R242, R242, 0x1, -R168 ;  /* 0x00000001f2f2b824 */ /* 0x000fe200078e0aa8 */
[----:B------:R-:W-:Y:S01]  /*14e90*/  ISETP.GE.AND P3, PT, R245, RZ, PT ;  /* 0x000000fff500720c */ /* 0x000fe20003f66270 */
[----:B0-----:R-:W-:Y:S02]  /*14ea0*/  IMAD.MOV.U32 R4, RZ, RZ, R246 ;  /* 0x000000ffff047224 */ /* 0x001fe400078e00f6 */
[C---:B------:R-:W-:Y:S02]  /*14eb0*/  IMAD R245, R168.reuse, R249, R248 ;  /* 0x000000f9a8f57224 */ /* 0x040fe400078e02f8 */
[----:B------:R-:W-:Y:S02]  /*14ec0*/  @!P2 IMAD.IADD R3, R3, 0x1, -R168 ;  /* 0x000000010303a824 */ /* 0x000fe400078e0aa8 */
[----:B------:R-:W-:Y:S01]  /*14ed0*/  @!P1 IMAD.MOV R4, RZ, RZ, -R4 ;  /* 0x000000ffff049224 */ /* 0x000fe200078e0a04 */
[C---:B------:R-:W-:Y:S01]  /*14ee0*/  ISETP.GT.U32.AND P2, PT, R168.reuse, R245, PT ;  /* 0x000000f5a800720c */ /* 0x040fe20003f44070 */
[----:B------:R-:W-:Y:S01]  /*14ef0*/  @!P6 IMAD.IADD R241, R241, 0x1, -R168 ;  /* 0x00000001f1f1e824 */ /* 0x000fe200078e0aa8 */
[----:B------:R-:W-:Y:S01]  /*14f00*/  ISETP.GT.U32.AND P1, PT, R168, R3, PT ;  /* 0x00000003a800720c */ /* 0x000fe20003f24070 */
[----:B------:R-:W-:Y:S01]  /*14f10*/  IMAD.HI.U32 R244, R0, R243, RZ ;  /* 0x000000f300f47227 */ /* 0x000fe200078e00ff */
[----:B------:R-:W-:Y:S01]  /*14f20*/  ISETP.GT.U32.AND P6, PT, R168, R247, PT ;  /* 0x000000f7a800720c */ /* 0x000fe20003fc4070 */
[----:B------:R0:W-:Y:S02]  /*14f30*/  STL [R1+0x250], R4 ;  /* 0x0002500401007387 */ /* 0x0001e40000100800 */
[----:B------:R-:W-:-:S02]  /*14f40*/  IMAD.MOV.U32 R5, RZ, RZ, R242 ;  /* 0x000000ffff057224 */ /* 0x000fc400078e00f2 */
[----:B------:R-:W-:Y:S02]  /*14f50*/  IMAD.MOV R244, RZ, RZ, -R244 ;  /* 0x000000fffff47224 */ /* 0x000fe400078e0af4 */
[----:B------:R-:W-:Y:S01]  /*14f60*/  @!P4 IMAD.MOV R5, RZ, RZ, -R5 ;  /* 0x000000ffff05c224 */ /* 0x000fe200078e0a05 */
[----:B------:R-:W-:Y:S01]  /*14f70*/  ISETP.GE.AND P4, PT, R239, RZ, PT ;  /* 0x000000ffef00720c */ /* 0x000fe20003f86270 */
[----:B------:R-:W-:Y:S02]  /*14f80*/  IMAD R243, R168, R244, R243 ;  /* 0x000000f4a8f37224 */ /* 0x000fe400078e02f3 */
[----:B0-----:R-:W-:Y:S01]  /*14f90*/  IMAD.MOV.U32 R4, RZ, RZ, R241 ;  /* 0x000000ffff047224 */ /* 0x001fe200078e00f1 */
[----:B------:R-:W-:Y:S01]  /*14fa0*/  STL [R1+0x25c], R5 ;  /* 0x00025c0501007387 */ /* 0x000fe20000100800 */
[----:B------:R-:W-:Y:S02]  /*14fb0*/  VIADD R239, R2, 0x4c ;  /* 0x0000004c02ef7836 */ /* 0x000fe40000000000 */
[----:B------:R-:W-:Y:S01]  /*14fc0*/  @!P0 IMAD.MOV R4, RZ, RZ, -R4 ;  /* 0x000000ffff048224 */ /* 0x000fe200078e0a04 */
[----:B------:R-:W-:Y:S01]  /*14fd0*/  ISETP.GT.U32.AND P0, PT, R168, R243, PT ;  /* 0x000000f3a800720c */ /* 0x000fe20003f04070 */
[--C-:B------:R-:W-:Y:S01]  /*14fe0*/  @!P1 IMAD.IADD R3, R3, 0x1, -R168.reuse ;  /* 0x0000000103039824 */ /* 0x100fe200078e0aa8 */
[----:B------:R-:W-:Y:S01]  /*14ff0*/  IABS R242, R239 ;  /* 0x000000ef00f27213 */ /* 0x000fe20000000000 */
[----:B------:R-:W-:Y:S01]  /*15000*/  VIADD R240, R2, 0x4d ;  /* 0x0000004d02f07836 */ /* 0x000fe20000000000 */
[----:B------:R0:W-:Y:S01]  /*15010*/  STL [R1+0x260], R4 ;  /* 0x0002600401007387 */ /* 0x0001e20000100800 */
[--C-:B------:R-:W-:Y:S01]  /*15020*/  @!P6 IMAD.IADD R247, R247, 0x1, -R168.reuse ;  /* 0x00000001f7f7e824 */ /* 0x100fe200078e0aa8 */
[----:B------:R-:W-:Y:S01]  /*15030*/  ISETP.GE.AND P1, PT, R238, RZ, PT ;  /* 0x000000ffee00720c */ /* 0x000fe20003f26270 */
        /* <DEDUP_REMOVED lines=8> */
[----:B------:R-:W-:-:S04]  /*150c0*/  IMAD.HI.U32 R241, R0, R246, RZ ;  /* 0x000000f600f17227 */ /* 0x000fc800078e00ff */
[----:B------:R-:W-:Y:S01]  /*150d0*/  @!P5 IMAD.MOV R4, RZ, RZ, -R4 ;  /* 0x000000ffff04d224 */ /* 0x000fe200078e0a04 */
[C---:B------:R-:W-:Y:S01]  /*150e0*/  ISETP.GT.U32.AND P5, PT, R168.reuse, R247, PT ;  /* 0x000000f7a800720c */ /* 0x040fe20003fa4070 */
[----:B------:R-:W-:Y:S02]  /*150f0*/  IMAD.MOV R240, RZ, RZ, -R240 ;  /* 0x000000fffff07224 */ /* 0x000fe400078e0af0 */
[----:B------:R-:W-:Y:S01]  /*15100*/  IMAD.MOV R241, RZ, RZ, -R241 ;  /* 0x000000fffff17224 */ /* 0x000fe200078e0af1 */
[----:B------:R0:W-:Y:S01]  /*15110*/  STL [R1+0x264], R4 ;  /* 0x0002640401007387 */ /* 0x0001e20000100800 */
[----:B------:R-:W-:Y:S02]  /*15120*/  @!P0 IMAD.IADD R243, R243, 0x1, -R168 ;  /* 0x00000001f3f38824 */ /* 0x000fe400078e0aa8 */
[C---:B------:R-:W-:Y:S02]  /*15130*/  IMAD R242, R168.reuse, R240, R242 ;  /* 0x000000f0a8f27224 */ /* 0x040fe400078e02f2 */
[C---:B------:R-:W-:Y:S01]  /*15140*/  IMAD R246, R168.reuse, R241, R246 ;  /* 0x000000f1a8f67224 */ /* 0x040fe200078e02f6 */
[----:B------:R-:W-:Y:S01]  /*15150*/  ISETP.GT.U32.AND P0, PT, R168, R243, PT ;  /* 0x000000f3a800720c */ /* 0x000fe20003f04070 */
[----:B------:R-:W-:-:S02]  /*15160*/  @!P6 IMAD.IADD R245, R245, 0x1, -R168 ;  /* 0x00000001f5f5e824 */ /* 0x000fc400078e0aa8 */
[--C-:B------:R-:W-:Y:S01]  /*15170*/  @!P5 IMAD.IADD R247, R247, 0x1, -R168.reuse ;  /* 0x00000001f7f7d824 */ /* 0x100fe200078e0aa8 */
[----:B------:R-:W-:Y:S01]  /*15180*/  ISETP.GT.U32.AND P5, PT, R168, R242, PT ;  /* 0x000000f2a800720c */ /* 0x000fe20003fa4070 */
[----:B------:R-:W-:Y:S01]  /*15190*/  VIADD R3, R2, 0x4a ;  /* 0x0000004a02037836 */ /* 0x000fe20000000000 */
[----:B------:R-:W-:Y:S01]  /*151a0*/  ISETP.GT.U32.AND P6, PT, R168, R246, PT ;  /* 0x000000f6a800720c */ /* 0x000fe20003fc4070 */
[----:B------:R-:W-:Y:S02]  /*151b0*/  VIADD R238, R2, 0x4b ;  /* 0x0000004b02ee7836 */ /* 0x000fe40000000000 */
[----:B0-----:R-:W-:Y:S01]  /*151c0*/  IMAD.MOV.U32 R4, RZ, RZ, R245 ;  /* 0x000000ffff047224 */ /* 0x001fe200078e00f5 */
[----:B------:R-:W-:Y:S01]  /*151d0*/  IABS R240, R3 ;  /* 0x0000000300f07213 */ /* 0x000fe20000000000 */
[----:B------:R-:W-:Y:S01]  /*151e0*/  IMAD.MOV.U32 R5, RZ, RZ, R247 ;  /* 0x000000ffff057224 */ /* 0x000fe200078e00f7 */
[----:B------:R-:W-:Y:S01]  /*151f0*/  IABS R241, R238 ;  /* 0x000000ee00f17213 */ /* 0x000fe20000000000 */
[----:B------:R-:W-:Y:S01]  /*15200*/  @!P0 IMAD.IADD R243, R243, 0x1, -R168 ;  /* 0x00000001f3f38824 */ /* 0x000fe200078e0aa8 */
[----:B------:R-:W-:Y:S01]  /*15210*/  ISETP.GE.AND P0, PT, R239, RZ, PT ;  /* 0x000000ffef00720c */ /* 0x000fe20003f06270 */
[----:B------:R-:W-:-:S02]  /*15220*/  IMAD.MOV.U32 R239, RZ, RZ, R248 ;  /* 0x000000ffffef7224 */ /* 0x000fc400078e00f8 */
[----:B------:R-:W-:Y:S02]  /*15230*/  @!P5 IMAD.IADD R242, R242, 0x1, -R168 ;  /* 0x00000001f2f2d824 */ /* 0x000fe400078e0aa8 */
[----:B------:R-:W-:-:S04]  /*15240*/  IMAD.HI.U32 R249, R0, R240, RZ ;  /* 0x000000f000f97227 */ /* 0x000fc800078e00ff */
[----:B------:R-:W-:Y:S01]  /*15250*/  @!P6 IMAD.IADD R246, R246, 0x1, -R168 ;  /* 0x00000001f6f6e824 */ /* 0x000fe200078e0aa8 */
[----:B------:R-:W-:Y:S01]  /*15260*/  ISETP.GE.AND P6, PT, R238, RZ, PT ;  /* 0x000000ffee00720c */ /* 0x000fe20003fc6270 */
[----:B------:R-:W-:Y:S01]  /*15270*/  @!P3 IMAD.MOV R4, RZ, RZ, -R4 ;  /* 0x000000ffff04b224 */ /* 0x000fe200078e0a04 */
[----:B------:R-:W-:Y:S01]  /*15280*/  ISETP.GT.U32.AND P3, PT, R168, R242, PT ;  /* 0x000000f2a800720c */ /* 0x000fe20003f64070 */
[----:B------:R-:W-:Y:S01]  /*15290*/  IMAD.HI.U32 R238, R0, R239, RZ ;  /* 0x000000ef00ee7227 */ /* 0x000fe200078e00ff */
[----:B------:R-:W-:Y:S02]  /*152a0*/  ISETP.GT.U32.AND P5, PT, R168, R246, PT ;  /* 0x000000f6a800720c */ /* 0x000fe40003fa4070 */
[----:B------:R0:W-:Y:S01]  /*152b0*/  STL [R1+0x254], R4 ;  /* 0x0002540401007387 */ /* 0x0001e20000100800 */
[----:B------:R-:W-:Y:S02]  /*152c0*/  IMAD.MOV R245, RZ, RZ, -R249 ;  /* 0x000000fffff57224 */ /* 0x000fe400078e0af9 */
[----:B------:R-:W-:-:S02]  /*152d0*/  IMAD.MOV R238, RZ, RZ, -R238 ;  /* 0x000000ffffee7224 */ /* 0x000fc400078e0aee */
[C---:B------:R-:W-:Y:S02]  /*152e0*/  IMAD R240, R168.reuse, R245, R240 ;  /* 0x000000f5a8f07224 */ /* 0x040fe400078e02f0 */
[----:B------:R-:W-:Y:S02]  /*152f0*/  IMAD R239, R168, R238, R239 ;  /* 0x000000eea8ef7224 */ /* 0x000fe400078e02ef */
[----:B------:R-:W-:-:S04]  /*15300*/  IMAD.HI.U32 R248, R0, R241, RZ ;  /* 0x000000f100f87227 */ /* 0x000fc800078e00ff */
[----:B0-----:R-:W-:Y:S02]  /*15310*/  IMAD.MOV.U32 R4, RZ, RZ, R243 ;  /* 0x000000ffff047224 */ /* 0x001fe400078e00f3 */
[----:B------:R-:W-:Y:S01]  /*15320*/  @!P3 IMAD.IADD R242, R242, 0x1, -R168 ;  /* 0x00000001f2f2b824 */ /* 0x000fe200078e0aa8 */
[C---:B------:R-:W-:Y:S01]  /*15330*/  ISETP.GT.U32.AND P3, PT, R168.reuse, R239, PT ;  /* 0x000000efa800720c */ /* 0x040fe20003f64070 */
[----:B------:R-:W-:Y:S01]  /*15340*/  @!P1 IMAD.MOV R4, RZ, RZ, -R4 ;  /* 0x000000ffff049224 */ /* 0x000fe200078e0a04 */
[----:B------:R-:W-:Y:S01]  /*15350*/  ISETP.GT.U32.AND P1, PT, R168, R240, PT ;  /* 0x000000f0a800720c */ /* 0x000fe20003f24070 */
[----:B------:R-:W-:Y:S02]  /*15360*/  IMAD.MOV R248, RZ, RZ, -R248 ;  /* 0x000000fffff87224 */ /* 0x000fe400078e0af8 */
[----:B------:R-:W-:Y:S02]  /*15370*/  VIADD R243, R2, 0x47 ;  /* 0x0000004702f37836 */ /* 0x000fe40000000000 */
[----:B------:R-:W-:-:S02]  /*15380*/  IMAD R241, R168, R248, R241 ;  /* 0x000000f8a8f17224 */ /* 0x000fc400078e02f1 */
[--C-:B------:R-:W-:Y:S01]  /*15390*/  @!P5 IMAD.IADD R246, R246, 0x1, -R168.reuse ;  /* 0x00000001f6f6d824 */ /* 0x100fe200078e0aa8 */
[----:B------:R-:W-:Y:S01]  /*153a0*/  ISETP.GE.AND P5, PT, R3, RZ, PT ;  /* 0x000000ff0300720c */ /* 0x000fe20003fa6270 */
[----:B------:R-:W-:Y:S01]  /*153b0*/  @!P4 IMAD.MOV R5, RZ, RZ, -R5 ;  /* 0x000000ffff05c224 */ /* 0x000fe200078e0a05 */
[----:B------:R-:W-:Y:S01]  /*153c0*/  IABS R3, R243 ;  /* 0x000000f300037213 */ /* 0x000fe20000000000 */
[--C-:B------:R-:W-:Y:S01]  /*153d0*/  @!P3 IMAD.IADD R239, R239, 0x1, -R168.reuse ;  /* 0x00000001efefb824 */ /* 0x100fe200078e0aa8 */
[----:B------:R-:W-:Y:S01]  /*153e0*/  ISETP.GT.U32.AND P4, PT, R168, R241, PT ;  /* 0x000000f1a800720c */ /* 0x000fe20003f84070 */
[----:B------:R-:W-:Y:S01]  /*153f0*/  @!P1 IMAD.IADD R240, R240, 0x1, -R168 ;  /* 0x00000001f0f09824 */ /* 0x000fe200078e0aa8 */
[----:B------:R-:W-:Y:S01]  /*15400*/  STL [R1+0x238], R5 ;  /* 0x0002380501007387 */ /* 0x000fe20000100800 */
[----:B------:R-:W-:-:S03]  /*15410*/  IMAD.HI.U32 R247, R0, R3, RZ ;  /* 0x0000000300f77227 */ /* 0x000fc600078e00ff */
[----:B------:R-:W-:Y:S01]  /*15420*/  ISETP.GT.U32.AND P3, PT, R168, R240, PT ;  /* 0x000000f0a800720c */ /* 0x000fe20003f64070 */
[----:B------:R-:W-:Y:S01]  /*15430*/  VIADD R249, R2, 0x48 ;  /* 0x0000004802f97836 */ /* 0x000fe20000000000 */
[----:B------:R0:W-:Y:S01]  /*15440*/  STL [R1+0x240], R4 ;  /* 0x0002400401007387 */ /* 0x0001e20000100800 */
[----:B------:R-:W-:-:S03]  /*15450*/  IMAD.MOV R247, RZ, RZ, -R247 ;  /* 0x000000fffff77224 */ /* 0x000fc600078e0af7 */
[----:B------:R-:W-:Y:S01]  /*15460*/  IABS R238, R249 ;  /* 0x000000f900ee7213 */ /* 0x000fe20000000000 */
[----:B------:R-:W-:Y:S02]  /*15470*/  IMAD R3, R168, R247, R3 ;  /* 0x000000f7a8037224 */ /* 0x000fe400078e0203 */
[----:B------:R-:W-:Y:S01]  /*15480*/  @!P4 IMAD.IADD R241, R241, 0x1, -R168 ;  /* 0x00000001f1f1c824 */ /* 0x000fe200078e0aa8 */
[----:B------:R-:W-:Y:S01]  /*15490*/  ISETP.GE.AND P4, PT, R244, RZ, PT ;  /* 0x000000fff400720c */ /* 0x000fe20003f86270 */
[----:B------:R-:W-:-:S03]  /*154a0*/  IMAD.HI.U32 R245, R0, R238, RZ ;  /* 0x000000ee00f57227 */ /* 0x000fc600078e00ff */
[----:B------:R-:W-:Y:S01]  /*154b0*/  ISETP.GT.U32.AND P1, PT, R168, R241, PT ;  /* 0x000000f1a800720c */ /* 0x000fe20003f24070 */
[----:B0-----:R-:W-:Y:S02]  /*154c0*/  IMAD.MOV.U32 R4, RZ, RZ, R246 ;  /* 0x000000ffff047224 */ /* 0x001fe400078e00f6 */
[----:B------:R-:W-:Y:S01]  /*154d0*/  @!P3 IMAD.IADD R240, R240, 0x1, -R168 ;  /* 0x00000001f0f0b824 */ /* 0x000fe200078e0aa8 */
[C---:B------:R-:W-:Y:S01]  /*154e0*/  ISETP.GT.U32.AND P3, PT, R168.reuse, R3, PT ;  /* 0x00000003a800720c */ /* 0x040fe20003f64070 */
[----:B------:R-:W-:Y:S01]  /*154f0*/  @!P2 IMAD.MOV R4, RZ, RZ, -R4 ;  /* 0x000000ffff04a224 */ /* 0x000fe200078e0a04 */
[----:B------:R-:W-:Y:S01]  /*15500*/  ISETP.GT.U32.AND P2, PT, R168, R239, PT ;  /* 0x000000efa800720c */ /* 0x000fe20003f44070 */
[C---:B------:R-:W-:Y:S02]  /*15510*/  VIADD R244, R2.reuse, 0x46 ;  /* 0x0000004602f47836 */ /* 0x040fe40000000000 */
[----:B------:R-:W-:Y:S01]  /*15520*/  IMAD.MOV R245, RZ, RZ, -R245 ;  /* 0x000000fffff57224 */ /* 0x000fe200078e0af5 */
[----:B------:R0:W-:Y:S01]  /*15530*/  STL [R1+0x244], R4 ;  /* 0x0002440401007387 */ /* 0x0001e20000100800 */
[----:B------:R-:W-:Y:S01]  /*15540*/  VIADD R247, R2, 0x44 ;  /* 0x0000004402f77836 */ /* 0x000fe20000000000 */
[----:B------:R-:W-:Y:S01]  /*15550*/  IABS R246, R244 ;  /* 0x000000f400f67213 */ /* 0x000fe20000000000 */
[----:B------:R-:W-:-:S02]  /*15560*/  IMAD R238, R168, R245, R238 ;  /* 0x000000f5a8ee7224 */ /* 0x000fc400078e02ee */
[----:B------:R-:W-:Y:S02]  /*15570*/  VIADD R245, R2, 0x45 ;  /* 0x0000004502f57836 */ /* 0x000fe40000000000 */
[----:B------:R-:W-:-:S03]  /*15580*/  IMAD.HI.U32 R250, R0, R246, RZ ;  /* 0x000000f600fa7227 */ /* 0x000fc600078e00ff */
[----:B------:R-:W-:Y:S01]  /*15590*/  IABS R248, R245 ;  /* 0x000000f500f87213 */ /* 0x000fe20000000000 */
[----:B0-----:R-:W-:Y:S02]  /*155a0*/  IMAD.MOV.U32 R4, RZ, RZ, R242 ;  /* 0x000000ffff047224 */ /* 0x001fe400078e00f2 */
[--C-:B------:R-:W-:Y:S02]  /*155b0*/  @!P3 IMAD.IADD R3, R3, 0x1, -R168.reuse ;  /* 0x000000010303b824 */ /* 0x100fe400078e0aa8 */
[--C-:B------:R-:W-:Y:S01]  /*155c0*/  @!P1 IMAD.IADD R241, R241, 0x1, -R168.reuse ;  /* 0x00000001f1f19824 */ /* 0x100fe200078e0aa8 */
[C---:B------:R-:W-:Y:S01]  /*155d0*/  ISETP.GT.U32.AND P1, PT, R168.reuse, R238, PT ;  /* 0x000000eea800720c */ /* 0x040fe20003f24070 */
[----:B------:R-:W-:Y:S01]  /*155e0*/  @!P2 IMAD.IADD R239, R239, 0x1, -R168 ;  /* 0x00000001efefa824 */ /* 0x000fe200078e0aa8 */
[----:B------:R-:W-:Y:S01]  /*155f0*/  ISETP.GE.AND P2, PT, R249, RZ, PT ;  /* 0x000000fff900720c */ /* 0x000fe20003f46270 */
[----:B------:R-:W-:Y:S01]  /*15600*/  IMAD.MOV R249, RZ, RZ, -R250 ;  /* 0x000000fffff97224 */ /* 0x000fe200078e0afa */
[----:B------:R-:W-:Y:S01]  /*15610*/  IABS R250, R247 ;  /* 0x000000f700fa7213 */ /* 0x000fe20000000000 */
[----:B------:R-:W-:Y:S01]  /*15620*/  @!P0 IMAD.MOV R4, RZ, RZ, -R4 ;  /* 0x000000ffff048224 */ /* 0x000fe200078e0a04 */
[----:B------:R-:W-:Y:S01]  /*15630*/  ISETP.GT.U32.AND P0, PT, R168, R3, PT ;  /* 0x00000003a800720c */ /* 0x000fe20003f04070 */
[----:B------:R-:W-:-:S03]  /*15640*/  IMAD.HI.U32 R251, R0, R248, RZ ;  /* 0x000000f800fb7227 */ /* 0x000fc600078e00ff */
[----:B------:R0:W-:Y:S01]  /*15650*/  STL [R1+0x230], R4 ;  /* 0x0002300401007387 */ /* 0x0001e20000100800 */
[C---:B------:R-:W-:Y:S02]  /*15660*/  IMAD R246, R168.reuse, R249, R246 ;  /* 0x000000f9a8f67224 */ /* 0x040fe400078e02f6 */
[----:B------:R-:W-:Y:S02]  /*15670*/  IMAD.MOV.U32 R6, RZ, RZ, R241 ;  /* 0x000000ffff067224 */ /* 0x000fe400078e00f1 */
[----:B------:R-:W-:Y:S02]  /*15680*/  IMAD.MOV R251, RZ, RZ, -R251 ;  /* 0x000000fffffb7224 */ /* 0x000fe400078e0afb */
[----:B------:R-:W-:Y:S01]  /*15690*/  @!P6 IMAD.MOV R6, RZ, RZ, -R6 ;  /* 0x000000ffff06e224 */ /* 0x000fe200078e0a06 */
[C---:B------:R-:W-:Y:S01]  /*156a0*/  ISETP.GT.U32.AND P6, PT, R168.reuse, R246, PT ;  /* 0x000000f6a800720c */ /* 0x040fe20003fc4070 */
[----:B------:R-:W-:Y:S02]  /*156b0*/  IMAD R248, R168, R251, R248 ;  /* 0x000000fba8f87224 */ /* 0x000fe400078e02f8 */
[----:B------:R-:W-:Y:S01]  /*156c0*/  @!P1 IMAD.IADD R238, R238, 0x1, -R168 ;  /* 0x00000001eeee9824 */ /* 0x000fe200078e0aa8 */
[----:B------:R-:W-:Y:S01]  /*156d0*/  ISETP.GE.AND P1, PT, R243, RZ, PT ;  /* 0x000000fff300720c */ /* 0x000fe20003f26270 */
[----:B------:R-:W-:Y:S01]  /*156e0*/  IMAD.MOV.U32 R5, RZ, RZ, R240 ;  /* 0x000000ffff057224 */ /* 0x000fe200078e00f0 */
[----:B------:R-:W-:Y:S01]  /*156f0*/  STL [R1+0x228], R6 ;  /* 0x0002280601007387 */ /* 0x000fe20000100800 */
[----:B0-----:R-:W-:Y:S01]  /*15700*/  IMAD.MOV.U32 R4, RZ, RZ, R239 ;  /* 0x000000ffff047224 */ /* 0x001fe200078e00ef */
[C---:B------:R-:W-:Y:S01]  /*15710*/  ISETP.GT.U32.AND P3, PT, R168.reuse, R238, PT ;  /* 0x000000eea800720c */ /* 0x040fe20003f64070 */
[----:B------:R-:W-:Y:S01]  /*15720*/  @!P0 IMAD.IADD R3, R3, 0x1, -R168 ;  /* 0x0000000103038824 */ /* 0x000fe200078e0aa8 */
[----:B------:R-:W-:Y:S01]  /*15730*/  ISETP.GT.U32.AND P0, PT, R168, R248, PT ;  /* 0x000000f8a800720c */ /* 0x000fe20003f04070 */
[----:B------:R-:W-:-:S04]  /*15740*/  IMAD.HI.U32 R240, R0, R250, RZ ;  /* 0x000000fa00f07227 */ /* 0x000fc800078e00ff */
[----:B------:R-:W-:Y:S01]  /*15750*/  @!P5 IMAD.MOV R5, RZ, RZ, -R5 ;  /* 0x000000ffff05d224 */ /* 0x000fe200078e0a05 */
[----:B------:R-:W-:Y:S01]  /*15760*/  ISETP.GE.AND P5, PT, R244, RZ, PT ;  /* 0x000000fff400720c */ /* 0x000fe20003fa6270 */
[----:B------:R-:W-:Y:S01]  /*15770*/  @!P4 IMAD.MOV R4, RZ, RZ, -R4 ;  /* 0x000000ffff04c224 */ /* 0x000fe200078e0a04 */
[----:B------:R-:W-:Y:S01]  /*15780*/  ISETP.GE.AND P4, PT, R245, RZ, PT ;  /* 0x000000fff500720c */ /* 0x000fe20003f86270 */
[----:B------:R-:W-:Y:S01]  /*15790*/  IMAD.MOV R240, RZ, RZ, -R240 ;  /* 0x000000fffff07224 */ /* 0x000fe200078e0af0 */
[----:B------:R0:W-:Y:S01]  /*157a0*/  STL [R1+0x224], R5 ;  /* 0x0002240501007387 */ /* 0x0001e20000100800 */
[----:B------:R-:W-:Y:S02]  /*157b0*/  @!P6 IMAD.IADD R246, R246, 0x1, -R168 ;  /* 0x00000001f6f6e824 */ /* 0x000fe400078e0aa8 */
[----:B------:R-:W-:Y:S01]  /*157c0*/  VIADD R239, R2, 0x43 ;  /* 0x0000004302ef7836 */ /* 0x000fe20000000000 */
[----:B------:R1:W-:Y:S01]  /*157d0*/  STL [R1+0x220], R4 ;  /* 0x0002200401007387 */ /* 0x0003e20000100800 */
[C---:B------:R-:W-:Y:S01]  /*157e0*/  IMAD R240, R168.reuse, R240, R250 ;  /* 0x000000f0a8f07224 */ /* 0x040fe200078e02fa */
[----:B------:R-:W-:Y:S01]  /*157f0*/  ISETP.GT.U32.AND P6, PT, R168, R246, PT ;  /* 0x000000f6a800720c */ /* 0x000fe20003fc4070 */
[--C-:B------:R-:W-:Y:S01]  /*15800*/  @!P0 IMAD.IADD R248, R248, 0x1, -R168.reuse ;  /* 0x00000001f8f88824 */ /* 0x100fe200078e0aa8 */
[----:B------:R-:W-:Y:S01]  /*15810*/  IABS R243, R239 ;  /* 0x000000ef00f37213 */ /* 0x000fe20000000000 */
[----:B------:R-:W-:Y:S01]  /*15820*/  @!P3 IMAD.IADD R238, R238, 0x1, -R168 ;  /* 0x00000001eeeeb824 */ /* 0x000fe200078e0aa8 */
[----:B------:R-:W-:Y:S01]  /*15830*/  ISETP.GE.AND P3, PT, R247, RZ, PT ;  /* 0x000000fff700720c */ /* 0x000fe20003f66270 */
[----:B------:R-:W-:Y:S01]  /*15840*/  VIADD R244, R2, 0x41 ;  /* 0x0000004102f47836 */ /* 0x000fe20000000000 */
[----:B------:R-:W-:Y:S01]  /*15850*/  ISETP.GT.U32.AND P0, PT, R168, R248, PT ;  /* 0x000000f8a800720c */ /* 0x000fe20003f04070 */
[----:B0-----:R-:W-:-:S02]  /*15860*/  IMAD.MOV.U32 R5, RZ, RZ, R238 ;  /* 0x000000ffff057224 */ /* 0x001fc400078e00ee */
[----:B-1----:R-:W-:Y:S01]  /*15870*/  IMAD.MOV.U32 R4, RZ, RZ, R3 ;  /* 0x000000ffff047224 */ /* 0x002fe200078e0003 */
[----:B------:R-:W-:Y:S01]  /*15880*/  IABS R241, R244 ;  /* 0x000000f400f17213 */ /* 0x000fe20000000000 */
[----:B------:R-:W-:-:S04]  /*15890*/  IMAD.HI.U32 R3, R0, R243, RZ ;  /* 0x000000f300037227 */ /* 0x000fc800078e00ff */
[----:B------:R-:W-:Y:S01]  /*158a0*/  @!P1 IMAD.MOV R4, RZ, RZ, -R4 ;  /* 0x000000ffff049224 */ /* 0x000fe200078e0a04 */
[----:B------:R-:W-:Y:S01]  /*158b0*/  ISETP.GT.U32.AND P1, PT, R168, R240, PT ;  /* 0x000000f0a800720c */ /* 0x000fe20003f24070 */
[----:B------:R-:W-:Y:S01]  /*158c0*/  @!P2 IMAD.MOV R5, RZ, RZ, -R5 ;  /* 0x000000ffff05a224 */ /* 0x000fe200078e0a05 */
[----:B------:R-:W-:Y:S01]  /*158d0*/  ISETP.GE.AND P2, PT, R239, RZ, PT ;  /* 0x000000ffef00720c */ /* 0x000fe20003f46270 */
[----:B------:R-:W-:Y:S02]  /*158e0*/  VIADD R238, R2, 0x42 ;  /* 0x0000004202ee7836 */ /* 0x000fe40000000000 */
[----:B------:R-:W-:Y:S01]  /*158f0*/  IMAD.MOV R3, RZ, RZ, -R3 ;  /* 0x000000ffff037224 */ /* 0x000fe200078e0a03 */
[----:B------:R-:W-:Y:S01]  /*15900*/  STL [R1+0x1dc], R5 ;  /* 0x0001dc0501007387 */ /* 0x000fe20000100800 */
[--C-:B------:R-:W-:Y:S01]  /*15910*/  @!P6 IMAD.IADD R246, R246, 0x1, -R168.reuse ;  /* 0x00000001f6f6e824 */ /* 0x100fe200078e0aa8 */
[----:B------:R-:W-:Y:S01]  /*15920*/  IABS R239, R238 ;  /* 0x000000ee00ef7213 */ /* 0x000fe20000000000 */
[----:B------:R-:W-:Y:S01]  /*15930*/  IMAD R243, R168, R3, R243 ;  /* 0x00000003a8f37224 */ /* 0x000fe200078e02f3 */
[----:B------:R0:W-:Y:S01]  /*15940*/  STL [R1+0x19c], R4 ;  /* 0x00019c0401007387 */ /* 0x0001e20000100800 */
[--C-:B------:R-:W-:Y:S01]  /*15950*/  @!P0 IMAD.IADD R248, R248, 0x1, -R168.reuse ;  /* 0x00000001f8f88824 */ /* 0x100fe200078e0aa8 */
[----:B------:R-:W-:Y:S01]  /*15960*/  ISETP.GE.AND P6, PT, R238, RZ, PT ;  /* 0x000000ffee00720c */ /* 0x000fe20003fc6270 */
[----:B------:R-:W-:Y:S01]  /*15970*/  @!P1 IMAD.IADD R240, R240, 0x1, -R168 ;  /* 0x00000001f0f09824 */ /* 0x000fe200078e0aa8 */
[----:B------:R-:W-:Y:S01]  /*15980*/  ISETP.GT.U32.AND P0, PT, R168, R243, PT ;  /* 0x000000f3a800720c */ /* 0x000fe20003f04070 */
[----:B------:R-:W-:-:S03]  /*15990*/  IMAD.HI.U32 R242, R0, R239, RZ ;  /* 0x000000ef00f27227 */ /* 0x000fc600078e00ff */
[----:B------:R-:W-:Y:S01]  /*159a0*/  ISETP.GT.U32.AND P1, PT, R168, R240, PT ;  /* 0x000000f0a800720c */ /* 0x000fe20003f24070 */
[----:B------:R-:W-:Y:S02]  /*159b0*/  IMAD.MOV R242, RZ, RZ, -R242 ;  /* 0x000000fffff27224 */ /* 0x000fe400078e0af2 */
[----:B0-----:R-:W-:Y:S02]  /*159c0*/  IMAD.MOV.U32 R4, RZ, RZ, R246 ;  /* 0x000000ffff047224 */ /* 0x001fe400078e00f6 */
[----:B------:R-:W-:Y:S02]  /*159d0*/  VIADD R238, R2, 0x40 ;  /* 0x0000004002ee7836 */ /* 0x000fe40000000000 */
[----:B------:R-:W-:Y:S01]  /*159e0*/  @!P5 IMAD.MOV R4, RZ, RZ, -R4 ;  /* 0x000000ffff04d224 */ /* 0x000fe200078e0a04 */
[----:B------:R-:W-:Y:S01]  /*159f0*/  ISETP.GE.AND P5, PT, R244, RZ, PT ;  /* 0x000000fff400720c */ /* 0x000fe20003fa6270 */
[----:B------:R-:W-:Y:S01]  /*15a00*/  IMAD.HI.U32 R245, R0, R241, RZ ;  /* 0x000000f100f57227 */ /* 0x000fe200078e00ff */
[----:B------:R-:W-:-:S02]  /*15a10*/  IABS R3, R238 ;  /* 0x000000ee00037213 */ /* 0x000fc40000000000 */
[----:B------:R0:W-:Y:S01]  /*15a20*/  STL [R1+0x1a0], R4 ;  /* 0x0001a00401007387 */ /* 0x0001e20000100800 */
[----:B------:R-:W-:Y:S02]  /*15a30*/  IMAD R239, R168, R242, R239 ;  /* 0x000000f2a8ef7224 */ /* 0x000fe400078e02ef */
[----:B------:R-:W-:Y:S02]  /*15a40*/  IMAD.MOV R245, RZ, RZ, -R245 ;  /* 0x000000fffff57224 */ /* 0x000fe400078e0af5 */
[--C-:B------:R-:W-:Y:S01]  /*15a50*/  @!P1 IMAD.IADD R240, R240, 0x1, -R168.reuse ;  /* 0x00000001f0f09824 */ /* 0x100fe200078e0aa8 */
[----:B------:R-:W-:Y:S01]  /*15a60*/  ISETP.GT.U32.AND P1, PT, R168, R239, PT ;  /* 0x000000efa800720c */ /* 0x000fe20003f24070 */
[----:B------:R-:W-:Y:S02]  /*15a70*/  @!P0 IMAD.IADD R243, R243, 0x1, -R168 ;  /* 0x00000001f3f38824 */ /* 0x000fe400078e0aa8 */
[----:B------:R-:W-:Y:S02]  /*15a80*/  VIADD R249, R2, 0x31 ;  /* 0x0000003102f97836 */ /* 0x000fe40000000000 */
[----:B0-----:R-:W-:Y:S01]  /*15a90*/  IMAD.MOV.U32 R4, RZ, RZ, R248 ;  /* 0x000000ffff047224 */ /* 0x001fe200078e00f8 */
[----:B------:R-:W-:Y:S01]  /*15aa0*/  ISETP.GT.U32.AND P0, PT, R168, R243, PT ;  /* 0x000000f3a800720c */ /* 0x000fe20003f04070 */
[----:B------:R-:W-:-:S02]  /*15ab0*/  VIADD R6, R2, 0x14 ;  /* 0x0000001402067836 */ /* 0x000fc40000000000 */
[----:B------:R-:W-:Y:S01]  /*15ac0*/  @!P4 IMAD.MOV R4, RZ, RZ, -R4 ;  /* 0x000000ffff04c224 */ /* 0x000fe200078e0a04 */
[----:B------:R-:W-:Y:S01]  /*15ad0*/  ISETP.GE.AND P4, PT, R238, RZ, PT ;  /* 0x000000ffee00720c */ /* 0x000fe20003f86270 */
[----:B------:R-:W-:Y:S02]  /*15ae0*/  IMAD R238, R168, R245, R241 ;  /* 0x000000f5a8ee7224 */ /* 0x000fe400078e02f1 */
[----:B------:R-:W-:Y:S01]  /*15af0*/  IMAD.HI.U32 R241, R0, R3, RZ ;  /* 0x0000000300f17227 */ /* 0x000fe200078e00ff */
[----:B------:R0:W-:Y:S03]  /*15b00*/  STL [R1+0x200], R4 ;  /* 0x0002000401007387 */ /* 0x0001e60000100800 */
[----:B------:R-:W-:Y:S02]  /*15b10*/  @!P1 IMAD.IADD R239, R239, 0x1, -R168 ;  /* 0x00000001efef9824 */ /* 0x000fe400078e0aa8 */
[----:B------:R-:W-:-:S02]  /*15b20*/  VIADD R245, R2, 0x3f ;  /* 0x0000003f02f57836 */ /* 0x000fc40000000000 */
[----:B------:R-:W-:Y:S01]  /*15b30*/  @!P0 IMAD.IADD R243, R243, 0x1, -R168 ;  /* 0x00000001f3f38824 */ /* 0x000fe200078e0aa8 */
[C---:B------:R-:W-:Y:S01]  /*15b40*/  ISETP.GT.U32.AND P1, PT, R168.reuse, R239, PT ;  /* 0x000000efa800720c */ /* 0x040fe20003f24070 */
[----:B0-----:R-:W-:Y:S01]  /*15b50*/  IMAD.MOV.U32 R4, RZ, RZ, R240 ;  /* 0x000000ffff047224 */ /* 0x001fe200078e00f0 */
[----:B------:R-:W-:Y:S01]  /*15b60*/  IABS R242, R245 ;  /* 0x000000f500f27213 */ /* 0x000fe20000000000 */
[----:B------:R-:W-:Y:S02]  /*15b70*/  IMAD.MOV R240, RZ, RZ, -R241 ;  /* 0x000000fffff07224 */ /* 0x000fe400078e0af1 */
        /* <DEDUP_REMOVED lines=8> */
[----:B------:R-:W-:Y:S02]  /*15c00*/  IMAD.MOV R244, RZ, RZ, -R244 ;  /* 0x000000fffff47224 */ /* 0x000fe400078e0af4 */
[--C-:B------:R-:W-:Y:S01]  /*15c10*/  @!P1 IMAD.IADD R239, R239, 0x1, -R168.reuse ;  /* 0x00000001efef9824 */ /* 0x100fe200078e0aa8 */
[----:B------:R-:W-:Y:S01]  /*15c20*/  ISETP.GE.AND P1, PT, R241, RZ, PT ;  /* 0x000000fff100720c */ /* 0x000fe20003f26270 */
[----:B------:R-:W-:Y:S02]  /*15c30*/  @!P3 IMAD.IADD R238, R238, 0x1, -R168 ;  /* 0x00000001eeeeb824 */ /* 0x000fe400078e0aa8 */
[----:B0-----:R-:W-:Y:S02]  /*15c40*/  IMAD.MOV.U32 R4, RZ, RZ, R243 ;  /* 0x000000ffff047224 */ /* 0x001fe400078e00f3 */
[----:B------:R-:W-:Y:S01]  /*15c50*/  IMAD.HI.U32 R243, R0, R247, RZ ;  /* 0x000000f700f37227 */ /* 0x000fe200078e00ff */
[----:B------:R-:W-:-:S03]  /*15c60*/  ISETP.GT.U32.AND P3, PT, R168, R238, PT ;  /* 0x000000eea800720c */ /* 0x000fc60003f64070 */
[----:B------:R-:W-:Y:S02]  /*15c70*/  IMAD.MOV R243, RZ, RZ, -R243 ;  /* 0x000000fffff37224 */ /* 0x000fe400078e0af3 */
[----:B------:R-:W-:Y:S02]  /*15c80*/  @!P0 IMAD.IADD R240, R240, 0x1, -R168 ;  /* 0x00000001f0f08824 */ /* 0x000fe400078e0aa8 */
[----:B------:R-:W-:Y:S02]  /*15c90*/  VIADD R3, R2, 0x3d ;  /* 0x0000003d02037836 */ /* 0x000fe40000000000 */
[C---:B------:R-:W-:Y:S01]  /*15ca0*/  IMAD R242, R168.reuse, R244, R242 ;  /* 0x000000f4a8f27224 */ /* 0x040fe200078e02f2 */
[C---:B------:R-:W-:Y:S01]  /*15cb0*/  ISETP.GT.U32.AND P0, PT, R168.reuse, R240, PT ;  /* 0x000000f0a800720c */ /* 0x040fe20003f04070 */
[----:B------:R-:W-:Y:S01]  /*15cc0*/  IMAD R247, R168, R243, R247 ;  /* 0x000000f3a8f77224 */ /* 0x000fe200078e02f7 */
[----:B------:R-:W-:Y:S01]  /*15cd0*/  IABS R246, R3 ;  /* 0x0000000300f67213 */ /* 0x000fe20000000000 */
[----:B------:R-:W-:-:S02]  /*15ce0*/  IMAD.MOV.U32 R5, RZ, RZ, R239 ;  /* 0x000000ffff057224 */ /* 0x000fc400078e00ef */
[----:B------:R-:W-:Y:S01]  /*15cf0*/  @!P2 IMAD.MOV R4, RZ, RZ, -R4 ;  /* 0x000000ffff04a224 */ /* 0x000fe200078e0a04 */
[----:B------:R-:W-:Y:S01]  /*15d00*/  ISETP.GE.AND P2, PT, R245, RZ, PT ;  /* 0x000000fff500720c */ /* 0x000fe20003f46270 */
[----:B------:R-:W-:Y:S01]  /*15d10*/  @!P3 IMAD.IADD R238, R238, 0x1, -R168 ;  /* 0x00000001eeeeb824 */ /* 0x000fe200078e0aa8 */
[C---:B------:R-:W-:Y:S01]  /*15d20*/  ISETP.GT.U32.AND P3, PT, R168.reuse, R242, PT ;  /* 0x000000f2a800720c */ /* 0x040fe20003f64070 */
[----:B------:R-:W-:Y:S01]  /*15d30*/  @!P6 IMAD.MOV R5, RZ, RZ, -R5 ;  /* 0x000000ffff05e224 */ /* 0x000fe200078e0a05 */
[----:B------:R-:W-:Y:S01]  /*15d40*/  ISETP.GT.U32.AND P6, PT, R168, R247, PT ;  /* 0x000000f7a800720c */ /* 0x000fe20003fc4070 */
[----:B------:R0:W-:Y:S01]  /*15d50*/  STL [R1+0x204], R4 ;  /* 0x0002040401007387 */ /* 0x0001e20000100800 */
[----:B------:R-:W-:-:S03]  /*15d60*/  IMAD.HI.U32 R245, R0, R246, RZ ;  /* 0x000000f600f57227 */ /* 0x000fc600078e00ff */
[----:B------:R-:W-:Y:S01]  /*15d70*/  STL [R1+0x1e0], R5 ;  /* 0x0001e00501007387 */ /* 0x000fe20000100800 */
[----:B------:R-:W-:Y:S02]  /*15d80*/  IMAD.MOV R241, RZ, RZ, -R245 ;  /* 0x000000fffff17224 */ /* 0x000fe400078e0af5 */
[C---:B------:R-:W-:Y:S02]  /*15d90*/  VIADD R239, R2.reuse, 0x3c ;  /* 0x0000003c02ef7836 */ /* 0x040fe40000000000 */
[----:B------:R-:W-:Y:S02]  /*15da0*/  VIADD R245, R2, 0x3b ;  /* 0x0000003b02f57836 */ /* 0x000fe40000000000 */
[----:B0-----:R-:W-:Y:S01]  /*15db0*/  IMAD.MOV.U32 R4, RZ, RZ, R238 ;  /* 0x000000ffff047224 */ /* 0x001fe200078e00ee */
[----:B------:R-:W-:Y:S01]  /*15dc0*/  IABS R238, R239 ;  /* 0x000000ef00ee7213 */ /* 0x000fe20000000000 */
[----:B------:R-:W-:Y:S02]  /*15dd0*/  @!P0 IMAD.IADD R240, R240, 0x1, -R168 ;  /* 0x00000001f0f08824 */ /* 0x000fe400078e0aa8 */
[----:B------:R-:W-:Y:S01]  /*15de0*/  @!P5 IMAD.MOV R4, RZ, RZ, -R4 ;  /* 0x000000ffff04d224 */ /* 0x000fe200078e0a04 */
[----:B------:R-:W-:Y:S01]  /*15df0*/  ISETP.GE.AND P5, PT, R3, RZ, PT ;  /* 0x000000ff0300720c */ /* 0x000fe20003fa6270 */
[--C-:B------:R-:W-:Y:S01]  /*15e00*/  @!P3 IMAD.IADD R242, R242, 0x1, -R168.reuse ;  /* 0x00000001f2f2b824 */ /* 0x100fe200078e0aa8 */
[----:B------:R-:W-:Y:S01]  /*15e10*/  IABS R3, R245 ;  /* 0x000000f500037213 */ /* 0x000fe20000000000 */
[----:B------:R-:W-:Y:S01]  /*15e20*/  @!P6 IMAD.IADD R247, R247, 0x1, -R168 ;  /* 0x00000001f7f7e824 */ /* 0x000fe200078e0aa8 */
[----:B------:R0:W-:Y:S01]  /*15e30*/  STL [R1+0x1ec], R4 ;  /* 0x0001ec0401007387 */ /* 0x0001e20000100800 */
[----:B------:R-:W-:Y:S01]  /*15e40*/  IMAD R246, R168, R241, R246 ;  /* 0x000000f1a8f67224 */ /* 0x000fe200078e02f6 */
[----:B------:R-:W-:Y:S01]  /*15e50*/  ISETP.GE.AND P3, PT, R239, RZ, PT ;  /* 0x000000ffef00720c */ /* 0x000fe20003f66270 */
[----:B------:R-:W-:Y:S01]  /*15e60*/  IMAD.HI.U32 R239, R0, R238, RZ ;  /* 0x000000ee00ef7227 */ /* 0x000fe200078e00ff */
[----:B------:R-:W-:-:S02]  /*15e70*/  ISETP.GT.U32.AND P6, PT, R168, R242, PT ;  /* 0x000000f2a800720c */ /* 0x000fc40003fc4070 */
[----:B------:R-:W-:Y:S01]  /*15e80*/  ISETP.GT.U32.AND P0, PT, R168, R246, PT ;  /* 0x000000f6a800720c */ /* 0x000fe20003f04070 */
[----:B------:R-:W-:Y:S02]  /*15e90*/  IMAD.MOV R239, RZ, RZ, -R239 ;  /* 0x000000ffffef7224 */ /* 0x000fe400078e0aef */
[----:B------:R-:W-:Y:S02]  /*15ea0*/  VIADD R244, R2, 0x3a ;  /* 0x0000003a02f47836 */ /* 0x000fe40000000000 */
[----:B0-----:R-:W-:Y:S02]  /*15eb0*/  IMAD.MOV.U32 R4, RZ, RZ, R240 ;  /* 0x000000ffff047224 */ /* 0x001fe400078e00f0 */
[----:B------:R-:W-:Y:S01]  /*15ec0*/  IMAD.HI.U32 R240, R0, R3, RZ ;  /* 0x0000000300f07227 */ /* 0x000fe200078e00ff */
[----:B------:R-:W-:-:S03]  /*15ed0*/  IABS R241, R244 ;  /* 0x000000f400f17213 */ /* 0x000fc60000000000 */
[----:B------:R-:W-:Y:S01]  /*15ee0*/  @!P4 IMAD.MOV R4, RZ, RZ, -R4 ;  /* 0x000000ffff04c224 */ /* 0x000fe200078e0a04 */
[C---:B------:R-:W-:Y:S01]  /*15ef0*/  ISETP.GT.U32.AND P4, PT, R168.reuse, R247, PT ;  /* 0x000000f7a800720c */ /* 0x040fe20003f84070 */
[----:B------:R-:W-:Y:S02]  /*15f00*/  IMAD.MOV R240, RZ, RZ, -R240 ;  /* 0x000000fffff07224 */ /* 0x000fe400078e0af0 */
[C---:B------:R-:W-:Y:S01]  /*15f10*/  IMAD R238, R168.reuse, R239, R238 ;  /* 0x000000efa8ee7224 */ /* 0x040fe200078e02ee */
[----:B------:R0:W-:Y:S01]  /*15f20*/  STL [R1+0x1f4], R4 ;  /* 0x0001f40401007387 */ /* 0x0001e20000100800 */
[----:B------:R-:W-:Y:S02]  /*15f30*/  IMAD R3, R168, R240, R3 ;  /* 0x000000f0a8037224 */ /* 0x000fe400078e0203 */
[--C-:B------:R-:W-:Y:S01]  /*15f40*/  @!P6 IMAD.IADD R242, R242, 0x1, -R168.reuse ;  /* 0x00000001f2f2e824 */ /* 0x100fe200078e0aa8 */
[----:B------:R-:W-:Y:S01]  /*15f50*/  ISETP.GT.U32.AND P6, PT, R168, R238, PT ;  /* 0x000000eea800720c */ /* 0x000fe20003fc4070 */
[----:B------:R-:W-:-:S02]  /*15f60*/  @!P0 IMAD.IADD R246, R246, 0x1, -R168 ;  /* 0x00000001f6f68824 */ /* 0x000fc400078e0aa8 */
[----:B------:R-:W-:Y:S02]  /*15f70*/  VIADD R239, R2, 0x39 ;  /* 0x0000003902ef7836 */ /* 0x000fe40000000000 */
[----:B------:R-:W-:Y:S01]  /*15f80*/  @!P4 IMAD.IADD R247, R247, 0x1, -R168 ;  /* 0x00000001f7f7c824 */ /* 0x000fe200078e0aa8 */
[----:B------:R-:W-:Y:S01]  /*15f90*/  ISETP.GT.U32.AND P4, PT, R168, R3, PT ;  /* 0x00000003a800720c */ /* 0x000fe20003f84070 */
[----:B------:R-:W-:Y:S01]  /*15fa0*/  IMAD.HI.U32 R243, R0, R241, RZ ;  /* 0x000000f100f37227 */ /* 0x000fe200078e00ff */
[----:B------:R-:W-:Y:S02]  /*15fb0*/  ISETP.GT.U32.AND P0, PT, R168, R246, PT ;  /* 0x000000f6a800720c */ /* 0x000fe40003f04070 */
[----:B------:R-:W-:Y:S01]  /*15fc0*/  IABS R248, R239 ;  /* 0x000000ef00f87213 */ /* 0x000fe20000000000 */
[----:B0-----:R-:W-:Y:S02]  /*15fd0*/  IMAD.MOV.U32 R4, RZ, RZ, R242 ;  /* 0x000000ffff047224 */ /* 0x001fe400078e00f2 */
[----:B------:R-:W-:Y:S01]  /*15fe0*/  @!P6 IMAD.IADD R238, R238, 0x1, -R168 ;  /* 0x00000001eeeee824 */ /* 0x000fe200078e0aa8 */
[----:B------:R-:W-:Y:S01]  /*15ff0*/  ISETP.GE.AND P6, PT, R244, RZ, PT ;  /* 0x000000fff400720c */ /* 0x000fe20003fc6270 */
[----:B------:R-:W-:-:S02]  /*16000*/  IMAD.MOV.U32 R242, RZ, RZ, R248 ;  /* 0x000000fffff27224 */ /* 0x000fc400078e00f8 */
[----:B------:R-:W-:Y:S02]  /*16010*/  IMAD.MOV R243, RZ, RZ, -R243 ;  /* 0x000000fffff37224 */ /* 0x000fe400078e0af3 */
[----:B------:R-:W-:Y:S02]  /*16020*/  @!P4 IMAD.IADD R3, R3, 0x1, -R168 ;  /* 0x000000010303c824 */ /* 0x000fe400078e0aa8 */
[----:B------:R-:W-:Y:S01]  /*16030*/  @!P2 IMAD.MOV R4, RZ, RZ, -R4 ;  /* 0x000000ffff04a224 */ /* 0x000fe200078e0a04 */
[----:B------:R-:W-:Y:S01]  /*16040*/  ISETP.GT.U32.AND P2, PT, R168, R238, PT ;  /* 0x000000eea800720c */ /* 0x000fe20003f44070 */
[----:B------:R-:W-:Y:S01]  /*16050*/  IMAD.HI.U32 R244, R0, R242, RZ ;  /* 0x000000f200f47227 */ /* 0x000fe200078e00ff */
[C---:B------:R-:W-:Y:S02]  /*16060*/  ISETP.GT.U32.AND P4, PT, R168.reuse, R3, PT ;  /* 0x00000003a800720c */ /* 0x040fe40003f84070 */
[----:B------:R0:W-:Y:S01]  /*16070*/  STL [R1+0x1e8], R4 ;  /* 0x0001e80401007387 */ /* 0x0001e20000100800 */
[----:B------:R-:W-:-:S02]  /*16080*/  IMAD R241, R168, R243, R241 ;  /* 0x000000f3a8f17224 */ /* 0x000fc400078e02f1 */
[----:B------:R-:W-:Y:S02]  /*16090*/  IMAD.MOV.U32 R5, RZ, RZ, R247 ;  /* 0x000000ffff057224 */ /* 0x000fe400078e00f7 */
[----:B------:R-:W-:Y:S01]  /*160a0*/  @!P0 IMAD.IADD R246, R246, 0x1, -R168 ;  /* 0x00000001f6f68824 */ /* 0x000fe200078e0aa8 */
[----:B------:R-:W-:Y:S01]  /*160b0*/  ISETP.GE.AND P0, PT, R245, RZ, PT ;  /* 0x000000fff500720c */ /* 0x000fe20003f06270 */
[----:B------:R-:W-:Y:S02]  /*160c0*/  VIADD R240, R2, 0x38 ;  /* 0x0000003802f07836 */ /* 0x000fe40000000000 */
[----:B------:R-:W-:Y:S02]  /*160d0*/  IMAD.MOV R244, RZ, RZ, -R244 ;  /* 0x000000fffff47224 */ /* 0x000fe400078e0af4 */
[----:B------:R-:W-:Y:S01]  /*160e0*/  @!P1 IMAD.MOV R5, RZ, RZ, -R5 ;  /* 0x000000ffff059224 */ /* 0x000fe200078e0a05 */
[C---:B------:R-:W-:Y:S01]  /*160f0*/  ISETP.GT.U32.AND P1, PT, R168.reuse, R241, PT ;  /* 0x000000f1a800720c */ /* 0x040fe20003f24070 */
[----:B0-----:R-:W-:Y:S01]  /*16100*/  IMAD.MOV.U32 R4, RZ, RZ, R246 ;  /* 0x000000ffff047224 */ /* 0x001fe200078e00f6 */
[----:B------:R-:W-:Y:S01]  /*16110*/  IABS R245, R240 ;  /* 0x000000f000f57213 */ /* 0x000fe20000000000 */
[----:B------:R-:W-:Y:S01]  /*16120*/  IMAD R242, R168, R244, R242 ;  /* 0x000000f4a8f27224 */ /* 0x000fe200078e02f2 */
[----:B------:R-:W-:Y:S01]  /*16130*/  STL [R1+0x1ac], R5 ;  /* 0x0001ac0501007387 */ /* 0x000fe20000100800 */
[----:B------:R-:W-:Y:S01]  /*16140*/  @!P5 IMAD.MOV R4, RZ, RZ, -R4 ;  /* 0x000000ffff04d224 */ /* 0x000fe200078e0a04 */
[----:B------:R-:W-:Y:S01]  /*16150*/  ISETP.GE.AND P5, PT, R239, RZ, PT ;  /* 0x000000ffef00720c */ /* 0x000fe20003fa6270 */
[--C-:B------:R-:W-:Y:S01]  /*16160*/  @!P2 IMAD.IADD R238, R238, 0x1, -R168.reuse ;  /* 0x00000001eeeea824 */ /* 0x100fe200078e0aa8 */
[----:B------:R-:W-:Y:S01]  /*16170*/  ISETP.GE.AND P2, PT, R240, RZ, PT ;  /* 0x000000fff000720c */ /* 0x000fe20003f46270 */
[----:B------:R-:W-:Y:S01]  /*16180*/  @!P4 IMAD.IADD R3, R3, 0x1, -R168 ;  /* 0x000000010303c824 */ /* 0x000fe200078e0aa8 */
[----:B------:R-:W-:Y:S01]  /*16190*/  ISETP.GT.U32.AND P4, PT, R168, R242, PT ;  /* 0x000000f2a800720c */ /* 0x000fe20003f84070 */
[----:B------:R-:W-:Y:S01]  /*161a0*/  IMAD.HI.U32 R243, R0, R245, RZ ;  /* 0x000000f500f37227 */ /* 0x000fe200078e00ff */
[----:B------:R0:W-:Y:S03]  /*161b0*/  STL [R1+0x1b4], R4 ;  /* 0x0001b40401007387 */ /* 0x0001e60000100800 */
[----:B------:R-:W-:-:S02]  /*161c0*/  IMAD.MOV R243, RZ, RZ, -R243 ;  /* 0x000000fffff37224 */ /* 0x000fc400078e0af3 */
[----:B------:R-:W-:Y:S02]  /*161d0*/  @!P1 IMAD.IADD R241, R241, 0x1, -R168 ;  /* 0x00000001f1f19824 */ /* 0x000fe400078e0aa8 */
[----:B------:R-:W-:Y:S02]  /*161e0*/  IMAD R245, R168, R243, R245 ;  /* 0x000000f3a8f57224 */ /* 0x000fe400078e02f5 */
[----:B------:R-:W-:Y:S02]  /*161f0*/  VIADD R243, R2, 0x37 ;  /* 0x0000003702f37836 */ /* 0x000fe40000000000 */
[----:B0-----:R-:W-:Y:S01]  /*16200*/  IMAD.MOV.U32 R4, RZ, RZ, R238 ;  /* 0x000000ffff047224 */ /* 0x001fe200078e00ee */
[----:B------:R-:W-:Y:S01]  /*16210*/  ISETP.GT.U32.AND P1, PT, R168, R245, PT ;  /* 0x000000f5a800720c */ /* 0x000fe20003f24070 */
[----:B------:R-:W-:Y:S01]  /*16220*/  VIADD R239, R2, 0x36 ;  /* 0x0000003602ef7836 */ /* 0x000fe20000000000 */
[----:B------:R-:W-:Y:S01]  /*16230*/  IABS R251, R243 ;  /* 0x000000f300fb7213 */ /* 0x000fe20000000000 */
[----:B------:R-:W-:Y:S01]  /*16240*/  @!P3 IMAD.MOV R4, RZ, RZ, -R4 ;  /* 0x000000ffff04b224 */ /* 0x000fe200078e0a04 */
[----:B------:R-:W-:Y:S01]  /*16250*/  ISETP.GT.U32.AND P3, PT, R168, R241, PT ;  /* 0x000000f1a800720c */ /* 0x000fe20003f64070 */
[----:B------:R-:W-:Y:S01]  /*16260*/  @!P4 IMAD.IADD R242, R242, 0x1, -R168 ;  /* 0x00000001f2f2c824 */ /* 0x000fe200078e0aa8 */
[----:B------:R-:W-:Y:S01]  /*16270*/  IABS R250, R239 ;  /* 0x000000ef00fa7213 */ /* 0x000fe20000000000 */
[----:B------:R-:W-:Y:S01]  /*16280*/  IMAD.HI.U32 R238, R0, R251, RZ ;  /* 0x000000fb00ee7227 */ /* 0x000fe200078e00ff */
[----:B------:R0:W-:Y:S01]  /*16290*/  STL [R1+0x1cc], R4 ;  /* 0x0001cc0401007387 */ /* 0x0001e20000100800 */
[----:B------:R-:W-:-:S02]  /*162a0*/  ISETP.GE.AND P4, PT, R243, RZ, PT ;  /* 0x000000fff300720c */ /* 0x000fc40003f86270 */
[----:B------:R-:W-:Y:S02]  /*162b0*/  IMAD.MOV R238, RZ, RZ, -R238 ;  /* 0x000000ffffee7224 */ /* 0x000fe400078e0aee */
[----:B------:R-:W-:Y:S02]  /*162c0*/  VIADD R240, R2, 0x35 ;  /* 0x0000003502f07836 */ /* 0x000fe40000000000 */
[----:B------:R-:W-:Y:S02]  /*162d0*/  IMAD R251, R168, R238, R251 ;  /* 0x000000eea8fb7224 */ /* 0x000fe400078e02fb */
[----:B------:R-:W-:Y:S01]  /*162e0*/  @!P3 IMAD.IADD R241, R241, 0x1, -R168 ;  /* 0x00000001f1f1b824 */ /* 0x000fe200078e0aa8 */
[----:B------:R-:W-:Y:S01]  /*162f0*/  IABS R243, R240 ;  /* 0x000000f000f37213 */ /* 0x000fe20000000000 */
[----:B0-----:R-:W-:Y:S01]  /*16300*/  IMAD.MOV.U32 R4, RZ, RZ, R3 ;  /* 0x000000ffff047224 */ /* 0x001fe200078e0003 */
[----:B------:R-:W-:Y:S01]  /*16310*/  ISETP.GE.AND P3, PT, R239, RZ, PT ;  /* 0x000000ffef00720c */ /* 0x000fe20003f66270 */
[----:B------:R-:W-:-:S04]  /*16320*/  IMAD.HI.U32 R3, R0, R250, RZ ;  /* 0x000000fa00037227 */ /* 0x000fc800078e00ff */
[----:B------:R-:W-:Y:S01]  /*16330*/  @!P0 IMAD.MOV R4, RZ, RZ, -R4 ;  /* 0x000000ffff048224 */ /* 0x000fe200078e0a04 */
[C---:B------:R-:W-:Y:S01]  /*16340*/  ISETP.GT.U32.AND P0, PT, R168.reuse, R242, PT ;  /* 0x000000f2a800720c */ /* 0x040fe20003f04070 */
[----:B------:R-:W-:Y:S02]  /*16350*/  IMAD.MOV R3, RZ, RZ, -R3 ;  /* 0x000000ffff037224 */ /* 0x000fe400078e0a03 */
[----:B------:R-:W-:Y:S01]  /*16360*/  IMAD.MOV.U32 R5, RZ, RZ, R241 ;  /* 0x000000ffff057224 */ /* 0x000fe200078e00f1 */
[----:B------:R0:W-:Y:S01]  /*16370*/  STL [R1+0x1d0], R4 ;  /* 0x0001d00401007387 */ /* 0x0001e20000100800 */
[C---:B------:R-:W-:Y:S02]  /*16380*/  IMAD R250, R168.reuse, R3, R250 ;  /* 0x00000003a8fa7224 */ /* 0x040fe400078e02fa */
[----:B------:R-:W-:Y:S02]  /*16390*/  @!P6 IMAD.MOV R5, RZ, RZ, -R5 ;  /* 0x000000ffff05e224 */ /* 0x000fe400078e0a05 */
[----:B------:R-:W-:Y:S01]  /*163a0*/  IMAD.MOV.U32 R239, RZ, RZ, R243 ;  /* 0x000000ffffef7224 */ /* 0x000fe200078e00f3 */
[----:B------:R-:W-:Y:S01]  /*163b0*/  ISETP.GT.U32.AND P6, PT, R168, R250, PT ;  /* 0x000000faa800720c */ /* 0x000fe20003fc4070 */
[----:B------:R-:W-:Y:S01]  /*163c0*/  VIADD R238, R2, 0x34 ;  /* 0x0000003402ee7836 */ /* 0x000fe20000000000 */
[----:B------:R-:W-:Y:S01]  /*163d0*/  STL [R1+0x1b8], R5 ;  /* 0x0001b80501007387 */ /* 0x000fe20000100800 */
[----:B------:R-:W-:Y:S01]  /*163e0*/  @!P0 IMAD.IADD R242, R242, 0x1, -R168 ;  /* 0x00000001f2f28824 */ /* 0x000fe200078e0aa8 */
[----:B------:R-:W-:Y:S01]  /*163f0*/  ISETP.GT.U32.AND P0, PT, R168, R251, PT ;  /* 0x000000fba800720c */ /* 0x000fe20003f04070 */
[----:B------:R-:W-:Y:S01]  /*16400*/  IMAD.HI.U32 R3, R0, R239, RZ ;  /* 0x000000ef00037227 */ /* 0x000fe200078e00ff */
[----:B------:R-:W-:-:S03]  /*16410*/  IABS R241, R238 ;  /* 0x000000ee00f17213 */ /* 0x000fc60000000000 */
[--C-:B------:R-:W-:Y:S02]  /*16420*/  @!P1 IMAD.IADD R245, R245, 0x1, -R168.reuse ;  /* 0x00000001f5f59824 */ /* 0x100fe400078e0aa8 */
[----:B------:R-:W-:Y:S02]  /*16430*/  IMAD.MOV R3, RZ, RZ, -R3 ;  /* 0x000000ffff037224 */ /* 0x000fe400078e0a03 */
[----:B------:R-:W-:Y:S01]  /*16440*/  @!P6 IMAD.IADD R250, R250, 0x1, -R168 ;  /* 0x00000001fafae824 */ /* 0x000fe200078e0aa8 */
[C---:B------:R-:W-:Y:S01]  /*16450*/  ISETP.GT.U32.AND P1, PT, R168.reuse, R245, PT ;  /* 0x000000f5a800720c */ /* 0x040fe20003f24070 */
[----:B0-----:R-:W-:Y:S02]  /*16460*/  IMAD.MOV.U32 R4, RZ, RZ, R242 ;  /* 0x000000ffff047224 */ /* 0x001fe400078e00f2 */
[----:B------:R-:W-:Y:S01]  /*16470*/  @!P0 IMAD.IADD R251, R251, 0x1, -R168 ;  /* 0x00000001fbfb8824 */ /* 0x000fe200078e0aa8 */
[C---:B------:R-:W-:Y:S01]  /*16480*/  ISETP.GT.U32.AND P6, PT, R168.reuse, R250, PT ;  /* 0x000000faa800720c */ /* 0x040fe20003fc4070 */
[----:B------:R-:W-:-:S02]  /*16490*/  IMAD R239, R168, R3, R239 ;  /* 0x00000003a8ef7224 */ /* 0x000fc400078e02ef */
[----:B------:R-:W-:Y:S01]  /*164a0*/  IMAD.HI.U32 R3, R0, R241, RZ ;  /* 0x000000f100037227 */ /* 0x000fe200078e00ff */
[----:B------:R-:W-:-:S03]  /*164b0*/  ISETP.GT.U32.AND P0, PT, R168, R251, PT ;  /* 0x000000fba800720c */ /* 0x000fc60003f04070 */
[----:B------:R-:W-:Y:S01]  /*164c0*/  @!P5 IMAD.MOV R4, RZ, RZ, -R4 ;  /* 0x000000ffff04d224 */ /* 0x000fe200078e0a04 */
[----:B------:R-:W-:Y:S01]  /*164d0*/  ISETP.GE.AND P5, PT, R240, RZ, PT ;  /* 0x000000fff000720c */ /* 0x000fe20003fa6270 */
[C---:B------:R-:W-:Y:S02]  /*164e0*/  VIADD R247, R2.reuse, 0x33 ;  /* 0x0000003302f77836 */ /* 0x040fe40000000000 */
[C---:B------:R-:W-:Y:S01]  /*164f0*/  VIADD R240, R2.reuse, 0x32 ;  /* 0x0000003202f07836 */ /* 0x040fe20000000000 */
[----:B------:R0:W-:Y:S01]  /*16500*/  STL [R1+0x1bc], R4 ;  /* 0x0001bc0401007387 */ /* 0x0001e20000100800 */
[----:B------:R-:W-:Y:S01]  /*16510*/  IMAD.MOV R3, RZ, RZ, -R3 ;  /* 0x000000ffff037224 */ /* 0x000fe200078e0a03 */
[----:B------:R-:W-:Y:S01]  /*16520*/  IABS R242, R247 ;  /* 0x000000f700f27213 */ /* 0x000fe20000000000 */
[----:B------:R-:W-:Y:S01]  /*16530*/  VIADD R248, R2, 0x30 ;  /* 0x0000003002f87836 */ /* 0x000fe20000000000 */
[----:B------:R-:W-:Y:S01]  /*16540*/  IABS R243, R240 ;  /* 0x000000f000f37213 */ /* 0x000fe20000000000 */
[----:B------:R-:W-:Y:S01]  /*16550*/  IMAD R241, R168, R3, R241 ;  /* 0x00000003a8f17224 */ /* 0x000fe200078e02f1 */
[----:B------:R-:W-:Y:S01]  /*16560*/  IABS R3, R249 ;  /* 0x000000f900037213 */ /* 0x000fe20000000000 */
[--C-:B------:R-:W-:Y:S01]  /*16570*/  @!P1 IMAD.IADD R245, R245, 0x1, -R168.reuse ;  /* 0x00000001f5f59824 */ /* 0x100fe200078e0aa8 */
[----:B------:R-:W-:Y:S01]  /*16580*/  ISETP.GE.AND P1, PT, R238, RZ, PT ;  /* 0x000000ffee00720c */ /* 0x000fe20003f26270 */
[--C-:B------:R-:W-:Y:S01]  /*16590*/  @!P0 IMAD.IADD R251, R251, 0x1, -R168.reuse ;  /* 0x00000001fbfb8824 */ /* 0x100fe200078e0aa8 */
[----:B------:R-:W-:Y:S01]  /*165a0*/  ISETP.GT.U32.AND P0, PT, R168, R239, PT ;  /* 0x000000efa800720c */ /* 0x000fe20003f04070 */
[----:B------:R-:W-:Y:S01]  /*165b0*/  @!P6 IMAD.IADD R250, R250, 0x1, -R168 ;  /* 0x00000001fafae824 */ /* 0x000fe200078e0aa8 */
[----:B------:R-:W-:Y:S01]  /*165c0*/  IABS R238, R248 ;  /* 0x000000f800ee7213 */ /* 0x000fe20000000000 */
[----:B------:R-:W-:Y:S01]  /*165d0*/  IMAD.HI.U32 R246, R0, R242, RZ ;  /* 0x000000f200f67227 */ /* 0x000fe200078e00ff */
[----:B------:R-:W-:-:S03]  /*165e0*/  ISETP.GT.U32.AND P6, PT, R168, R241, PT ;  /* 0x000000f1a800720c */ /* 0x000fc60003fc4070 */
[----:B------:R-:W-:-:S04]  /*165f0*/  IMAD.HI.U32 R244, R0, R243, RZ ;  /* 0x000000f300f47227 */ /* 0x000fc800078e00ff */
[----:B------:R-:W-:Y:S02]  /*16600*/  IMAD.MOV R246, RZ, RZ, -R246 ;  /* 0x000000fffff67224 */ /* 0x000fe400078e0af6 */
[----:B------:R-:W-:Y:S02]  /*16610*/  IMAD.MOV R244, RZ, RZ, -R244 ;  /* 0x000000fffff47224 */ /* 0x000fe400078e0af4 */
[----:B0-----:R-:W-:-:S04]  /*16620*/  IMAD.HI.U32 R4, R0, R238, RZ ;  /* 0x000000ee00047227 */ /* 0x001fc800078e00ff */
[C---:B------:R-:W-:Y:S02]  /*16630*/  IMAD R242, R168.reuse, R246, R242 ;  /* 0x000000f6a8f27224 */ /* 0x040fe400078e02f2 */
[C---:B------:R-:W-:Y:S02]  /*16640*/  IMAD R243, R168.reuse, R244, R243 ;  /* 0x000000f4a8f37224 */ /* 0x040fe400078e02f3 */
[----:B------:R-:W-:Y:S02]  /*16650*/  IMAD.MOV R4, RZ, RZ, -R4 ;  /* 0x000000ffff047224 */ /* 0x000fe400078e0a04 */
[--C-:B------:R-:W-:Y:S01]  /*16660*/  @!P0 IMAD.IADD R239, R239, 0x1, -R168.reuse ;  /* 0x00000001efef8824 */ /* 0x100fe200078e0aa8 */
[C---:B------:R-:W-:Y:S01]  /*16670*/  ISETP.GT.U32.AND P0, PT, R168.reuse, R242, PT ;  /* 0x000000f2a800720c */ /* 0x040fe20003f04070 */
[----:B------:R-:W-:Y:S01]  /*16680*/  @!P6 IMAD.IADD R241, R241, 0x1, -R168 ;  /* 0x00000001f1f1e824 */ /* 0x000fe200078e0aa8 */
[C---:B------:R-:W-:Y:S01]  /*16690*/  ISETP.GT.U32.AND P6, PT, R168.reuse, R243, PT ;  /* 0x000000f3a800720c */ /* 0x040fe20003fc4070 */
[----:B------:R-:W-:-:S02]  /*166a0*/  IMAD R238, R168, R4, R238 ;  /* 0x00000004a8ee7224 */ /* 0x000fc400078e02ee */
[----:B------:R-:W-:Y:S02]  /*166b0*/  IMAD.MOV.U32 R4, RZ, RZ, R245 ;  /* 0x000000ffff047224 */ /* 0x000fe400078e00f5 */
[----:B------:R-:W-:Y:S02]  /*166c0*/  VIADD R244, R2, 0x2f ;  /* 0x0000002f02f47836 */ /* 0x000fe40000000000 */
[----:B------:R-:W-:Y:S01]  /*166d0*/  @!P2 IMAD.MOV R4, RZ, RZ, -R4 ;  /* 0x000000ffff04a224 */ /* 0x000fe200078e0a04 */
[----:B------:R-:W-:Y:S01]  /*166e0*/  ISETP.GT.U32.AND P2, PT, R168, R239, PT ;  /* 0x000000efa800720c */ /* 0x000fe20003f44070 */
[----:B------:R-:W-:Y:S01]  /*166f0*/  IMAD.HI.U32 R5, R0, R3, RZ ;  /* 0x0000000300057227 */ /* 0x000fe200078e00ff */
[----:B------:R-:W-:Y:S02]  /*16700*/  IABS R252, R244 ;  /* 0x000000f400fc7213 */ /* 0x000fe40000000000 */
[----:B------:R0:W-:Y:S01]  /*16710*/  STL [R1+0x198], R4 ;  /* 0x0001980401007387 */ /* 0x0001e20000100800 */
[--C-:B------:R-:W-:Y:S01]  /*16720*/  @!P0 IMAD.IADD R242, R242, 0x1, -R168.reuse ;  /* 0x00000001f2f28824 */ /* 0x100fe200078e0aa8 */
[----:B------:R-:W-:Y:S01]  /*16730*/  ISETP.GT.U32.AND P0, PT, R168, R241, PT ;  /* 0x000000f1a800720c */ /* 0x000fe20003f04070 */
[----:B------:R-:W-:-:S02]  /*16740*/  @!P6 IMAD.IADD R243, R243, 0x1, -R168 ;  /* 0x00000001f3f3e824 */ /* 0x000fc400078e0aa8 */
[----:B------:R-:W-:Y:S02]  /*16750*/  IMAD.MOV R5, RZ, RZ, -R5 ;  /* 0x000000ffff057224 */ /* 0x000fe400078e0a05 */
[----:B------:R-:W-:Y:S01]  /*16760*/  VIADD R246, R2, 0x2e ;  /* 0x0000002e02f67836 */ /* 0x000fe20000000000 */
[C---:B------:R-:W-:Y:S01]  /*16770*/  ISETP.GT.U32.AND P6, PT, R168.reuse, R243, PT ;  /* 0x000000f3a800720c */ /* 0x040fe20003fc4070 */
[----:B------:R-:W-:Y:S02]  /*16780*/  IMAD R3, R168, R5, R3 ;  /* 0x00000005a8037224 */ /* 0x000fe400078e0203 */
[----:B0-----:R-:W-:Y:S01]  /*16790*/  IMAD.MOV.U32 R4, RZ, RZ, R251 ;  /* 0x000000ffff047224 */ /* 0x001fe200078e00fb */
[----:B------:R-:W-:Y:S01]  /*167a0*/  IABS R5, R246 ;  /* 0x000000f600057213 */ /* 0x000fe20000000000 */
[----:B------:R-:W-:-:S04]  /*167b0*/  IMAD.HI.U32 R245, R0, R252, RZ ;  /* 0x000000fc00f57227 */ /* 0x000fc800078e00ff */
[----:B------:R-:W-:Y:S01]  /*167c0*/  @!P4 IMAD.MOV R4, RZ, RZ, -R4 ;  /* 0x000000ffff04c224 */ /* 0x000fe200078e0a04 */
[C---:B------:R-:W-:Y:S01]  /*167d0*/  ISETP.GT.U32.AND P4, PT, R168.reuse, R242, PT ;  /* 0x000000f2a800720c */ /* 0x040fe20003f84070 */
[----:B------:R-:W-:Y:S02]  /*167e0*/  IMAD.MOV R245, RZ, RZ, -R245 ;  /* 0x000000fffff57224 */ /* 0x000fe400078e0af5 */
[--C-:B------:R-:W-:Y:S01]  /*167f0*/  @!P2 IMAD.IADD R239, R239, 0x1, -R168.reuse ;  /* 0x00000001efefa824 */ /* 0x100fe200078e0aa8 */
[----:B------:R0:W-:Y:S01]  /*16800*/  STL [R1+0x194], R4 ;  /* 0x0001940401007387 */ /* 0x0001e20000100800 */
[----:B------:R-:W-:Y:S01]  /*16810*/  @!P0 IMAD.IADD R241, R241, 0x1, -R168 ;  /* 0x00000001f1f18824 */ /* 0x000fe200078e0aa8 */
[----:B------:R-:W-:Y:S01]  /*16820*/  ISETP.GE.AND P0, PT, R247, RZ, PT ;  /* 0x000000fff700720c */ /* 0x000fe20003f06270 */
[C---:B------:R-:W-:Y:S01]  /*16830*/  IMAD R245, R168.reuse, R245, R252 ;  /* 0x000000f5a8f57224 */ /* 0x040fe200078e02fc */
[----:B------:R-:W-:Y:S01]  /*16840*/  ISETP.GT.U32.AND P2, PT, R168, R238, PT ;  /* 0x000000eea800720c */ /* 0x000fe20003f44070 */
[----:B------:R-:W-:-:S02]  /*16850*/  VIADD R247, R2, 0x2d ;  /* 0x0000002d02f77836 */ /* 0x000fc40000000000 */
[--C-:B------:R-:W-:Y:S01]  /*16860*/  @!P6 IMAD.IADD R243, R243, 0x1, -R168.reuse ;  /* 0x00000001f3f3e824 */ /* 0x100fe200078e0aa8 */
[----:B------:R-:W-:Y:S01]  /*16870*/  ISETP.GE.AND P6, PT, R240, RZ, PT ;  /* 0x000000fff000720c */ /* 0x000fe20003fc6270 */
[----:B------:R-:W-:Y:S01]  /*16880*/  @!P4 IMAD.IADD R242, R242, 0x1, -R168 ;  /* 0x00000001f2f2c824 */ /* 0x000fe200078e0aa8 */
[C---:B------:R-:W-:Y:S01]  /*16890*/  ISETP.GT.U32.AND P4, PT, R168.reuse, R245, PT ;  /* 0x000000f5a800720c */ /* 0x040fe20003f84070 */
[----:B0-----:R-:W-:Y:S01]  /*168a0*/  IMAD.MOV.U32 R4, RZ, RZ, R250 ;  /* 0x000000ffff047224 */ /* 0x001fe200078e00fa */
[----:B------:R-:W-:Y:S01]  /*168b0*/  IABS R240, R247 ;  /* 0x000000f700f07213 */ /* 0x000fe20000000000 */
[----:B------:R-:W-:Y:S02]  /*168c0*/  IMAD.MOV.U32 R250, RZ, RZ, R5 ;  /* 0x000000fffffa7224 */ /* 0x000fe400078e0005 */
[----:B------:R-:W-:Y:S01]  /*168d0*/  @!P3 IMAD.MOV R4, RZ, RZ, -R4 ;  /* 0x000000ffff04b224 */ /* 0x000fe200078e0a04 */
[----:B------:R-:W-:Y:S01]  /*168e0*/  ISETP.GT.U32.AND P3, PT, R168, R3, PT ;  /* 0x00000003a800720c */ /* 0x000fe20003f64070 */
[----:B------:R-:W-:-:S02]  /*168f0*/  IMAD.MOV.U32 R5, RZ, RZ, R239 ;  /* 0x000000ffff057224 */ /* 0x000fc400078e00ef */
[----:B------:R-:W-:Y:S01]  /*16900*/  IMAD.HI.U32 R251, R0, R250, RZ ;  /* 0x000000fa00fb7227 */ /* 0x000fe200078e00ff */
[----:B------:R0:W-:Y:S03]  /*16910*/  STL [R1+0x18c], R4 ;  /* 0x00018c0401007387 */ /* 0x0001e60000100800 */
[----:B------:R-:W-:Y:S02]  /*16920*/  @!P5 IMAD.MOV R5, RZ, RZ, -R5 ;  /* 0x000000ffff05d224 */ /* 0x000fe400078e0a05 */
[----:B------:R-:W-:Y:S02]  /*16930*/  IMAD.MOV R251, RZ, RZ, -R251 ;  /* 0x000000fffffb7224 */ /* 0x000fe400078e0afb */
[--C-:B------:R-:W-:Y:S01]  /*16940*/  @!P4 IMAD.IADD R245, R245, 0x1, -R168.reuse ;  /* 0x00000001f5f5c824 */ /* 0x100fe200078e0aa8 */
[----:B------:R1:W-:Y:S01]  /*16950*/  STL [R1+0x184], R5 ;  /* 0x0001840501007387 */ /* 0x0003e20000100800 */
[----:B------:R-:W-:Y:S01]  /*16960*/  @!P3 IMAD.IADD R3, R3, 0x1, -R168 ;  /* 0x000000010303b824 */ /* 0x000fe200078e0aa8 */
[----:B------:R-:W-:Y:S01]  /*16970*/  ISETP.GE.AND P3, PT, R249, RZ, PT ;  /* 0x000000fff900720c */ /* 0x000fe20003f66270 */
[----:B0-----:R-:W-:Y:S01]  /*16980*/  IMAD.MOV.U32 R4, RZ, RZ, R241 ;  /* 0x000000ffff047224 */ /* 0x001fe200078e00f1 */
[C---:B------:R-:W-:Y:S01]  /*16990*/  ISETP.GT.U32.AND P5, PT, R168.reuse, R245, PT ;  /* 0x000000f5a800720c */ /* 0x040fe20003fa4070 */
[----:B------:R-:W-:Y:S01]  /*169a0*/  IMAD.MOV.U32 R249, RZ, RZ, R240 ;  /* 0x000000fffff97224 */ /* 0x000fe200078e00f0 */
[----:B------:R-:W-:Y:S01]  /*169b0*/  ISETP.GT.U32.AND P4, PT, R168, R3, PT ;  /* 0x00000003a800720c */ /* 0x000fe20003f84070 */
[----:B------:R-:W-:-:S02]  /*169c0*/  @!P1 IMAD.MOV R4, RZ, RZ, -R4 ;  /* 0x000000ffff049224 */ /* 0x000fc400078e0a04 */
[----:B------:R-:W-:Y:S02]  /*169d0*/  IMAD R240, R168, R251, R250 ;  /* 0x000000fba8f07224 */ /* 0x000fe400078e02fa */
[----:B------:R-:W-:Y:S01]  /*169e0*/  @!P2 IMAD.IADD R238, R238, 0x1, -R168 ;  /* 0x00000001eeeea824 */ /* 0x000fe200078e0aa8 */
[----:B------:R0:W-:Y:S01]  /*169f0*/  STL [R1+0x180], R4 ;  /* 0x0001800401007387 */ /* 0x0001e20000100800 */
[----:B------:R-:W-:Y:S01]  /*16a00*/  ISETP.GE.AND P2, PT, R248, RZ, PT ;  /* 0x000000fff800720c */ /* 0x000fe20003f46270 */
[----:B------:R-:W-:Y:S02]  /*16a10*/  VIADD R248, R2, 0x2c ;  /* 0x0000002c02f87836 */ /* 0x000fe40000000000 */
[----:B------:R-:W-:Y:S01]  /*16a20*/  IMAD.HI.U32 R239, R0, R249, RZ ;  /* 0x000000f900ef7227 */ /* 0x000fe200078e00ff */
[----:B------:R-:W-:Y:S02]  /*16a30*/  ISETP.GT.U32.AND P1, PT, R168, R238, PT ;  /* 0x000000eea800720c */ /* 0x000fe40003f24070 */
[----:B------:R-:W-:Y:S01]  /*16a40*/  IABS R241, R248 ;  /* 0x000000f800f17213 */ /* 0x000fe20000000000 */
[----:B-1----:R-:W-:-:S02]  /*16a50*/  IMAD.MOV.U32 R5, RZ, RZ, R242 ;  /* 0x000000ffff057224 */ /* 0x002fc400078e00f2 */
[----:B0-----:R-:W-:Y:S02]  /*16a60*/  IMAD.MOV.U32 R4, RZ, RZ, R243 ;  /* 0x000000ffff047224 */ /* 0x001fe400078e00f3 */
[----:B------:R-:W-:Y:S02]  /*16a70*/  IMAD.MOV R243, RZ, RZ, -R239 ;  /* 0x000000fffff37224 */ /* 0x000fe400078e0aef */
[----:B------:R-:W-:Y:S01]  /*16a80*/  @!P6 IMAD.MOV R4, RZ, RZ, -R4 ;  /* 0x000000ffff04e224 */ /* 0x000fe200078e0a04 */
[C---:B------:R-:W-:Y:S01]  /*16a90*/  ISETP.GT.U32.AND P6, PT, R168.reuse, R240, PT ;  /* 0x000000f0a800720c */ /* 0x040fe20003fc4070 */
[----:B------:R-:W-:Y:S02]  /*16aa0*/  IMAD.MOV.U32 R239, RZ, RZ, R241 ;  /* 0x000000ffffef7224 */ /* 0x000fe400078e00f1 */
[----:B------:R-:W-:Y:S02]  /*16ab0*/  IMAD R243, R168, R243, R249 ;  /* 0x000000f3a8f37224 */ /* 0x000fe400078e02f9 */
[----:B------:R-:W-:Y:S01]  /*16ac0*/  @!P0 IMAD.MOV R5, RZ, RZ, -R5 ;  /* 0x000000ffff058224 */ /* 0x000fe200078e0a05 */
[----:B------:R-:W-:Y:S01]  /*16ad0*/  ISETP.GE.AND P0, PT, R244, RZ, PT ;  /* 0x000000fff400720c */ /* 0x000fe20003f06270 */
[----:B------:R-:W-:-:S03]  /*16ae0*/  IMAD.HI.U32 R241, R0, R239, RZ ;  /* 0x000000ef00f17227 */ /* 0x000fc600078e00ff */
[----:B------:R-:W-:Y:S01]  /*16af0*/  STL [R1+0x17c], R5 ;  /* 0x00017c0501007387 */ /* 0x000fe20000100800 */
[--C-:B------:R-:W-:Y:S01]  /*16b00*/  @!P5 IMAD.IADD R245, R245, 0x1, -R168.reuse ;  /* 0x00000001f5f5d824 */ /* 0x100fe200078e0aa8 */
[----:B------:R-:W-:Y:S01]  /*16b10*/  ISETP.GT.U32.AND P5, PT, R168, R243, PT ;  /* 0x000000f3a800720c */ /* 0x000fe20003fa4070 */
[--C-:B------:R-:W-:Y:S01]  /*16b20*/  @!P6 IMAD.IADD R240, R240, 0x1, -R168.reuse ;  /* 0x00000001f0f0e824 */ /* 0x100fe200078e0aa8 */
[----:B------:R0:W-:Y:S01]  /*16b30*/  STL [R1+0x178], R4 ;  /* 0x0001780401007387 */ /* 0x0001e20000100800 */
[----:B------:R-:W-:Y:S01]  /*16b40*/  @!P4 IMAD.IADD R3, R3, 0x1, -R168 ;  /* 0x000000010303c824 */ /* 0x000fe200078e0aa8 */
[----:B------:R-:W-:Y:S01]  /*16b50*/  ISETP.GE.AND P4, PT, R246, RZ, PT ;  /* 0x000000fff600720c */ /* 0x000fe20003f86270 */
[----:B------:R-:W-:Y:S01]  /*16b60*/  IMAD.MOV R241, RZ, RZ, -R241 ;  /* 0x000000fffff17224 */ /* 0x000fe200078e0af1 */
[----:B------:R-:W-:Y:S01]  /*16b70*/  ISETP.GT.U32.AND P6, PT, R168, R240, PT ;  /* 0x000000f0a800720c */ /* 0x000fe20003fc4070 */
[C---:B------:R-:W-:Y:S02]  /*16b80*/  VIADD R249, R2.reuse, 0x2b ;  /* 0x0000002b02f97836 */ /* 0x040fe40000000000 */
[----:B------:R-:W-:-:S02]  /*16b90*/  VIADD R242, R2, 0x28 ;  /* 0x0000002802f27836 */ /* 0x000fc40000000000 */
[--C-:B------:R-:W-:Y:S01]  /*16ba0*/  @!P1 IMAD.IADD R238, R238, 0x1, -R168.reuse ;  /* 0x00000001eeee9824 */ /* 0x100fe200078e0aa8 */
[----:B------:R-:W-:Y:S01]  /*16bb0*/  IABS R244, R249 ;  /* 0x000000f900f47213 */ /* 0x000fe20000000000 */
[----:B0-----:R-:W-:Y:S01]  /*16bc0*/  IMAD.MOV.U32 R4, RZ, RZ, R3 ;  /* 0x000000ffff047224 */ /* 0x001fe200078e0003 */
[----:B------:R-:W-:Y:S01]  /*16bd0*/  ISETP.GE.AND P1, PT, R247, RZ, PT ;  /* 0x000000fff700720c */ /* 0x000fe20003f26270 */
[----:B------:R-:W-:Y:S01]  /*16be0*/  IMAD R3, R168, R241, R239 ;  /* 0x000000f1a8037224 */ /* 0x000fe200078e02ef */
[----:B------:R-:W-:Y:S01]  /*16bf0*/  IABS R241, R242 ;  /* 0x000000f200f17213 */ /* 0x000fe20000000000 */
[----:B------:R-:W-:Y:S02]  /*16c00*/  VIADD R239, R2, 0x2a ;  /* 0x0000002a02ef7836 */ /* 0x000fe40000000000 */
[--C-:B------:R-:W-:Y:S01]  /*16c10*/  @!P6 IMAD.IADD R240, R240, 0x1, -R168.reuse ;  /* 0x00000001f0f0e824 */ /* 0x100fe200078e0aa8 */
[----:B------:R-:W-:Y:S01]  /*16c20*/  ISETP.GT.U32.AND P6, PT, R168, R3, PT ;  /* 0x00000003a800720c */ /* 0x000fe20003fc4070 */
        /* <DEDUP_REMOVED lines=8> */
[----:B------:R-:W-:-:S04]  /*16cb0*/  IMAD.HI.U32 R5, R0, R241, RZ ;  /* 0x000000f100057227 */ /* 0x000fc800078e00ff */
[----:B------:R-:W-:Y:S02]  /*16cc0*/  IMAD.MOV R246, RZ, RZ, -R246 ;  /* 0x000000fffff67224 */ /* 0x000fe400078e0af6 */
[----:B0-----:R-:W-:Y:S02]  /*16cd0*/  IMAD.MOV R4, RZ, RZ, -R252 ;  /* 0x000000ffff047224 */ /* 0x001fe400078e0afc */
[----:B------:R-:W-:Y:S02]  /*16ce0*/  IMAD.MOV R252, RZ, RZ, -R5 ;  /* 0x000000fffffc7224 */ /* 0x000fe400078e0a05 */
[----:B------:R-:W-:Y:S01]  /*16cf0*/  @!P6 IMAD.IADD R3, R3, 0x1, -R168 ;  /* 0x000000010303e824 */ /* 0x000fe200078e0aa8 */
[----:B------:R-:W-:Y:S01]  /*16d00*/  ISETP.GE.AND P6, PT, R249, RZ, PT ;  /* 0x000000fff900720c */ /* 0x000fe20003fc6270 */
[----:B------:R-:W-:Y:S02]  /*16d10*/  IMAD.MOV.U32 R5, RZ, RZ, R238 ;  /* 0x000000ffff057224 */ /* 0x000fe400078e00ee */
[----:B------:R-:W-:-:S02]  /*16d20*/  IMAD R244, R168, R246, R244 ;  /* 0x000000f6a8f47224 */ /* 0x000fc400078e02f4 */
[----:B------:R-:W-:Y:S01]  /*16d30*/  @!P2 IMAD.MOV R5, RZ, RZ, -R5 ;  /* 0x000000ffff05a224 */ /* 0x000fe200078e0a05 */
[----:B------:R-:W-:Y:S01]  /*16d40*/  ISETP.GT.U32.AND P2, PT, R168, R3, PT ;  /* 0x00000003a800720c */ /* 0x000fe20003f44070 */
[----:B------:R-:W-:Y:S02]  /*16d50*/  VIADD R248, R2, 0x29 ;  /* 0x0000002902f87836 */ /* 0x000fe40000000000 */
[----:B------:R-:W-:Y:S01]  /*16d60*/  @!P5 IMAD.IADD R243, R243, 0x1, -R168 ;  /* 0x00000001f3f3d824 */ /* 0x000fe200078e0aa8 */
[C---:B------:R-:W-:Y:S01]  /*16d70*/  ISETP.GT.U32.AND P5, PT, R168.reuse, R244, PT ;  /* 0x000000f4a800720c */ /* 0x040fe20003fa4070 */
[C---:B------:R-:W-:Y:S01]  /*16d80*/  IMAD R250, R168.reuse, R4, R250 ;  /* 0x00000004a8fa7224 */ /* 0x040fe200078e02fa */
[----:B------:R-:W-:Y:S01]  /*16d90*/  IABS R247, R248 ;  /* 0x000000f800f77213 */ /* 0x000fe20000000000 */
[----:B------:R-:W-:Y:S01]  /*16da0*/  IMAD.MOV.U32 R4, RZ, RZ, R245 ;  /* 0x000000ffff047224 */ /* 0x000fe200078e00f5 */
[----:B------:R0:W-:Y:S01]  /*16db0*/  STL [R1+0x160], R5 ;  /* 0x0001600501007387 */ /* 0x0001e20000100800 */
[----:B------:R-:W-:-:S02]  /*16dc0*/  IMAD R241, R168, R252, R241 ;  /* 0x000000fca8f17224 */ /* 0x000fc400078e02f1 */
[----:B------:R-:W-:-:S04]  /*16dd0*/  IMAD.HI.U32 R251, R0, R247, RZ ;  /* 0x000000f700fb7227 */ /* 0x000fc800078e00ff */
[----:B------:R-:W-:Y:S01]  /*16de0*/  @!P0 IMAD.MOV R4, RZ, RZ, -R4 ;  /* 0x000000ffff048224 */ /* 0x000fe200078e0a04 */
[C---:B------:R-:W-:Y:S01]  /*16df0*/  ISETP.GT.U32.AND P0, PT, R168.reuse, R250, PT ;  /* 0x000000faa800720c */ /* 0x040fe20003f04070 */
[--C-:B------:R-:W-:Y:S01]  /*16e00*/  @!P2 IMAD.IADD R3, R3, 0x1, -R168.reuse ;  /* 0x000000010303a824 */ /* 0x100fe200078e0aa8 */
[----:B------:R-:W-:Y:S01]  /*16e10*/  ISETP.GT.U32.AND P2, PT, R168, R241, PT ;  /* 0x000000f1a800720c */ /* 0x000fe20003f44070 */
[----:B------:R-:W-:Y:S01]  /*16e20*/  IMAD.MOV R251, RZ, RZ, -R251 ;  /* 0x000000fffffb7224 */ /* 0x000fe200078e0afb */
[----:B------:R1:W-:Y:S01]  /*16e30*/  STL [R1+0x158], R4 ;  /* 0x0001580401007387 */ /* 0x0003e20000100800 */
[----:B------:R-:W-:Y:S02]  /*16e40*/  @!P5 IMAD.IADD R244, R244, 0x1, -R168 ;  /* 0x00000001f4f4d824 */ /* 0x000fe400078e0aa8 */
[----:B0-----:R-:W-:Y:S02]  /*16e50*/  IMAD.MOV.U32 R5, RZ, RZ, R240 ;  /* 0x000000ffff057224 */ /* 0x001fe400078e00f0 */
[----:B------:R-:W-:Y:S01]  /*16e60*/  VIADD R246, R2, 0x27 ;  /* 0x0000002702f67836 */ /* 0x000fe20000000000 */
[C---:B------:R-:W-:Y:S01]  /*16e70*/  ISETP.GT.U32.AND P5, PT, R168.reuse, R244, PT ;  /* 0x000000f4a800720c */ /* 0x040fe20003fa4070 */
[----:B------:R-:W-:-:S02]  /*16e80*/  IMAD R247, R168, R251, R247 ;  /* 0x000000fba8f77224 */ /* 0x000fc400078e02f7 */
[----:B------:R-:W-:Y:S01]  /*16e90*/  VIADD R238, R2, 0x26 ;  /* 0x0000002602ee7836 */ /* 0x000fe20000000000 */
[----:B------:R-:W-:Y:S01]  /*16ea0*/  IABS R249, R246 ;  /* 0x000000f600f97213 */ /* 0x000fe20000000000 */
[----:B-1----:R-:W-:Y:S02]  /*16eb0*/  IMAD.MOV.U32 R4, RZ, RZ, R243 ;  /* 0x000000ffff047224 */ /* 0x002fe400078e00f3 */
[----:B------:R-:W-:Y:S01]  /*16ec0*/  @!P4 IMAD.MOV R5, RZ, RZ, -R5 ;  /* 0x000000ffff05c224 */ /* 0x000fe200078e0a05 */
[----:B------:R-:W-:Y:S01]  /*16ed0*/  ISETP.GT.U32.AND P4, PT, R168, R247, PT ;  /* 0x000000f7a800720c */ /* 0x000fe20003f84070 */
[----:B------:R-:W-:Y:S01]  /*16ee0*/  @!P1 IMAD.MOV R4, RZ, RZ, -R4 ;  /* 0x000000ffff049224 */ /* 0x000fe200078e0a04 */
[----:B------:R-:W-:Y:S01]  /*16ef0*/  ISETP.GE.AND P1, PT, R239, RZ, PT ;  /* 0x000000ffef00720c */ /* 0x000fe20003f26270 */
[--C-:B------:R-:W-:Y:S01]  /*16f00*/  @!P0 IMAD.IADD R250, R250, 0x1, -R168.reuse ;  /* 0x00000001fafa8824 */ /* 0x100fe200078e0aa8 */
[----:B------:R-:W-:Y:S01]  /*16f10*/  IABS R239, R238 ;  /* 0x000000ee00ef7213 */ /* 0x000fe20000000000 */
[----:B------:R-:W-:Y:S01]  /*16f20*/  STL [R1+0x150], R5 ;  /* 0x0001500501007387 */ /* 0x000fe20000100800 */
[----:B------:R-:W-:Y:S01]  /*16f30*/  @!P2 IMAD.IADD R241, R241, 0x1, -R168 ;  /* 0x00000001f1f1a824 */ /* 0x000fe200078e0aa8 */
[----:B------:R-:W-:Y:S01]  /*16f40*/  ISETP.GE.AND P0, PT, R242, RZ, PT ;  /* 0x000000fff200720c */ /* 0x000fe20003f06270 */
[----:B------:R-:W-:Y:S01]  /*16f50*/  IMAD.HI.U32 R240, R0, R249, RZ ;  /* 0x000000f900f07227 */ /* 0x000fe200078e00ff */
[----:B------:R0:W-:Y:S03]  /*16f60*/  STL [R1+0x148], R4 ;  /* 0x0001480401007387 */ /* 0x0001e60000100800 */
[----:B------:R-:W-:-:S02]  /*16f70*/  IMAD.MOV.U32 R242, RZ, RZ, R239 ;  /* 0x000000fffff27224 */ /* 0x000fc400078e00ef */
        /* <DEDUP_REMOVED lines=8> */
[----:B------:R-:W-:Y:S01]  /*17000*/  @!P4 IMAD.IADD R247, R247, 0x1, -R168 ;  /* 0x00000001f7f7c824 */ /* 0x000fe200078e0aa8 */
[----:B------:R-:W-:Y:S01]  /*17010*/  ISETP.GT.U32.AND P4, PT, R168, R250, PT ;  /* 0x000000faa800720c */ /* 0x000fe20003f84070 */
[----:B------:R-:W-:Y:S01]  /*17020*/  IMAD.MOV R3, RZ, RZ, -R3 ;  /* 0x000000ffff037224 */ /* 0x000fe200078e0a03 */
[----:B------:R0:W-:Y:S01]  /*17030*/  STL [R1+0x138], R4 ;  /* 0x0001380401007387 */ /* 0x0001e20000100800 */
[----:B------:R-:W-:Y:S01]  /*17040*/  VIADD R243, R2, 0x25 ;  /* 0x0000002502f37836 */ /* 0x000fe20000000000 */
[C---:B------:R-:W-:Y:S01]  /*17050*/  ISETP.GT.U32.AND P2, PT, R168.reuse, R247, PT ;  /* 0x000000f7a800720c */ /* 0x040fe20003f44070 */
[----:B------:R-:W-:Y:S01]  /*17060*/  IMAD R242, R168, R3, R242 ;  /* 0x00000003a8f27224 */ /* 0x000fe200078e02f2 */
[----:B------:R-:W-:Y:S02]  /*17070*/  IABS R3, R2 ;  /* 0x0000000200037213 */ /* 0x000fe40000000000 */
[----:B------:R-:W-:-:S03]  /*17080*/  IABS R239, R243 ;  /* 0x000000f300ef7213 */ /* 0x000fc60000000000 */
[----:B------:R-:W-:Y:S01]  /*17090*/  @!P3 IMAD.IADD R241, R241, 0x1, -R168 ;  /* 0x00000001f1f1b824 */ /* 0x000fe200078e0aa8 */
[----:B------:R-:W-:Y:S01]  /*170a0*/  ISETP.GT.U32.AND P3, PT, R168, R242, PT ;  /* 0x000000f2a800720c */ /* 0x000fe20003f64070 */
[----:B0-----:R-:W-:Y:S02]  /*170b0*/  IMAD.MOV.U32 R4, RZ, RZ, R244 ;  /* 0x000000ffff047224 */ /* 0x001fe400078e00f4 */
[----:B------:R-:W-:-:S04]  /*170c0*/  IMAD.HI.U32 R244, R0, R239, RZ ;  /* 0x000000ef00f47227 */ /* 0x000fc800078e00ff */
[----:B------:R-:W-:Y:S01]  /*170d0*/  @!P6 IMAD.MOV R4, RZ, RZ, -R4 ;  /* 0x000000ffff04e224 */ /* 0x000fe200078e0a04 */
[----:B------:R-:W-:Y:S01]  /*170e0*/  ISETP.GT.U32.AND P6, PT, R168, R240, PT ;  /* 0x000000f0a800720c */ /* 0x000fe20003fc4070 */
[--C-:B------:R-:W-:Y:S01]  /*170f0*/  @!P4 IMAD.IADD R250, R250, 0x1, -R168.reuse ;  /* 0x00000001fafac824 */ /* 0x100fe200078e0aa8 */
[----:B------:R-:W-:Y:S01]  /*17100*/  ISETP.GE.AND P4, PT, R246, RZ, PT ;  /* 0x000000fff600720c */ /* 0x000fe20003f86270 */
[----:B------:R-:W-:Y:S01]  /*17110*/  @!P2 IMAD.IADD R247, R247, 0x1, -R168 ;  /* 0x00000001f7f7a824 */ /* 0x000fe200078e0aa8 */
[----:B------:R0:W-:Y:S01]  /*17120*/  STL [R1+0x134], R4 ;  /* 0x0001340401007387 */ /* 0x0001e20000100800 */
[----:B------:R-:W-:Y:S01]  /*17130*/  IMAD.MOV R244, RZ, RZ, -R244 ;  /* 0x000000fffff47224 */ /* 0x000fe200078e0af4 */
[----:B------:R-:W-:Y:S01]  /*17140*/  ISETP.GE.AND P2, PT, R238, RZ, PT ;  /* 0x000000ffee00720c */ /* 0x000fe20003f46270 */
[----:B------:R-:W-:Y:S02]  /*17150*/  @!P3 IMAD.IADD R242, R242, 0x1, -R168 ;  /* 0x00000001f2f2b824 */ /* 0x000fe400078e0aa8 */
[----:B------:R-:W-:-:S02]  /*17160*/  IMAD R239, R168, R244, R239 ;  /* 0x000000f4a8ef7224 */ /* 0x000fc400078e02ef */
[----:B------:R-:W-:Y:S02]  /*17170*/  IMAD.MOV.U32 R5, RZ, RZ, R247 ;  /* 0x000000ffff057224 */ /* 0x000fe400078e00f7 */
[----:B------:R-:W-:Y:S01]  /*17180*/  @!P6 IMAD.IADD R240, R240, 0x1, -R168 ;  /* 0x00000001f0f0e824 */ /* 0x000fe200078e0aa8 */
[----:B------:R-:W-:Y:S01]  /*17190*/  ISETP.GE.AND P6, PT, R243, RZ, PT ;  /* 0x000000fff300720c */ /* 0x000fe20003fc6270 */
[----:B0-----:R-:W-:Y:S02]  /*171a0*/  IMAD.MOV.U32 R4, RZ, RZ, R250 ;  /* 0x000000ffff047224 */ /* 0x001fe400078e00fa */
[----:B------:R-:W-:Y:S01]  /*171b0*/  @!P5 IMAD.MOV R5, RZ, RZ, -R5 ;  /* 0x000000ffff05d224 */ /* 0x000fe200078e0a05 */
[C---:B------:R-:W-:Y:S01]  /*171c0*/  ISETP.GT.U32.AND P3, PT, R168.reuse, R240, PT ;  /* 0x000000f0a800720c */ /* 0x040fe20003f64070 */
[----:B------:R-:W-:Y:S01]  /*171d0*/  @!P1 IMAD.MOV R4, RZ, RZ, -R4 ;  /* 0x000000ffff049224 */ /* 0x000fe200078e0a04 */
[----:B------:R-:W-:Y:S01]  /*171e0*/  ISETP.GT.U32.AND P5, PT, R168, R239, PT ;  /* 0x000000efa800720c */ /* 0x000fe20003fa4070 */
[----:B------:R-:W-:Y:S01]  /*171f0*/  VIADD R238, R2, 0x23 ;  /* 0x0000002302ee7836 */ /* 0x000fe20000000000 */
[----:B------:R-:W-:Y:S01]  /*17200*/  ISETP.GT.U32.AND P1, PT, R168, R242, PT ;  /* 0x000000f2a800720c */ /* 0x000fe20003f24070 */
[----:B------:R-:W-:Y:S01]  /*17210*/  VIADD R243, R2, 0x24 ;  /* 0x0000002402f37836 */ /* 0x000fe20000000000 */
[----:B------:R0:W-:Y:S01]  /*17220*/  STL [R1+0x9c], R4 ;  /* 0x00009c0401007387 */ /* 0x0001e20000100800 */
[----:B------:R-:W-:Y:S01]  /*17230*/  IMAD.HI.U32 R246, R0, R3, RZ ;  /* 0x0000000300f67227 */ /* 0x000fe200078e00ff */
[----:B------:R-:W-:-:S02]  /*17240*/  IABS R245, R238 ;  /* 0x000000ee00f57213 */ /* 0x000fc40000000000 */
[----:B------:R-:W-:Y:S01]  /*17250*/  IABS R244, R243 ;  /* 0x000000f300f47213 */ /* 0x000fe20000000000 */
[----:B------:R-:W-:Y:S01]  /*17260*/  IMAD.MOV R246, RZ, RZ, -R246 ;  /* 0x000000fffff67224 */ /* 0x000fe200078e0af6 */
[----:B------:R-:W-:Y:S01]  /*17270*/  STL [R1+0x10c], R5 ;  /* 0x00010c0501007387 */ /* 0x000fe20000100800 */
[--C-:B------:R-:W-:Y:S01]  /*17280*/  @!P3 IMAD.IADD R240, R240, 0x1, -R168.reuse ;  /* 0x00000001f0f0b824 */ /* 0x100fe200078e0aa8 */
[----:B------:R-:W-:Y:S01]  /*17290*/  ISETP.GE.AND P3, PT, R243, RZ, PT ;  /* 0x000000fff300720c */ /* 0x000fe20003f66270 */
[C---:B------:R-:W-:Y:S02]  /*172a0*/  IMAD R3, R168.reuse, R246, R3 ;  /* 0x000000f6a8037224 */ /* 0x040fe400078e0203 */
[----:B0-----:R-:W-:Y:S02]  /*172b0*/  IMAD.MOV.U32 R4, RZ, RZ, R241 ;  /* 0x000000ffff047224 */ /* 0x001fe400078e00f1 */
[----:B------:R-:W-:Y:S02]  /*172c0*/  @!P5 IMAD.IADD R239, R239, 0x1, -R168 ;  /* 0x00000001efefd824 */ /* 0x000fe400078e0aa8 */
[----:B------:R-:W-:Y:S01]  /*172d0*/  @!P0 IMAD.MOV R4, RZ, RZ, -R4 ;  /* 0x000000ffff048224 */ /* 0x000fe200078e0a04 */
[----:B------:R-:W-:Y:S01]  /*172e0*/  ISETP.GT.U32.AND P0, PT, R168, R3, PT ;  /* 0x00000003a800720c */ /* 0x000fe20003f04070 */
[----:B------:R-:W-:-:S02]  /*172f0*/  IMAD.MOV.U32 R250, RZ, RZ, R245 ;  /* 0x000000fffffa7224 */ /* 0x000fc400078e00f5 */
[C---:B------:R-:W-:Y:S01]  /*17300*/  IMAD.HI.U32 R245, R0.reuse, R244, RZ ;  /* 0x000000f400f57227 */ /* 0x040fe200078e00ff */
[----:B------:R0:W-:Y:S03]  /*17310*/  STL [R1+0x114], R4 ;  /* 0x0001140401007387 */ /* 0x0001e60000100800 */
        /* <DEDUP_REMOVED lines=9> */
[----:B------:R-:W-:Y:S01]  /*173b0*/  IMAD R250, R168, R241, R250 ;  /* 0x000000f1a8fa7224 */ /* 0x000fe200078e02fa */
[----:B------:R0:W-:Y:S01]  /*173c0*/  STL [R1+0x11c], R4 ;  /* 0x00011c0401007387 */ /* 0x0001e20000100800 */
[--C-:B------:R-:W-:Y:S02]  /*173d0*/  @!P0 IMAD.IADD R3, R3, 0x1, -R168.reuse ;  /* 0x0000000103038824 */ /* 0x100fe400078e0aa8 */
[C---:B------:R-:W-:Y:S02]  /*173e0*/  VIADD R243, R2.reuse, 0x22 ;  /* 0x0000002202f37836 */ /* 0x040fe40000000000 */
[----:B------:R-:W-:Y:S01]  /*173f0*/  VIADD R240, R2, 0x21 ;  /* 0x0000002102f07836 */ /* 0x000fe20000000000 */
[----:B------:R-:W-:Y:S01]  /*17400*/  ISETP.GT.U32.AND P0, PT, R168, R3, PT ;  /* 0x00000003a800720c */ /* 0x000fe20003f04070 */
[----:B------:R-:W-:Y:S01]  /*17410*/  VIADD R241, R2, 0x20 ;  /* 0x0000002002f17836 */ /* 0x000fe20000000000 */
[----:B------:R-:W-:Y:S01]  /*17420*/  IABS R246, R243 ;  /* 0x000000f300f67213 */ /* 0x000fe20000000000 */
[----:B------:R-:W-:Y:S01]  /*17430*/  @!P4 IMAD.IADD R239, R239, 0x1, -R168 ;  /* 0x00000001efefc824 */ /* 0x000fe200078e0aa8 */
[----:B------:R-:W-:Y:S01]  /*17440*/  ISETP.GT.U32.AND P4, PT, R168, R250, PT ;  /* 0x000000faa800720c */ /* 0x000fe20003f84070 */
[----:B0-----:R-:W-:Y:S01]  /*17450*/  IMAD.MOV.U32 R4, RZ, RZ, R242 ;  /* 0x000000ffff047224 */ /* 0x001fe200078e00f2 */
[----:B------:R-:W-:Y:S01]  /*17460*/  ISETP.GE.AND P5, PT, R243, RZ, PT ;  /* 0x000000fff300720c */ /* 0x000fe20003fa6270 */
[----:B------:R-:W-:Y:S01]  /*17470*/  IMAD.HI.U32 R243, R0, R246, RZ ;  /* 0x000000f600f37227 */ /* 0x000fe200078e00ff */
[----:B------:R-:W-:-:S02]  /*17480*/  IABS R249, R240 ;  /* 0x000000f000f97213 */ /* 0x000fc40000000000 */
[----:B------:R-:W-:Y:S01]  /*17490*/  IABS R248, R241 ;  /* 0x000000f100f87213 */ /* 0x000fe20000000000 */
[----:B------:R-:W-:Y:S01]  /*174a0*/  @!P2 IMAD.MOV R4, RZ, RZ, -R4 ;  /* 0x000000ffff04a224 */ /* 0x000fe200078e0a04 */
[----:B------:R-:W-:Y:S01]  /*174b0*/  ISETP.GT.U32.AND P2, PT, R168, R238, PT ;  /* 0x000000eea800720c */ /* 0x000fe20003f44070 */
[----:B------:R-:W-:Y:S02]  /*174c0*/  IMAD.MOV R243, RZ, RZ, -R243 ;  /* 0x000000fffff37224 */ /* 0x000fe400078e0af3 */
[----:B------:R-:W-:Y:S01]  /*174d0*/  IMAD.HI.U32 R242, R0, R249, RZ ;  /* 0x000000f900f27227 */ /* 0x000fe200078e00ff */
[----:B------:R0:W-:Y:S03]  /*174e0*/  STL [R1+0x130], R4 ;  /* 0x0001300401007387 */ /* 0x0001e60000100800 */
[--C-:B------:R-:W-:Y:S02]  /*174f0*/  @!P4 IMAD.IADD R250, R250, 0x1, -R168.reuse ;  /* 0x00000001fafac824 */ /* 0x100fe400078e0aa8 */
[----:B------:R-:W-:Y:S01]  /*17500*/  @!P0 IMAD.IADD R3, R3, 0x1, -R168 ;  /* 0x0000000103038824 */ /* 0x000fe200078e0aa8 */
[----:B------:R-:W-:Y:S01]  /*17510*/  ISETP.GE.AND P0, PT, R240, RZ, PT ;  /* 0x000000fff000720c */ /* 0x000fe20003f06270 */
[C---:B------:R-:W-:Y:S01]  /*17520*/  IMAD R246, R168.reuse, R243, R246 ;  /* 0x000000f3a8f67224 */ /* 0x040fe200078e02f6 */
[----:B------:R-:W-:Y:S01]  /*17530*/  ISETP.GT.U32.AND P4, PT, R168, R250, PT ;  /* 0x000000faa800720c */ /* 0x000fe20003f84070 */
[----:B------:R-:W-:Y:S01]  /*17540*/  @!P2 IMAD.IADD R238, R238, 0x1, -R168 ;  /* 0x00000001eeeea824 */ /* 0x000fe200078e0aa8 */
[----:B------:R-:W-:Y:S01]  /*17550*/  ISETP.GE.AND P2, PT, R2, RZ, PT ;  /* 0x000000ff0200720c */ /* 0x000fe20003f46270 */
[----:B0-----:R-:W-:-:S02]  /*17560*/  IMAD.MOV.U32 R4, RZ, RZ, R239 ;  /* 0x000000ffff047224 */ /* 0x001fc400078e00ef */
[----:B------:R-:W-:-:S04]  /*17570*/  IMAD.HI.U32 R240, R0, R248, RZ ;  /* 0x000000f800f07227 */ /* 0x000fc800078e00ff */
[----:B------:R-:W-:Y:S01]  /*17580*/  @!P6 IMAD.MOV R4, RZ, RZ, -R4 ;  /* 0x000000ffff04e224 */ /* 0x000fe200078e0a04 */
[C---:B------:R-:W-:Y:S01]  /*17590*/  ISETP.GT.U32.AND P6, PT, R168.reuse, R238, PT ;  /* 0x000000eea800720c */ /* 0x040fe20003fc4070 */
[----:B------:R-:W-:Y:S02]  /*175a0*/  IMAD.MOV R242, RZ, RZ, -R242 ;  /* 0x000000fffff27224 */ /* 0x000fe400078e0af2 */
[----:B------:R-:W-:Y:S01]  /*175b0*/  IMAD.MOV R240, RZ, RZ, -R240 ;  /* 0x000000fffff07224 */ /* 0x000fe200078e0af0 */
[----:B------:R-:W-:Y:S01]  /*175c0*/  STL [R1+0x120], R4 ;  /* 0x0001200401007387 */ /* 0x000fe20000100800 */
[C---:B------:R-:W-:Y:S02]  /*175d0*/  IMAD R249, R168.reuse, R242, R249 ;  /* 0x000000f2a8f97224 */ /* 0x040fe400078e02f9 */
[----:B------:R-:W-:Y:S01]  /*175e0*/  @!P2 IMAD.MOV R3, RZ, RZ, -R3 ;  /* 0x000000ffff03a224 */ /* 0x000fe200078e0a03 */
[C---:B------:R-:W-:Y:S01]  /*175f0*/  ISETP.GT.U32.AND P2, PT, R168.reuse, R246, PT ;  /* 0x000000f6a800720c */ /* 0x040fe20003f44070 */
[----:B------:R-:W-:-:S02]  /*17600*/  IMAD R248, R168, R240, R248 ;  /* 0x000000f0a8f87224 */ /* 0x000fc400078e02f8 */
[--C-:B------:R-:W-:Y:S01]  /*17610*/  @!P4 IMAD.IADD R250, R250, 0x1, -R168.reuse ;  /* 0x00000001fafac824 */ /* 0x100fe200078e0aa8 */
[----:B------:R0:W-:Y:S01]  /*17620*/  STL [R1+0x124], R3 ;  /* 0x0001240301007387 */ /* 0x0001e20000100800 */
[--C-:B------:R-:W-:Y:S01]  /*17630*/  @!P6 IMAD.IADD R238, R238, 0x1, -R168.reuse ;  /* 0x00000001eeeee824 */ /* 0x100fe200078e0aa8 */
[----:B------:R-:W-:Y:S01]  /*17640*/  ISETP.GT.U32.AND P6, PT, R168, R249, PT ;  /* 0x000000f9a800720c */ /* 0x000fe20003fc4070 */
[----:B------:R-:W-:Y:S01]  /*17650*/  VIADD R243, R2, 0x1f ;  /* 0x0000001f02f37836 */ /* 0x000fe20000000000 */
[----:B------:R-:W-:Y:S01]  /*17660*/  ISETP.GT.U32.AND P4, PT, R168, R248, PT ;  /* 0x000000f8a800720c */ /* 0x000fe20003f84070 */
[C---:B------:R-:W-:Y:S02]  /*17670*/  VIADD R242, R2.reuse, 0x1d ;  /* 0x0000001d02f27836 */ /* 0x040fe40000000000 */
[----:B------:R-:W-:Y:S01]  /*17680*/  VIADD R240, R2, 0x1e ;  /* 0x0000001e02f07836 */ /* 0x000fe20000000000 */
[----:B------:R-:W-:Y:S01]  /*17690*/  IABS R245, R243 ;  /* 0x000000f300f57213 */ /* 0x000fe20000000000 */
[----:B------:R-:W-:Y:S01]  /*176a0*/  @!P2 IMAD.IADD R246, R246, 0x1, -R168 ;  /* 0x00000001f6f6a824 */ /* 0x000fe200078e0aa8 */
[----:B------:R-:W-:Y:S01]  /*176b0*/  IABS R251, R242 ;  /* 0x000000f200fb7213 */ /* 0x000fe20000000000 */
[----:B------:R-:W-:Y:S01]  /*176c0*/  IMAD.MOV.U32 R5, RZ, RZ, R238 ;  /* 0x000000ffff057224 */ /* 0x000fe200078e00ee */
[----:B0-----:R-:W-:Y:S01]  /*176d0*/  IABS R3, R240 ;  /* 0x000000f000037213 */ /* 0x001fe20000000000 */
[----:B------:R-:W-:Y:S01]  /*176e0*/  IMAD.HI.U32 R247, R0, R245, RZ ;  /* 0x000000f500f77227 */ /* 0x000fe200078e00ff */
[----:B------:R-:W-:-:S03]  /*176f0*/  ISETP.GE.AND P2, PT, R241, RZ, PT ;  /* 0x000000fff100720c */ /* 0x000fc60003f46270 */
[--C-:B------:R-:W-:Y:S01]  /*17700*/  @!P6 IMAD.IADD R249, R249, 0x1, -R168.reuse ;  /* 0x00000001f9f9e824 */ /* 0x100fe200078e0aa8 */
[----:B------:R-:W-:Y:S01]  /*17710*/  ISETP.GT.U32.AND P6, PT, R168, R246, PT ;  /* 0x000000f6a800720c */ /* 0x000fe20003fc4070 */
[----:B------:R-:W-:Y:S02]  /*17720*/  @!P4 IMAD.IADD R248, R248, 0x1, -R168 ;  /* 0x00000001f8f8c824 */ /* 0x000fe400078e0aa8 */
[----:B------:R-:W-:Y:S01]  /*17730*/  IMAD.MOV.U32 R4, RZ, RZ, R250 ;  /* 0x000000ffff047224 */ /* 0x000fe200078e00fa */
[----:B------:R-:W-:Y:S01]  /*17740*/  ISETP.GT.U32.AND P4, PT, R168, R249, PT ;  /* 0x000000f9a800720c */ /* 0x000fe20003f84070 */
[----:B------:R-:W-:Y:S02]  /*17750*/  IMAD.MOV R247, RZ, RZ, -R247 ;  /* 0x000000fffff77224 */ /* 0x000fe400078e0af7 */
[----:B------:R-:W-:Y:S02]  /*17760*/  IMAD.MOV.U32 R241, RZ, RZ, R251 ;  /* 0x000000fffff17224 */ /* 0x000fe400078e00fb */
[----:B------:R-:W-:-:S04]  /*17770*/  IMAD.HI.U32 R251, R0, R3, RZ ;  /* 0x0000000300fb7227 */ /* 0x000fc800078e00ff */
[----:B------:R-:W-:Y:S01]  /*17780*/  @!P3 IMAD.MOV R5, RZ, RZ, -R5 ;  /* 0x000000ffff05b224 */ /* 0x000fe200078e0a05 */
[C---:B------:R-:W-:Y:S01]  /*17790*/  ISETP.GT.U32.AND P3, PT, R168.reuse, R248, PT ;  /* 0x000000f8a800720c */ /* 0x040fe20003f64070 */
[----:B------:R-:W-:Y:S01]  /*177a0*/  @!P1 IMAD.MOV R4, RZ, RZ, -R4 ;  /* 0x000000ffff049224 */ /* 0x000fe200078e0a04 */
[----:B------:R-:W-:Y:S01]  /*177b0*/  ISETP.GE.AND P1, PT, R243, RZ, PT ;  /* 0x000000fff300720c */ /* 0x000fe20003f26270 */
[----:B------:R-:W-:Y:S01]  /*177c0*/  IMAD R243, R168, R247, R245 ;  /* 0x000000f7a8f37224 */ /* 0x000fe200078e02f5 */
[----:B------:R-:W-:Y:S01]  /*177d0*/  STL [R1+0x110], R5 ;  /* 0x0001100501007387 */ /* 0x000fe20000100800 */
[----:B------:R-:W-:Y:S02]  /*177e0*/  IMAD.MOV R238, RZ, RZ, -R251 ;  /* 0x000000ffffee7224 */ /* 0x000fe400078e0afb */
[----:B------:R-:W-:Y:S01]  /*177f0*/  @!P6 IMAD.IADD R246, R246, 0x1, -R168 ;  /* 0x00000001f6f6e824 */ /* 0x000fe200078e0aa8 */
[C---:B------:R-:W-:Y:S01]  /*17800*/  ISETP.GT.U32.AND P6, PT, R168.reuse, R243, PT ;  /* 0x000000f3a800720c */ /* 0x040fe20003fc4070 */
[----:B------:R-:W-:Y:S01]  /*17810*/  IMAD R3, R168, R238, R3 ;  /* 0x000000eea8037224 */ /* 0x000fe200078e0203 */
[----:B------:R0:W-:Y:S01]  /*17820*/  STL [R1+0xb8], R4 ;  /* 0x0000b80401007387 */ /* 0x0001e20000100800 */
[----:B------:R-:W-:-:S04]  /*17830*/  IMAD.HI.U32 R250, R0, R241, RZ ;  /* 0x000000f100fa7227 */ /* 0x000fc800078e00ff */
[----:B------:R-:W-:Y:S02]  /*17840*/  VIADD R244, R2, 0x1c ;  /* 0x0000001c02f47836 */ /* 0x000fe40000000000 */
[----:B------:R-:W-:Y:S02]  /*17850*/  IMAD.MOV R250, RZ, RZ, -R250 ;  /* 0x000000fffffa7224 */ /* 0x000fe400078e0afa */
[--C-:B------:R-:W-:Y:S01]  /*17860*/  @!P4 IMAD.IADD R249, R249, 0x1, -R168.reuse ;  /* 0x00000001f9f9c824 */ /* 0x100fe200078e0aa8 */
[----:B------:R-:W-:Y:S01]  /*17870*/  ISETP.GT.U32.AND P4, PT, R168, R3, PT ;  /* 0x00000003a800720c */ /* 0x000fe20003f84070 */
[--C-:B------:R-:W-:Y:S01]  /*17880*/  @!P3 IMAD.IADD R248, R248, 0x1, -R168.reuse ;  /* 0x00000001f8f8b824 */ /* 0x100fe200078e0aa8 */
        /* <DEDUP_REMOVED lines=8> */
[----:B------:R-:W-:Y:S02]  /*17910*/  IMAD.MOV R247, RZ, RZ, -R247 ;  /* 0x000000fffff77224 */ /* 0x000fe400078e0af7 */
[----:B0-----:R-:W-:Y:S02]  /*17920*/  IMAD.MOV.U32 R4, RZ, RZ, R246 ;  /* 0x000000ffff047224 */ /* 0x001fe400078e00f6 */
[----:B------:R-:W-:Y:S02]  /*17930*/  @!P4 IMAD.IADD R3, R3, 0x1, -R168 ;  /* 0x000000010303c824 */ /* 0x000fe400078e0aa8 */
[C---:B------:R-:W-:Y:S02]  /*17940*/  IMAD R239, R168.reuse, R247, R239 ;  /* 0x000000f7a8ef7224 */ /* 0x040fe400078e02ef */
[----:B------:R-:W-:Y:S01]  /*17950*/  @!P5 IMAD.MOV R4, RZ, RZ, -R4 ;  /* 0x000000ffff04d224 */ /* 0x000fe200078e0a04 */
[C---:B------:R-:W-:Y:S01]  /*17960*/  ISETP.GT.U32.AND P5, PT, R168.reuse, R243, PT ;  /* 0x000000f3a800720c */ /* 0x040fe20003fa4070 */
[----:B------:R-:W-:Y:S01]  /*17970*/  IMAD.MOV.U32 R5, RZ, RZ, R249 ;  /* 0x000000ffff057224 */ /* 0x000fe200078e00f9 */
[----:B------:R-:W-:Y:S01]  /*17980*/  ISETP.GT.U32.AND P4, PT, R168, R3, PT ;  /* 0x00000003a800720c */ /* 0x000fe20003f84070 */
[----:B------:R-:W-:Y:S01]  /*17990*/  IMAD.HI.U32 R246, R0, R245, RZ ;  /* 0x000000f500f67227 */ /* 0x000fe200078e00ff */
[----:B------:R0:W-:Y:S03]  /*179a0*/  STL [R1+0xbc], R4 ;  /* 0x0000bc0401007387 */ /* 0x0001e60000100800 */
[----:B------:R-:W-:-:S02]  /*179b0*/  VIADD R241, R2, 0x1a ;  /* 0x0000001a02f17836 */ /* 0x000fc40000000000 */
[----:B------:R-:W-:Y:S01]  /*179c0*/  @!P0 IMAD.MOV R5, RZ, RZ, -R5 ;  /* 0x000000ffff058224 */ /* 0x000fe200078e0a05 */
[----:B------:R-:W-:Y:S01]  /*179d0*/  ISETP.GT.U32.AND P0, PT, R168, R239, PT ;  /* 0x000000efa800720c */ /* 0x000fe20003f04070 */
[----:B------:R-:W-:Y:S01]  /*179e0*/  @!P6 IMAD.IADD R240, R240, 0x1, -R168 ;  /* 0x00000001f0f0e824 */ /* 0x000fe200078e0aa8 */
[----:B------:R-:W-:Y:S01]  /*179f0*/  IABS R247, R241 ;  /* 0x000000f100f77213 */ /* 0x000fe20000000000 */
[----:B------:R-:W-:Y:S01]  /*17a00*/  IMAD.MOV R246, RZ, RZ, -R246 ;  /* 0x000000fffff67224 */ /* 0x000fe200078e0af6 */
[----:B------:R-:W-:Y:S01]  /*17a10*/  STL [R1+0xc4], R5 ;  /* 0x0000c40501007387 */ /* 0x000fe20000100800 */
[----:B0-----:R-:W-:Y:S01]  /*17a20*/  IMAD.MOV.U32 R4, RZ, RZ, R248 ;  /* 0x000000ffff047224 */ /* 0x001fe200078e00f8 */
[C---:B------:R-:W-:Y:S01]  /*17a30*/  ISETP.GT.U32.AND P6, PT, R168.reuse, R240, PT ;  /* 0x000000f0a800720c */ /* 0x040fe20003fc4070 */
[----:B------:R-:W-:Y:S02]  /*17a40*/  IMAD R245, R168, R246, R245 ;  /* 0x000000f6a8f57224 */ /* 0x000fe400078e02f5 */
[----:B------:R-:W-:Y:S01]  /*17a50*/  @!P2 IMAD.MOV R4, RZ, RZ, -R4 ;  /* 0x000000ffff04a224 */ /* 0x000fe200078e0a04 */
[----:B------:R-:W-:Y:S01]  /*17a60*/  ISETP.GE.AND P2, PT, R242, RZ, PT ;  /* 0x000000fff200720c */ /* 0x000fe20003f46270 */
[----:B------:R-:W-:-:S02]  /*17a70*/  IMAD.MOV.U32 R242, RZ, RZ, R247 ;  /* 0x000000fffff27224 */ /* 0x000fc400078e00f7 */
[--C-:B------:R-:W-:Y:S01]  /*17a80*/  @!P5 IMAD.IADD R243, R243, 0x1, -R168.reuse ;  /* 0x00000001f3f3d824 */ /* 0x100fe200078e0aa8 */
[----:B------:R0:W-:Y:S01]  /*17a90*/  STL [R1+0xc8], R4 ;  /* 0x0000c80401007387 */ /* 0x0001e20000100800 */
[--C-:B------:R-:W-:Y:S01]  /*17aa0*/  @!P4 IMAD.IADD R3, R3, 0x1, -R168.reuse ;  /* 0x000000010303c824 */ /* 0x100fe200078e0aa8 */
[----:B------:R-:W-:Y:S01]  /*17ab0*/  ISETP.GT.U32.AND P4, PT, R168, R245, PT ;  /* 0x000000f5a800720c */ /* 0x000fe20003f84070 */
[----:B------:R-:W-:Y:S01]  /*17ac0*/  @!P0 IMAD.IADD R239, R239, 0x1, -R168 ;  /* 0x00000001efef8824 */ /* 0x000fe200078e0aa8 */
[----:B------:R-:W-:Y:S01]  /*17ad0*/  ISETP.GE.AND P5, PT, R244, RZ, PT ;  /* 0x000000fff400720c */ /* 0x000fe20003fa6270 */
[----:B------:R-:W-:Y:S01]  /*17ae0*/  IMAD.HI.U32 R244, R0, R242, RZ ;  /* 0x000000f200f47227 */ /* 0x000fe200078e00ff */
[----:B------:R-:W-:-:S03]  /*17af0*/  ISETP.GE.AND P0, PT, R238, RZ, PT ;  /* 0x000000ffee00720c */ /* 0x000fc60003f06270 */
[----:B------:R-:W-:Y:S02]  /*17b00*/  IMAD.MOV R244, RZ, RZ, -R244 ;  /* 0x000000fffff47224 */ /* 0x000fe400078e0af4 */
[----:B0-----:R-:W-:Y:S02]  /*17b10*/  IMAD.MOV.U32 R4, RZ, RZ, R243 ;  /* 0x000000ffff047224 */ /* 0x001fe400078e00f3 */
[----:B------:R-:W-:Y:S01]  /*17b20*/  @!P6 IMAD.IADD R240, R240, 0x1, -R168 ;  /* 0x00000001f0f0e824 */ /* 0x000fe200078e0aa8 */
[----:B------:R-:W-:Y:S01]  /*17b30*/  ISETP.GE.AND P6, PT, R241, RZ, PT ;  /* 0x000000fff100720c */ /* 0x000fe20003fc6270 */
[----:B------:R-:W-:Y:S01]  /*17b40*/  @!P1 IMAD.MOV R4, RZ, RZ, -R4 ;  /* 0x000000ffff049224 */ /* 0x000fe200078e0a04 */
[C---:B------:R-:W-:Y:S01]  /*17b50*/  ISETP.GT.U32.AND P1, PT, R168.reuse, R239, PT ;  /* 0x000000efa800720c */ /* 0x040fe20003f24070 */
[----:B------:R-:W-:Y:S02]  /*17b60*/  IMAD R238, R168, R244, R242 ;  /* 0x000000f4a8ee7224 */ /* 0x000fe400078e02f2 */
[----:B------:R-:W-:Y:S01]  /*17b70*/  IMAD.MOV.U32 R5, RZ, RZ, R240 ;  /* 0x000000ffff057224 */ /* 0x000fe200078e00f0 */
[----:B------:R0:W-:Y:S01]  /*17b80*/  STL [R1+0xcc], R4 ;  /* 0x0000cc0401007387 */ /* 0x0001e20000100800 */
[----:B------:R-:W-:-:S02]  /*17b90*/  @!P4 IMAD.IADD R245, R245, 0x1, -R168 ;  /* 0x00000001f5f5c824 */ /* 0x000fc400078e0aa8 */
[----:B------:R-:W-:Y:S01]  /*17ba0*/  @!P2 IMAD.MOV R5, RZ, RZ, -R5 ;  /* 0x000000ffff05a224 */ /* 0x000fe200078e0a05 */
[----:B------:R-:W-:Y:S01]  /*17bb0*/  ISETP.GT.U32.AND P2, PT, R168, R238, PT ;  /* 0x000000eea800720c */ /* 0x000fe20003f44070 */
[----:B------:R-:W-:Y:S01]  /*17bc0*/  VIADD R244, R2, 0x19 ;  /* 0x0000001902f47836 */ /* 0x000fe20000000000 */
[----:B------:R-:W-:Y:S01]  /*17bd0*/  ISETP.GT.U32.AND P4, PT, R168, R245, PT ;  /* 0x000000f5a800720c */ /* 0x000fe20003f84070 */
[C---:B------:R-:W-:Y:S02]  /*17be0*/  VIADD R243, R2.reuse, 0x18 ;  /* 0x0000001802f37836 */ /* 0x040fe40000000000 */
[----:B------:R-:W-:Y:S02]  /*17bf0*/  @!P1 IMAD.IADD R239, R239, 0x1, -R168 ;  /* 0x00000001efef9824 */ /* 0x000fe400078e0aa8 */
[----:B0-----:R-:W-:Y:S01]  /*17c00*/  IMAD.MOV.U32 R4, RZ, RZ, R3 ;  /* 0x000000ffff047224 */ /* 0x001fe200078e0003 */
[----:B------:R-:W-:Y:S01]  /*17c10*/  ISETP.GE.AND P1, PT, R243, RZ, PT ;  /* 0x000000fff300720c */ /* 0x000fe20003f26270 */
[----:B------:R-:W-:Y:S01]  /*17c20*/  VIADD R242, R2, 0x17 ;  /* 0x0000001702f27836 */ /* 0x000fe20000000000 */
[----:B------:R-:W-:Y:S01]  /*17c30*/  IABS R243, R243 ;  /* 0x000000f300f37213 */ /* 0x000fe20000000000 */
[----:B------:R-:W-:Y:S01]  /*17c40*/  @!P3 IMAD.MOV R4, RZ, RZ, -R4 ;  /* 0x000000ffff04b224 */ /* 0x000fe200078e0a04 */
[----:B------:R-:W-:Y:S01]  /*17c50*/  ISETP.GE.AND P3, PT, R244, RZ, PT ;  /* 0x000000fff400720c */ /* 0x000fe20003f66270 */
[--C-:B------:R-:W-:Y:S01]  /*17c60*/  @!P2 IMAD.IADD R238, R238, 0x1, -R168.reuse ;  /* 0x00000001eeeea824 */ /* 0x100fe200078e0aa8 */
[----:B------:R-:W-:Y:S01]  /*17c70*/  IABS R244, R244 ;  /* 0x000000f400f47213 */ /* 0x000fe20000000000 */
[----:B------:R-:W-:Y:S01]  /*17c80*/  @!P4 IMAD.IADD R245, R245, 0x1, -R168 ;  /* 0x00000001f5f5c824 */ /* 0x000fe200078e0aa8 */
[----:B------:R0:W-:Y:S01]  /*17c90*/  STL [R1+0xe8], R4 ;  /* 0x0000e80401007387 */ /* 0x0001e20000100800 */
[----:B------:R-:W-:Y:S01]  /*17ca0*/  IMAD.HI.U32 R241, R0, R243, RZ ;  /* 0x000000f300f17227 */ /* 0x000fe200078e00ff */
[----:B------:R-:W-:-:S02]  /*17cb0*/  ISETP.GT.U32.AND P2, PT, R168, R238, PT ;  /* 0x000000eea800720c */ /* 0x000fc40003f44070 */
[----:B------:R-:W-:Y:S01]  /*17cc0*/  STL [R1+0xec], R5 ;  /* 0x0000ec0501007387 */ /* 0x000fe20000100800 */
[----:B------:R-:W-:-:S04]  /*17cd0*/  IMAD.HI.U32 R246, R0, R244, RZ ;  /* 0x000000f400f67227 */ /* 0x000fc800078e00ff */
[----:B------:R-:W-:Y:S02]  /*17ce0*/  IMAD.MOV R246, RZ, RZ, -R246 ;  /* 0x000000fffff67224 */ /* 0x000fe400078e0af6 */
[----:B0-----:R-:W-:Y:S02]  /*17cf0*/  IMAD.MOV.U32 R4, RZ, RZ, R239 ;  /* 0x000000ffff047224 */ /* 0x001fe400078e00ef */
[----:B------:R-:W-:Y:S02]  /*17d00*/  IMAD R244, R168, R246, R244 ;  /* 0x000000f6a8f47224 */ /* 0x000fe400078e02f4 */
[----:B------:R-:W-:Y:S01]  /*17d10*/  @!P5 IMAD.MOV R4, RZ, RZ, -R4 ;  /* 0x000000ffff04d224 */ /* 0x000fe200078e0a04 */
[----:B------:R-:W-:Y:S01]  /*17d20*/  ISETP.GE.AND P5, PT, R242, RZ, PT ;  /* 0x000000fff200720c */ /* 0x000fe20003fa6270 */
[----:B------:R-:W-:Y:S01]  /*17d30*/  IMAD.MOV R241, RZ, RZ, -R241 ;  /* 0x000000fffff17224 */ /* 0x000fe200078e0af1 */
[----:B------:R-:W-:Y:S01]  /*17d40*/  IABS R242, R242 ;  /* 0x000000f200f27213 */ /* 0x000fe20000000000 */
[----:B------:R-:W-:Y:S01]  /*17d50*/  @!P2 IMAD.IADD R238, R238, 0x1, -R168 ;  /* 0x00000001eeeea824 */ /* 0x000fe200078e0aa8 */
[----:B------:R0:W-:Y:S01]  /*17d60*/  STL [R1+0xf4], R4 ;  /* 0x0000f40401007387 */ /* 0x0001e20000100800 */
[----:B------:R-:W-:-:S02]  /*17d70*/  IMAD R243, R168, R241, R243 ;  /* 0x000000f1a8f37224 */ /* 0x000fc400078e02f3 */
[----:B------:R-:W-:-:S03]  /*17d80*/  IMAD.HI.U32 R239, R0, R242, RZ ;  /* 0x000000f200ef7227 */ /* 0x000fc600078e00ff */
[----:B------:R-:W-:Y:S01]  /*17d90*/  ISETP.GT.U32.AND P2, PT, R168, R243, PT ;  /* 0x000000f3a800720c */ /* 0x000fe20003f44070 */
[----:B------:R-:W-:Y:S02]  /*17da0*/  IMAD.MOV R239, RZ, RZ, -R239 ;  /* 0x000000ffffef7224 */ /* 0x000fe400078e0aef */
[----:B------:R-:W-:Y:S02]  /*17db0*/  VIADD R3, R2, 0x16 ;  /* 0x0000001602037836 */ /* 0x000fe40000000000 */
[----:B0-----:R-:W-:Y:S01]  /*17dc0*/  IMAD.MOV.U32 R4, RZ, RZ, R245 ;  /* 0x000000ffff047224 */ /* 0x001fe200078e00f5 */
[----:B------:R-:W-:Y:S01]  /*17dd0*/  IABS R245, R6 ;  /* 0x0000000600f57213 */ /* 0x000fe20000000000 */
[C---:B------:R-:W-:Y:S01]  /*17de0*/  IMAD R242, R168.reuse, R239, R242 ;  /* 0x000000efa8f27224 */ /* 0x040fe200078e02f2 */
[----:B------:R-:W-:Y:S01]  /*17df0*/  IABS R240, R3 ;  /* 0x0000000300f07213 */ /* 0x000fe20000000000 */
[----:B------:R-:W-:Y:S01]  /*17e00*/  @!P0 IMAD.MOV R4, RZ, RZ, -R4 ;  /* 0x000000ffff048224 */ /* 0x000fe200078e0a04 */
[----:B------:R-:W-:Y:S01]  /*17e10*/  ISETP.GT.U32.AND P0, PT, R168, R244, PT ;  /* 0x000000f4a800720c */ /* 0x000fe20003f04070 */
[----:B------:R-:W-:Y:S01]  /*17e20*/  VIADD R239, R2, 0x15 ;  /* 0x0000001502ef7836 */ /* 0x000fe20000000000 */
[----:B------:R-:W-:Y:S01]  /*17e30*/  ISETP.GE.AND P4, PT, R3, RZ, PT ;  /* 0x000000ff0300720c */ /* 0x000fe20003f86270 */
[----:B------:R-:W-:Y:S01]  /*17e40*/  @!P2 IMAD.IADD R243, R243, 0x1, -R168 ;  /* 0x00000001f3f3a824 */ /* 0x000fe200078e0aa8 */
[----:B------:R0:W-:Y:S01]  /*17e50*/  STL [R1+0xd8], R4 ;  /* 0x0000d80401007387 */ /* 0x0001e20000100800 */
[----:B------:R-:W-:Y:S01]  /*17e60*/  IMAD.MOV.U32 R7, RZ, RZ, R238 ;  /* 0x000000ffff077224 */ /* 0x000fe200078e00ee */
[----:B------:R-:W-:Y:S01]  /*17e70*/  IABS R248, R239 ;  /* 0x000000ef00f87213 */ /* 0x000fe20000000000 */
[----:B------:R-:W-:Y:S01]  /*17e80*/  IMAD.HI.U32 R3, R0, R240, RZ ;  /* 0x000000f000037227 */ /* 0x000fe200078e00ff */
[----:B------:R-:W-:-:S03]  /*17e90*/  ISETP.GT.U32.AND P2, PT, R168, R243, PT ;  /* 0x000000f3a800720c */ /* 0x000fc60003f44070 */
[----:B------:R-:W-:Y:S02]  /*17ea0*/  @!P6 IMAD.MOV R7, RZ, RZ, -R7 ;  /* 0x000000ffff07e224 */ /* 0x000fe400078e0a07 */
[----:B------:R-:W-:Y:S01]  /*17eb0*/  @!P0 IMAD.IADD R244, R244, 0x1, -R168 ;  /* 0x00000001f4f48824 */ /* 0x000fe200078e0aa8 */
[----:B------:R-:W-:Y:S01]  /*17ec0*/  ISETP.GT.U32.AND P0, PT, R168, R242, PT ;  /* 0x000000f2a800720c */ /* 0x000fe20003f04070 */
[----:B------:R-:W-:Y:S01]  /*17ed0*/  IMAD.HI.U32 R249, R0, R248, RZ ;  /* 0x000000f800f97227 */ /* 0x000fe200078e00ff */
[----:B------:R-:W-:Y:S02]  /*17ee0*/  STL [R1+0xd0], R7 ;  /* 0x0000d00701007387 */ /* 0x000fe40000100800 */
[----:B------:R-:W-:Y:S01]  /*17ef0*/  ISETP.GT.U32.AND P6, PT, R168, R244, PT ;  /* 0x000000f4a800720c */ /* 0x000fe20003fc4070 */
[----:B------:R-:W-:Y:S02]  /*17f00*/  IMAD.MOV R3, RZ, RZ, -R3 ;  /* 0x000000ffff037224 */ /* 0x000fe400078e0a03 */
[----:B------:R-:W-:-:S02]  /*17f10*/  VIADD R5, R2, 0x13 ;  /* 0x0000001302057836 */ /* 0x000fc40000000000 */
[----:B------:R-:W-:Y:S02]  /*17f20*/  IMAD.MOV R249, RZ, RZ, -R249 ;  /* 0x000000fffff97224 */ /* 0x000fe400078e0af9 */
[--C-:B------:R-:W-:Y:S01]  /*17f30*/  @!P2 IMAD.IADD R243, R243, 0x1, -R168.reuse ;  /* 0x00000001f3f3a824 */ /* 0x100fe200078e0aa8 */
[----:B------:R-:W-:Y:S01]  /*17f40*/  ISETP.GE.AND P2, PT, R239, RZ, PT ;  /* 0x000000ffef00720c */ /* 0x000fe20003f46270 */
[----:B------:R-:W-:Y:S02]  /*17f50*/  @!P0 IMAD.IADD R242, R242, 0x1, -R168 ;  /* 0x00000001f2f28824 */ /* 0x000fe400078e0aa8 */
[C---:B------:R-:W-:Y:S01]  /*17f60*/  IMAD R240, R168.reuse, R3, R240 ;  /* 0x00000003a8f07224 */ /* 0x040fe200078e02f0 */
[----:B------:R-:W-:Y:S01]  /*17f70*/  IABS R3, R5 ;  /* 0x0000000500037213 */ /* 0x000fe20000000000 */
[C---:B------:R-:W-:Y:S01]  /*17f80*/  IMAD R239, R168.reuse, R249, R248 ;  /* 0x000000f9a8ef7224 */ /* 0x040fe200078e02f8 */
[----:B------:R-:W-:Y:S01]  /*17f90*/  ISETP.GT.U32.AND P0, PT, R168, R242, PT ;  /* 0x000000f2a800720c */ /* 0x000fe20003f04070 */
[----:B------:R-:W-:-:S02]  /*17fa0*/  IMAD.MOV.U32 R238, RZ, RZ, R245 ;  /* 0x000000ffffee7224 */ /* 0x000fc400078e00f5 */
[----:B0-----:R-:W-:Y:S02]  /*17fb0*/  VIADD R4, R2, 0x12 ;  /* 0x0000001202047836 */ /* 0x001fe40000000000 */
[----:B------:R-:W-:Y:S01]  /*17fc0*/  @!P6 IMAD.IADD R244, R244, 0x1, -R168 ;  /* 0x00000001f4f4e824 */ /* 0x000fe200078e0aa8 */
[----:B------:R-:W-:Y:S01]  /*17fd0*/  ISETP.GT.U32.AND P6, PT, R168, R240, PT ;  /* 0x000000f0a800720c */ /* 0x000fe20003fc4070 */
[----:B------:R-:W-:Y:S01]  /*17fe0*/  IMAD.HI.U32 R246, R0, R3, RZ ;  /* 0x0000000300f67227 */ /* 0x000fe200078e00ff */
[----:B------:R-:W-:-:S03]  /*17ff0*/  IABS R241, R4 ;  /* 0x0000000400f17213 */ /* 0x000fc60000000000 */
[----:B------:R-:W-:-:S04]  /*18000*/  IMAD.HI.U32 R247, R0, R238, RZ ;  /* 0x000000ee00f77227 */ /* 0x000fc800078e00ff */
[----:B------:R-:W-:Y:S01]  /*18010*/  @!P0 IMAD.IADD R242, R242, 0x1, -R168 ;  /* 0x00000001f2f28824 */ /* 0x000fe200078e0aa8 */
[C---:B------:R-:W-:Y:S01]  /*18020*/  ISETP.GT.U32.AND P0, PT, R168.reuse, R239, PT ;  /* 0x000000efa800720c */ /* 0x040fe20003f04070 */
[----:B------:R-:W-:Y:S02]  /*18030*/  IMAD.MOV R246, RZ, RZ, -R246 ;  /* 0x000000fffff67224 */ /* 0x000fe400078e0af6 */
[----:B------:R-:W-:Y:S02]  /*18040*/  IMAD.MOV R247, RZ, RZ, -R247 ;  /* 0x000000fffff77224 */ /* 0x000fe400078e0af7 */
[----:B------:R-:W-:Y:S02]  /*18050*/  IMAD R3, R168, R246, R3 ;  /* 0x000000f6a8037224 */ /* 0x000fe400078e0203 */
[----:B------:R-:W-:-:S04]  /*18060*/  IMAD.HI.U32 R245, R0, R241, RZ ;  /* 0x000000f100f57227 */ /* 0x000fc800078e00ff */
[----:B------:R-:W-:Y:S02]  /*18070*/  IMAD R238, R168, R247, R238 ;  /* 0x000000f7a8ee7224 */ /* 0x000fe400078e02ee */
        /* <DEDUP_REMOVED lines=8> */
[C---:B------:R-:W-:Y:S02]  /*18100*/  VIADD R245, R2.reuse, 0x11 ;  /* 0x0000001102f57836 */ /* 0x040fe40000000000 */
[----:B------:R-:W-:Y:S02]  /*18110*/  VIADD R246, R2, 0x10 ;  /* 0x0000001002f67836 */ /* 0x000fe40000000000 */
[----:B------:R-:W-:Y:S01]  /*18120*/  IMAD.HI.U32 R233, R0, R251, RZ ;  /* 0x000000fb00e97227 */ /* 0x000fe200078e00ff */
[----:B------:R-:W-:Y:S02]  /*18130*/  IABS R249, R245 ;  /* 0x000000f500f97213 */ /* 0x000fe40000000000 */
[----:B------:R-:W-:Y:S01]  /*18140*/  IABS R250, R246 ;  /* 0x000000f600fa7213 */ /* 0x000fe20000000000 */
[----:B------:R-:W-:Y:S02]  /*18150*/  IMAD.MOV.U32 R95, RZ, RZ, R244 ;  /* 0x000000ffff5f7224 */ /* 0x000fe400078e00f4 */
[----:B------:R-:W-:-:S02]  /*18160*/  IMAD.MOV R244, RZ, RZ, -R233 ;  /* 0x000000fffff47224 */ /* 0x000fc400078e0ae9 */
[--C-:B------:R-:W-:Y:S01]  /*18170*/  @!P0 IMAD.IADD R3, R3, 0x1, -R168.reuse ;  /* 0x0000000103038824 */ /* 0x100fe200078e0aa8 */
[----:B------:R-:W-:Y:S01]  /*18180*/  ISETP.GT.U32.AND P0, PT, R168, R240, PT ;  /* 0x000000f0a800720c */ /* 0x000fe20003f04070 */
[----:B------:R-:W-:Y:S01]  /*18190*/  @!P6 IMAD.IADD R238, R238, 0x1, -R168 ;  /* 0x00000001eeeee824 */ /* 0x000fe200078e0aa8 */
[----:B------:R-:W-:Y:S01]  /*181a0*/  ISETP.GT.U32.AND P6, PT, R168, R241, PT ;  /* 0x000000f1a800720c */ /* 0x000fe20003fc4070 */
[----:B------:R-:W-:Y:S02]  /*181b0*/  IMAD.MOV.U32 R233, RZ, RZ, R243 ;  /* 0x000000ffffe97224 */ /* 0x000fe400078e00f3 */
[----:B------:R-:W-:-:S04]  /*181c0*/  IMAD.HI.U32 R9, R0, R249, RZ ;  /* 0x000000f900097227 */ /* 0x000fc800078e00ff */
[----:B------:R-:W-:Y:S01]  /*181d0*/  @!P3 IMAD.MOV R95, RZ, RZ, -R95 ;  /* 0x000000ffff5fb224 */ /* 0x000fe200078e0a5f */
[----:B------:R-:W-:Y:S01]  /*181e0*/  ISETP.GT.U32.AND P3, PT, R168, R239, PT ;  /* 0x000000efa800720c */ /* 0x000fe20003f64070 */
[----:B------:R-:W-:-:S03]  /*181f0*/  IMAD.HI.U32 R8, R0, R250, RZ ;  /* 0x000000fa00087227 */ /* 0x000fc600078e00ff */
[----:B------:R0:W-:Y:S01]  /*18200*/  STL [R1+0x98], R95 ;  /* 0x0000985f01007387 */ /* 0x0001e20000100800 */
[----:B------:R-:W-:Y:S01]  /*18210*/  @!P1 IMAD.MOV R233, RZ, RZ, -R233 ;  /* 0x000000ffffe99224 */ /* 0x000fe200078e0ae9 */
[----:B------:R-:W-:Y:S01]  /*18220*/  ISETP.GT.U32.AND P1, PT, R168, R238, PT ;  /* 0x000000eea800720c */ /* 0x000fe20003f24070 */
[----:B------:R-:W-:Y:S02]  /*18230*/  IMAD.MOV R9, RZ, RZ, -R9 ;  /* 0x000000ffff097224 */ /* 0x000fe400078e0a09 */
[----:B------:R-:W-:Y:S01]  /*18240*/  VIADD R248, R2, 0xe ;  /* 0x0000000e02f87836 */ /* 0x000fe20000000000 */
[----:B------:R1:W-:Y:S01]  /*18250*/  STL [R1+0x90], R233 ;  /* 0x000090e901007387 */ /* 0x0003e20000100800 */
[----:B------:R-:W-:Y:S02]  /*18260*/  IMAD.MOV R8, RZ, RZ, -R8 ;  /* 0x000000ffff087224 */ /* 0x000fe400078e0a08 */
[C---:B------:R-:W-:Y:S01]  /*18270*/  IMAD R249, R168.reuse, R9, R249 ;  /* 0x00000009a8f97224 */ /* 0x040fe200078e02f9 */
[----:B------:R-:W-:Y:S01]  /*18280*/  IABS R252, R248 ;  /* 0x000000f800fc7213 */ /* 0x000fe20000000000 */
[----:B------:R-:W-:-:S02]  /*18290*/  IMAD R250, R168, R8, R250 ;  /* 0x00000008a8fa7224 */ /* 0x000fc400078e02fa */
[----:B0-----:R-:W-:Y:S02]  /*182a0*/  IMAD.MOV.U32 R95, RZ, RZ, R242 ;  /* 0x000000ffff5f7224 */ /* 0x001fe400078e00f2 */
[--C-:B------:R-:W-:Y:S01]  /*182b0*/  @!P0 IMAD.IADD R240, R240, 0x1, -R168.reuse ;  /* 0x00000001f0f08824 */ /* 0x100fe200078e0aa8 */
[C---:B------:R-:W-:Y:S01]  /*182c0*/  ISETP.GT.U32.AND P0, PT, R168.reuse, R249, PT ;  /* 0x000000f9a800720c */ /* 0x040fe20003f04070 */
[C---:B------:R-:W-:Y:S02]  /*182d0*/  IMAD R242, R168.reuse, R244, R251 ;  /* 0x000000f4a8f27224 */ /* 0x040fe400078e02fb */
[----:B------:R-:W-:Y:S01]  /*182e0*/  @!P3 IMAD.IADD R239, R239, 0x1, -R168 ;  /* 0x00000001efefb824 */ /* 0x000fe200078e0aa8 */
[----:B------:R-:W-:Y:S01]  /*182f0*/  ISETP.GT.U32.AND P3, PT, R168, R250, PT ;  /* 0x000000faa800720c */ /* 0x000fe20003f64070 */
[----:B------:R-:W-:-:S04]  /*18300*/  IMAD.HI.U32 R7, R0, R252, RZ ;  /* 0x000000fc00077227 */ /* 0x000fc800078e00ff */
[--C-:B------:R-:W-:Y:S01]  /*18310*/  @!P1 IMAD.IADD R238, R238, 0x1, -R168.reuse ;  /* 0x00000001eeee9824 */ /* 0x100fe200078e0aa8 */
[C---:B------:R-:W-:Y:S01]  /*18320*/  ISETP.GT.U32.AND P1, PT, R168.reuse, R242, PT ;  /* 0x000000f2a800720c */ /* 0x040fe20003f24070 */
[----:B------:R-:W-:Y:S01]  /*18330*/  @!P6 IMAD.IADD R241, R241, 0x1, -R168 ;  /* 0x00000001f1f1e824 */ /* 0x000fe200078e0aa8 */
[----:B------:R-:W-:Y:S01]  /*18340*/  ISETP.GT.U32.AND P6, PT, R168, R3, PT ;  /* 0x00000003a800720c */ /* 0x000fe20003fc4070 */
[----:B------:R-:W-:Y:S02]  /*18350*/  IMAD.MOV R7, RZ, RZ, -R7 ;  /* 0x000000ffff077224 */ /* 0x000fe400078e0a07 */
[----:B------:R-:W-:Y:S02]  /*18360*/  VIADD R244, R2, 0xd ;  /* 0x0000000d02f47836 */ /* 0x000fe40000000000 */
[----:B------:R-:W-:Y:S01]  /*18370*/  @!P5 IMAD.MOV R95, RZ, RZ, -R95 ;  /* 0x000000ffff5fd224 */ /* 0x000fe200078e0a5f */
[----:B------:R-:W-:Y:S01]  /*18380*/  ISETP.GT.U32.AND P5, PT, R168, R241, PT ;  /* 0x000000f1a800720c */ /* 0x000fe20003fa4070 */
[----:B------:R-:W-:-:S02]  /*18390*/  VIADD R251, R2, 0xc ;  /* 0x0000000c02fb7836 */ /* 0x000fc40000000000 */
[----:B------:R-:W-:Y:S01]  /*183a0*/  IMAD R243, R168, R7, R252 ;  /* 0x00000007a8f37224 */ /* 0x000fe200078e02fc */
[----:B------:R-:W-:Y:S01]  /*183b0*/  IABS R252, R244 ;  /* 0x000000f400fc7213 */ /* 0x000fe20000000000 */
[--C-:B------:R-:W-:Y:S01]  /*183c0*/  @!P0 IMAD.IADD R249, R249, 0x1, -R168.reuse ;  /* 0x00000001f9f98824 */ /* 0x100fe200078e0aa8 */
[----:B------:R-:W-:Y:S01]  /*183d0*/  ISETP.GE.AND P0, PT, R5, RZ, PT ;  /* 0x000000ff0500720c */ /* 0x000fe20003f06270 */
[--C-:B------:R-:W-:Y:S01]  /*183e0*/  @!P3 IMAD.IADD R250, R250, 0x1, -R168.reuse ;  /* 0x00000001fafab824 */ /* 0x100fe200078e0aa8 */
[----:B------:R-:W-:Y:S01]  /*183f0*/  IABS R5, R251 ;  /* 0x000000fb00057213 */ /* 0x000fe20000000000 */
[----:B------:R-:W-:Y:S01]  /*18400*/  @!P1 IMAD.IADD R242, R242, 0x1, -R168 ;  /* 0x00000001f2f29824 */ /* 0x000fe200078e0aa8 */
[----:B------:R-:W-:Y:S01]  /*18410*/  ISETP.GE.AND P3, PT, R4, RZ, PT ;  /* 0x000000ff0400720c */ /* 0x000fe20003f66270 */
[----:B------:R-:W-:Y:S01]  /*18420*/  IMAD.HI.U32 R4, R0, R252, RZ ;  /* 0x000000fc00047227 */ /* 0x000fe200078e00ff */
[----:B------:R-:W-:Y:S01]  /*18430*/  ISETP.GE.AND P1, PT, R245, RZ, PT ;  /* 0x000000fff500720c */ /* 0x000fe20003f26270 */
[----:B------:R-:W-:Y:S02]  /*18440*/  STL [R1+0x8c], R95 ;  /* 0x00008c5f01007387 */ /* 0x000fe40000100800 */
[----:B------:R-:W-:-:S02]  /*18450*/  IMAD.MOV.U32 R245, RZ, RZ, R5 ;  /* 0x000000fffff57224 */ /* 0x000fc400078e0005 */
[----:B------:R-:W-:Y:S02]  /*18460*/  IMAD.MOV.U32 R5, RZ, RZ, R240 ;  /* 0x000000ffff057224 */ /* 0x000fe400078e00f0 */
[----:B------:R-:W-:Y:S01]  /*18470*/  @!P6 IMAD.IADD R3, R3, 0x1, -R168 ;  /* 0x000000010303e824 */ /* 0x000fe200078e0aa8 */
[----:B------:R-:W-:Y:S01]  /*18480*/  ISETP.GE.AND P6, PT, R6, RZ, PT ;  /* 0x000000ff0600720c */ /* 0x000fe20003fc6270 */
[----:B------:R-:W-:Y:S02]  /*18490*/  IMAD.MOV R240, RZ, RZ, -R4 ;  /* 0x000000fffff07224 */ /* 0x000fe400078e0a04 */
[----:B------:R-:W-:Y:S02]  /*184a0*/  IMAD.MOV.U32 R4, RZ, RZ, R239 ;  /* 0x000000ffff047224 */ /* 0x000fe400078e00ef */
[----:B------:R-:W-:Y:S01]  /*184b0*/  @!P5 IMAD.IADD R241, R241, 0x1, -R168 ;  /* 0x00000001f1f1d824 */ /* 0x000fe200078e0aa8 */
[C---:B------:R-:W-:Y:S01]  /*184c0*/  ISETP.GT.U32.AND P5, PT, R168.reuse, R243, PT ;  /* 0x000000f3a800720c */ /* 0x040fe20003fa4070 */
[----:B------:R-:W-:Y:S01]  /*184d0*/  @!P4 IMAD.MOV R5, RZ, RZ, -R5 ;  /* 0x000000ffff05c224 */ /* 0x000fe200078e0a05 */
[C---:B------:R-:W-:Y:S01]  /*184e0*/  ISETP.GT.U32.AND P4, PT, R168.reuse, R249, PT ;  /* 0x000000f9a800720c */ /* 0x040fe20003f84070 */
[----:B------:R-:W-:Y:S01]  /*184f0*/  @!P2 IMAD.MOV R4, RZ, RZ, -R4 ;  /* 0x000000ffff04a224 */ /* 0x000fe200078e0a04 */
[C---:B------:R-:W-:Y:S01]  /*18500*/  ISETP.GT.U32.AND P2, PT, R168.reuse, R250, PT ;  /* 0x000000faa800720c */ /* 0x040fe20003f44070 */
[----:B------:R-:W-:Y:S01]  /*18510*/  IMAD R252, R168, R240, R252 ;  /* 0x000000f0a8fc7224 */ /* 0x000fe200078e02fc */
[----:B------:R0:W-:Y:S01]  /*18520*/  STL [R1+0x5c], R5 ;  /* 0x00005c0501007387 */ /* 0x0001e20000100800 */
[----:B------:R-:W-:-:S02]  /*18530*/  VIADD R239, R2, 0x9 ;  /* 0x0000000902ef7836 */ /* 0x000fc40000000000 */
[C---:B-1----:R-:W-:Y:S01]  /*18540*/  VIADD R233, R2.reuse, 0x3 ;  /* 0x0000000302e97836 */ /* 0x042fe20000000000 */
[----:B------:R1:W-:Y:S01]  /*18550*/  STL [R1+0x54], R4 ;  /* 0x0000540401007387 */ /* 0x0003e20000100800 */
[----:B------:R-:W-:Y:S02]  /*18560*/  VIADD R6, R2, 0x5 ;  /* 0x0000000502067836 */ /* 0x000fe40000000000 */
[--C-:B------:R-:W-:Y:S01]  /*18570*/  @!P5 IMAD.IADD R243, R243, 0x1, -R168.reuse ;  /* 0x00000001f3f3d824 */ /* 0x100fe200078e0aa8 */
[C---:B------:R-:W-:Y:S01]  /*18580*/  ISETP.GT.U32.AND P5, PT, R168.reuse, R242, PT ;  /* 0x000000f2a800720c */ /* 0x040fe20003fa4070 */
[----:B------:R-:W-:Y:S01]  /*18590*/  @!P4 IMAD.IADD R249, R249, 0x1, -R168 ;  /* 0x00000001f9f9c824 */ /* 0x000fe200078e0aa8 */
[----:B------:R-:W-:Y:S01]  /*185a0*/  ISETP.GT.U32.AND P4, PT, R168, R252, PT ;  /* 0x000000fca800720c */ /* 0x000fe20003f84070 */
[----:B0-----:R-:W-:Y:S02]  /*185b0*/  IMAD.MOV.U32 R5, RZ, RZ, R238 ;  /* 0x000000ffff057224 */ /* 0x001fe400078e00ee */
[----:B------:R-:W-:Y:S01]  /*185c0*/  @!P2 IMAD.IADD R250, R250, 0x1, -R168 ;  /* 0x00000001fafaa824 */ /* 0x000fe200078e0aa8 */
[----:B------:R-:W-:Y:S01]  /*185d0*/  ISETP.GE.AND P2, PT, R248, RZ, PT ;  /* 0x000000fff800720c */ /* 0x000fe20003f46270 */
[----:B-1----:R-:W-:Y:S01]  /*185e0*/  IMAD.MOV.U32 R4, RZ, RZ, R3 ;  /* 0x000000ffff047224 */ /* 0x002fe200078e0003 */
[----:B------:R-:W-:Y:S01]  /*185f0*/  IABS R248, R239 ;  /* 0x000000ef00f87213 */ /* 0x000fe20000000000 */
[----:B------:R-:W-:-:S02]  /*18600*/  IMAD.MOV.U32 R3, RZ, RZ, R241 ;  /* 0x000000ffff037224 */ /* 0x000fc400078e00f1 */
[----:B------:R-:W-:Y:S01]  /*18610*/  @!P6 IMAD.MOV R5, RZ, RZ, -R5 ;  /* 0x000000ffff05e224 */ /* 0x000fe200078e0a05 */
[----:B------:R-:W-:Y:S01]  /*18620*/  ISETP.GT.U32.AND P6, PT, R168, R243, PT ;  /* 0x000000f3a800720c */ /* 0x000fe20003fc4070 */
[----:B------:R-:W-:Y:S01]  /*18630*/  @!P0 IMAD.MOV R4, RZ, RZ, -R4 ;  /* 0x000000ffff048224 */ /* 0x000fe200078e0a04 */
[----:B------:R-:W-:Y:S01]  /*18640*/  ISETP.GE.AND P0, PT, R246, RZ, PT ;  /* 0x000000fff600720c */ /* 0x000fe20003f06270 */
[----:B------:R-:W-:Y:S01]  /*18650*/  @!P3 IMAD.MOV R3, RZ, RZ, -R3 ;  /* 0x000000ffff03b224 */ /* 0x000fe200078e0a03 */
[----:B------:R-:W-:Y:S01]  /*18660*/  STL [R1+0x40], R5 ;  /* 0x0000400501007387 */ /* 0x000fe20000100800 */
[----:B------:R-:W-:Y:S01]  /*18670*/  ISETP.GE.AND P3, PT, R247, RZ, PT ;  /* 0x000000fff700720c */ /* 0x000fe20003f66270 */
[--C-:B------:R-:W-:Y:S01]  /*18680*/  @!P5 IMAD.IADD R242, R242, 0x1, -R168.reuse ;  /* 0x00000001f2f2d824 */ /* 0x100fe200078e0aa8 */
[----:B------:R-:W-:Y:S01]  /*18690*/  ISETP.GE.AND P5, PT, R244, RZ, PT ;  /* 0x000000fff400720c */ /* 0x000fe20003fa6270 */
[----:B------:R0:W-:Y:S01]  /*186a0*/  STL [R1+0x2c], R4 ;  /* 0x00002c0401007387 */ /* 0x0001e20000100800 */
[----:B------:R-:W-:-:S02]  /*186b0*/  @!P4 IMAD.IADD R252, R252, 0x1, -R168 ;  /* 0x00000001fcfcc824 */ /* 0x000fc400078e0aa8 */
[----:B------:R-:W-:Y:S01]  /*186c0*/  VIADD R246, R2, 0xb ;  /* 0x0000000b02f67836 */ /* 0x000fe20000000000 */
[----:B------:R1:W-:Y:S01]  /*186d0*/  STL [R1+0x28], R3 ;  /* 0x0000280301007387 */ /* 0x0003e20000100800 */
[----:B------:R-:W-:Y:S01]  /*186e0*/  @!P6 IMAD.IADD R243, R243, 0x1, -R168 ;  /* 0x00000001f3f3e824 */ /* 0x000fe200078e0aa8 */
[----:B------:R-:W-:Y:S01]  /*186f0*/  ISETP.GT.U32.AND P4, PT, R168, R252, PT ;  /* 0x000000fca800720c */ /* 0x000fe20003f84070 */
[----:B------:R-:W-:Y:S01]  /*18700*/  VIADD R238, R2, 0xa ;  /* 0x0000000a02ee7836 */ /* 0x000fe20000000000 */
[----:B------:R-:W-:Y:S01]  /*18710*/  ISETP.GE.AND P6, PT, R251, RZ, PT ;  /* 0x000000fffb00720c */ /* 0x000fe20003fc6270 */
[----:B------:R-:W-:Y:S01]  /*18720*/  @!P2 IMAD.MOV R243, RZ, RZ, -R243 ;  /* 0x000000fffff3a224 */ /* 0x000fe200078e0af3 */
[----:B------:R-:W-:Y:S01]  /*18730*/  ISETP.GE.AND P2, PT, R239, RZ, PT ;  /* 0x000000ffef00720c */ /* 0x000fe20003f46270 */
[----:B------:R-:W-:Y:S01]  /*18740*/  @!P3 IMAD.MOV R242, RZ, RZ, -R242 ;  /* 0x000000fffff2b224 */ /* 0x000fe200078e0af2 */
[----:B------:R-:W-:Y:S01]  /*18750*/  IABS R247, R238 ;  /* 0x000000ee00f77213 */ /* 0x000fe20000000000 */
[----:B0-----:R-:W-:-:S02]  /*18760*/  IMAD.MOV.U32 R4, RZ, RZ, R249 ;  /* 0x000000ffff047224 */ /* 0x001fc400078e00f9 */
[----:B-1----:R-:W-:-:S04]  /*18770*/  IMAD.HI.U32 R3, R0, R245, RZ ;  /* 0x000000f500037227 */ /* 0x002fc800078e00ff */
[----:B------:R-:W-:Y:S02]  /*18780*/  IMAD.MOV R3, RZ, RZ, -R3 ;  /* 0x000000ffff037224 */ /* 0x000fe400078e0a03 */
[----:B------:R-:W-:-:S04]  /*18790*/  IMAD.HI.U32 R239, R0, R248, RZ ;  /* 0x000000f800ef7227 */ /* 0x000fc800078e00ff */
[----:B------:R-:W-:Y:S02]  /*187a0*/  IMAD R245, R168, R3, R245 ;  /* 0x00000003a8f57224 */ /* 0x000fe400078e02f5 */
[----:B------:R-:W-:Y:S01]  /*187b0*/  @!P1 IMAD.MOV R4, RZ, RZ, -R4 ;  /* 0x000000ffff049224 */ /* 0x000fe200078e0a04 */
[----:B------:R-:W-:Y:S01]  /*187c0*/  ISETP.GE.AND P1, PT, R246, RZ, PT ;  /* 0x000000fff600720c */ /* 0x000fe20003f26270 */
[----:B------:R-:W-:Y:S01]  /*187d0*/  IMAD.MOV.U32 R241, RZ, RZ, R250 ;  /* 0x000000fffff17224 */ /* 0x000fe200078e00fa */
[----:B------:R-:W-:Y:S01]  /*187e0*/  ISETP.GT.U32.AND P3, PT, R168, R245, PT ;  /* 0x000000f5a800720c */ /* 0x000fe20003f64070 */
[----:B------:R-:W-:Y:S01]  /*187f0*/  VIADD R3, R2, 0x8 ;  /* 0x0000000802037836 */ /* 0x000fe20000000000 */
[----:B------:R-:W-:Y:S01]  /*18800*/  IABS R246, R246 ;  /* 0x000000f600f67213 */ /* 0x000fe20000000000 */
[----:B------:R-:W-:Y:S01]  /*18810*/  IMAD.MOV R239, RZ, RZ, -R239 ;  /* 0x000000ffffef7224 */ /* 0x000fe200078e0aef */
[----:B------:R0:W-:Y:S01]  /*18820*/  STL [R1+0x24], R4 ;  /* 0x0000240401007387 */ /* 0x0001e20000100800 */
[----:B------:R-:W-:Y:S01]  /*18830*/  @!P0 IMAD.MOV R241, RZ, RZ, -R241 ;  /* 0x000000fffff18224 */ /* 0x000fe200078e0af1 */
[----:B------:R-:W-:Y:S01]  /*18840*/  ISETP.GE.AND P0, PT, R238, RZ, PT ;  /* 0x000000ffee00720c */ /* 0x000fe20003f06270 */
[----:B------:R-:W-:Y:S01]  /*18850*/  @!P4 IMAD.IADD R252, R252, 0x1, -R168 ;  /* 0x00000001fcfcc824 */ /* 0x000fe200078e0aa8 */
[----:B------:R-:W-:Y:S01]  /*18860*/  IABS R238, R3 ;  /* 0x0000000300ee7213 */ /* 0x000fe20000000000 */
[----:B------:R-:W-:Y:S01]  /*18870*/  IMAD.HI.U32 R244, R0, R246, RZ ;  /* 0x000000f600f47227 */ /* 0x000fe200078e00ff */
[----:B------:R-:W-:-:S03]  /*18880*/  ISETP.GE.AND P4, PT, R3, RZ, PT ;  /* 0x000000ff0300720c */ /* 0x000fc60003f86270 */
[----:B------:R-:W-:Y:S02]  /*18890*/  @!P3 IMAD.IADD R245, R245, 0x1, -R168 ;  /* 0x00000001f5f5b824 */ /* 0x000fe400078e0aa8 */
[C---:B------:R-:W-:Y:S02]  /*188a0*/  IMAD R248, R168.reuse, R239, R248 ;  /* 0x000000efa8f87224 */ /* 0x040fe400078e02f8 */
[----:B0-----:R-:W-:Y:S01]  /*188b0*/  IMAD.MOV.U32 R4, RZ, RZ, R252 ;  /* 0x000000ffff047224 */ /* 0x001fe200078e00fc */
[----:B------:R-:W-:Y:S01]  /*188c0*/  ISETP.GT.U32.AND P3, PT, R168, R245, PT ;  /* 0x000000f5a800720c */ /* 0x000fe20003f64070 */
[----:B------:R-:W-:Y:S02]  /*188d0*/  IMAD.MOV R244, RZ, RZ, -R244 ;  /* 0x000000fffff47224 */ /* 0x000fe400078e0af4 */
[----:B------:R-:W-:Y:S02]  /*188e0*/  IMAD.MOV.U32 R3, RZ, RZ, R238 ;  /* 0x000000ffff037224 */ /* 0x000fe400078e00ee */
[----:B------:R-:W-:-:S02]  /*188f0*/  @!P5 IMAD.MOV R4, RZ, RZ, -R4 ;  /* 0x000000ffff04d224 */ /* 0x000fc400078e0a04 */
[----:B------:R-:W-:Y:S02]  /*18900*/  IMAD R246, R168, R244, R246 ;  /* 0x000000f4a8f67224 */ /* 0x000fe400078e02f6 */
[----:B------:R-:W-:Y:S01]  /*18910*/  VIADD R244, R2, 0x7 ;  /* 0x0000000702f47836 */ /* 0x000fe20000000000 */
[----:B------:R0:W-:Y:S01]  /*18920*/  STL [R1+0x20], R4 ;  /* 0x0000200401007387 */ /* 0x0001e20000100800 */
[----:B------:R-:W-:Y:S01]  /*18930*/  IMAD.HI.U32 R238, R0, R3, RZ ;  /* 0x0000000300ee7227 */ /* 0x000fe200078e00ff */
[----:B------:R-:W-:Y:S02]  /*18940*/  ISETP.GT.U32.AND P5, PT, R168, R246, PT ;  /* 0x000000f6a800720c */ /* 0x000fe40003fa4070 */
[----:B------:R-:W-:Y:S01]  /*18950*/  IABS R249, R244 ;  /* 0x000000f400f97213 */ /* 0x000fe20000000000 */
[----:B------:R-:W-:Y:S02]  /*18960*/  @!P3 IMAD.IADD R245, R245, 0x1, -R168 ;  /* 0x00000001f5f5b824 */ /* 0x000fe400078e0aa8 */
[----:B------:R-:W-:-:S02]  /*18970*/  IMAD.MOV R238, RZ, RZ, -R238 ;  /* 0x000000ffffee7224 */ /* 0x000fc400078e0aee */
[----:B------:R-:W-:Y:S02]  /*18980*/  IMAD.MOV.U32 R5, RZ, RZ, R245 ;  /* 0x000000ffff057224 */ /* 0x000fe400078e00f5 */
[----:B0-----:R-:W-:Y:S02]  /*18990*/  VIADD R4, R2, 0x4 ;  /* 0x0000000402047836 */ /* 0x001fe40000000000 */
[----:B------:R-:W-:Y:S01]  /*189a0*/  @!P6 IMAD.MOV R5, RZ, RZ, -R5 ;  /* 0x000000ffff05e224 */ /* 0x000fe200078e0a05 */
[----:B------:R-:W-:Y:S01]  /*189b0*/  ISETP.GT.U32.AND P6, PT, R168, R248, PT ;  /* 0x000000f8a800720c */ /* 0x000fe20003fc4070 */
[----:B------:R-:W-:Y:S01]  /*189c0*/  VIADD R250, R2, 0x6 ;  /* 0x0000000602fa7836 */ /* 0x000fe20000000000 */
[----:B------:R-:W-:Y:S01]  /*189d0*/  IABS R239, R4 ;  /* 0x0000000400ef7213 */ /* 0x000fe20000000000 */
[----:B------:R-:W-:Y:S01]  /*189e0*/  IMAD.HI.U32 R240, R0, R247, RZ ;  /* 0x000000f700f07227 */ /* 0x000fe200078e00ff */
[----:B------:R0:W-:Y:S02]  /*189f0*/  STL [R1+0x1c], R5 ;  /* 0x00001c0501007387 */ /* 0x0001e40000100800 */
[----:B------:R-:W-:Y:S01]  /*18a00*/  IABS R245, R250 ;  /* 0x000000fa00f57213 */ /* 0x000fe20000000000 */
[----:B------:R-:W-:Y:S01]  /*18a10*/  IMAD R3, R168, R238, R3 ;  /* 0x000000eea8037224 */ /* 0x000fe200078e0203 */
[----:B------:R1:W-:Y:S01]  /*18a20*/  STL [R1+0x1950], R2 ;  /* 0x0019500201007387 */ /* 0x0003e20000100800 */
[----:B------:R-:W-:-:S02]  /*18a30*/  IMAD.MOV R240, RZ, RZ, -R240 ;  /* 0x000000fffff07224 */ /* 0x000fc400078e0af0 */
[----:B------:R-:W-:-:S04]  /*18a40*/  IMAD.HI.U32 R238, R0, R249, RZ ;  /* 0x000000f900ee7227 */ /* 0x000fc800078e00ff */
[----:B------:R-:W-:Y:S02]  /*18a50*/  @!P6 IMAD.IADD R248, R248, 0x1, -R168 ;  /* 0x00000001f8f8e824 */ /* 0x000fe400078e0aa8 */
[----:B------:R-:W-:Y:S01]  /*18a60*/  IMAD R247, R168, R240, R247 ;  /* 0x000000f0a8f77224 */ /* 0x000fe200078e02f7 */
[----:B------:R-:W-:Y:S01]  /*18a70*/  IABS R240, R6 ;  /* 0x0000000600f07213 */ /* 0x000fe20000000000 */
[----:B0-----:R-:W-:Y:S01]  /*18a80*/  IMAD.HI.U32 R5, R0, R239, RZ ;  /* 0x000000ef00057227 */ /* 0x001fe200078e00ff */
[C---:B------:R-:W-:Y:S02]  /*18a90*/  ISETP.GT.U32.AND P6, PT, R168.reuse, R248, PT ;  /* 0x000000f8a800720c */ /* 0x040fe40003fc4070 */
[----:B------:R-:W-:Y:S01]  /*18aa0*/  ISETP.GT.U32.AND P3, PT, R168, R247, PT ;  /* 0x000000f7a800720c */ /* 0x000fe20003f64070 */
[----:B------:R-:W-:Y:S02]  /*18ab0*/  IMAD.MOV R238, RZ, RZ, -R238 ;  /* 0x000000ffffee7224 */ /* 0x000fe400078e0aee */
[----:B------:R-:W-:-:S04]  /*18ac0*/  IMAD.HI.U32 R252, R0, R245, RZ ;  /* 0x000000f500fc7227 */ /* 0x000fc800078e00ff */
[----:B------:R-:W-:Y:S02]  /*18ad0*/  IMAD R249, R168, R238, R249 ;  /* 0x000000eea8f97224 */ /* 0x000fe400078e02f9 */
[----:B------:R-:W-:Y:S02]  /*18ae0*/  IMAD.MOV R252, RZ, RZ, -R252 ;  /* 0x000000fffffc7224 */ /* 0x000fe400078e0afc */
[----:B------:R-:W-:Y:S02]  /*18af0*/  IMAD.MOV R238, RZ, RZ, -R5 ;  /* 0x000000ffffee7224 */ /* 0x000fe400078e0a05 */
[----:B------:R-:W0:Y:S01]  /*18b00*/  S2R R5, SR_TID.X ;  /* 0x0000000000057919 */ /* 0x000e220000002100 */
[--C-:B------:R-:W-:Y:S02]  /*18b10*/  @!P5 IMAD.IADD R246, R246, 0x1, -R168.reuse ;  /* 0x00000001f6f6d824 */ /* 0x100fe400078e0aa8 */
[----:B------:R-:W-:Y:S02]  /*18b20*/  IMAD R245, R168, R252, R245 ;  /* 0x000000fca8f57224 */ /* 0x000fe400078e02f5 */
[--C-:B------:R-:W-:Y:S01]  /*18b30*/  @!P6 IMAD.IADD R248, R248, 0x1, -R168.reuse ;  /* 0x00000001f8f8e824 */ /* 0x100fe200078e0aa8 */
[C---:B------:R-:W-:Y:S01]  /*18b40*/  ISETP.GT.U32.AND P5, PT, R168.reuse, R246, PT ;  /* 0x000000f6a800720c */ /* 0x040fe20003fa4070 */
[----:B------:R-:W-:Y:S01]  /*18b50*/  @!P3 IMAD.IADD R247, R247, 0x1, -R168 ;  /* 0x00000001f7f7b824 */ /* 0x000fe200078e0aa8 */
[C---:B------:R-:W-:Y:S01]  /*18b60*/  ISETP.GT.U32.AND P6, PT, R168.reuse, R245, PT ;  /* 0x000000f5a800720c */ /* 0x040fe20003fc4070 */
[----:B------:R-:W-:Y:S01]  /*18b70*/  IMAD R239, R168, R238, R239 ;  /* 0x000000eea8ef7224 */ /* 0x000fe200078e02ef */
[----:B------:R-:W-:Y:S01]  /*18b80*/  IABS R238, R233 ;  /* 0x000000e900ee7213 */ /* 0x000fe20000000000 */
[----:B------:R-:W-:Y:S01]  /*18b90*/  IMAD.HI.U32 R251, R0, R240, RZ ;  /* 0x000000f000fb7227 */ /* 0x000fe200078e00ff */
[----:B------:R-:W-:-:S03]  /*18ba0*/  ISETP.GT.U32.AND P3, PT, R168, R247, PT ;  /* 0x000000f7a800720c */ /* 0x000fc60003f64070 */
[----:B------:R-:W-:-:S04]  /*18bb0*/  IMAD.HI.U32 R8, R0, R238, RZ ;  /* 0x000000ee00087227 */ /* 0x000fc800078e00ff */
[--C-:B------:R-:W-:Y:S01]  /*18bc0*/  @!P5 IMAD.IADD R246, R246, 0x1, -R168.reuse ;  /* 0x00000001f6f6d824 */ /* 0x100fe200078e0aa8 */
[C---:B------:R-:W-:Y:S01]  /*18bd0*/  ISETP.GT.U32.AND P5, PT, R168.reuse, R3, PT ;  /* 0x00000003a800720c */ /* 0x040fe20003fa4070 */
[----:B------:R-:W-:Y:S02]  /*18be0*/  @!P6 IMAD.IADD R245, R245, 0x1, -R168 ;  /* 0x00000001f5f5e824 */ /* 0x000fe400078e0aa8 */
[----:B------:R-:W-:Y:S02]  /*18bf0*/  IMAD.MOV R8, RZ, RZ, -R8 ;  /* 0x000000ffff087224 */ /* 0x000fe400078e0a08 */
[----:B------:R-:W-:Y:S01]  /*18c00*/  @!P3 IMAD.IADD R247, R247, 0x1, -R168 ;  /* 0x00000001f7f7b824 */ /* 0x000fe200078e0aa8 */
[C---:B------:R-:W-:Y:S01]  /*18c10*/  ISETP.GT.U32.AND P6, PT, R168.reuse, R245, PT ;  /* 0x000000f5a800720c */ /* 0x040fe20003fc4070 */
[C---:B------:R-:W-:Y:S01]  /*18c20*/  IMAD R238, R168.reuse, R8, R238 ;  /* 0x00000008a8ee7224 */ /* 0x040fe200078e02ee */
[----:B------:R-:W-:Y:S01]  /*18c30*/  ISETP.GT.U32.AND P3, PT, R168, R249, PT ;  /* 0x000000f9a800720c */ /* 0x000fe20003f64070 */
[----:B------:R-:W-:-:S02]  /*18c40*/  IMAD.MOV R251, RZ, RZ, -R251 ;  /* 0x000000fffffb7224 */ /* 0x000fc400078e0afb */
[----:B------:R-:W-:Y:S01]  /*18c50*/  VIADD R95, R2, 0x2 ;  /* 0x00000002025f7836 */ /* 0x000fe20000000000 */
[----:B0-----:R-:W-:Y:S01]  /*18c60*/  SHF.R.U32.HI R5, RZ, 0x6, R5 ;  /* 0x00000006ff057819 */ /* 0x001fe20000011605 */
[----:B------:R-:W-:Y:S02]  /*18c70*/  @!P5 IMAD.IADD R3, R3, 0x1, -R168 ;  /* 0x000000010303d824 */ /* 0x000fe400078e0aa8 */
[C---:B------:R-:W-:Y:S01]  /*18c80*/  IMAD R240, R168.reuse, R251, R240 ;  /* 0x000000fba8f07224 */ /* 0x040fe200078e02f0 */
[----:B------:R-:W-:Y:S02]  /*18c90*/  SGXT.U32 R5, R5, 0x1 ;  /* 0x000000010505781a */ /* 0x000fe40000000000 */
[C---:B------:R-:W-:Y:S01]  /*18ca0*/  ISETP.GT.U32.AND P5, PT, R168.reuse, R3, PT ;  /* 0x00000003a800720c */ /* 0x040fe20003fa4070 */
[--C-:B------:R-:W-:Y:S01]  /*18cb0*/  @!P6 IMAD.IADD R245, R245, 0x1, -R168.reuse ;  /* 0x00000001f5f5e824 */ /* 0x100fe200078e0aa8 */
[----:B------:R-:W-:Y:S01]  /*18cc0*/  LOP3.LUT R7, R5, 0x7e, RZ, 0xfc, !PT ;  /* 0x0000007e05077812 */ /* 0x000fe200078efcff */
[----:B------:R-:W-:Y:S01]  /*18cd0*/  @!P3 IMAD.IADD R249, R249, 0x1, -R168 ;  /* 0x00000001f9f9b824 */ /* 0x000fe200078e0aa8 */
[----:B------:R-:W-:Y:S01]  /*18ce0*/  ISETP.GT.U32.AND P6, PT, R168, R238, PT ;  /* 0x000000eea800720c */ /* 0x000fe20003fc4070 */
[----:B------:R-:W-:Y:S01]  /*18cf0*/  VIADD R5, R2, 0x1 ;  /* 0x0000000102057836 */ /* 0x000fe20000000000 */
[----:B------:R-:W-:Y:S01]  /*18d00*/  IABS R252, R95 ;  /* 0x0000005f00fc7213 */ /* 0x000fe20000000000 */
[----:B------:R-:W-:Y:S01]  /*18d10*/  IMAD R7, R7, UR9, RZ ;  /* 0x0000000907077c24 */ /* 0x000fe2000f8e02ff */
[C---:B------:R-:W-:Y:S01]  /*18d20*/  ISETP.GT.U32.AND P3, PT, R168.reuse, R249, PT ;  /* 0x000000f9a800720c */ /* 0x040fe20003f64070 */
[----:B-1----:R-:W-:Y:S01]  /*18d30*/  IMAD R2, RZ, RZ, -UR9 ;  /* 0x80000009ff027e24 */ /* 0x002fe2000f8e02ff */
[----:B------:R-:W-:Y:S01]  /*18d40*/  IABS R251, R5 ;  /* 0x0000000500fb7213 */ /* 0x000fe20000000000 */
[----:B------:R-:W-:Y:S01]  /*18d50*/  @!P2 IMAD.MOV R248, RZ, RZ, -R248 ;  /* 0x000000fffff8a224 */ /* 0x000fe200078e0af8 */
[----:B------:R0:W-:Y:S01]  /*18d60*/  STL [R1+0x9e4], R7 ;  /* 0x0009e40701007387 */ /* 0x0001e20000100800 */
[----:B------:R-:W-:Y:S01]  /*18d70*/  @!P5 IMAD.IADD R3, R3, 0x1, -R168 ;  /* 0x000000010303d824 */ /* 0x000fe200078e0aa8 */
[----:B------:R-:W-:Y:S01]  /*18d80*/  ISETP.GT.U32.AND P5, PT, R168, R240, PT ;  /* 0x000000f0a800720c */ /* 0x000fe20003fa4070 */
[----:B------:R-:W-:-:S04]  /*18d90*/  IMAD.HI.U32 R9, R0, R252, RZ ;  /* 0x000000fc00097227 */ /* 0x000fc800078e00ff */
[--C-:B------:R-:W-:Y:S02]  /*18da0*/  @!P6 IMAD.IADD R238, R238, 0x1, -R168.reuse ;  /* 0x00000001eeeee824 */ /* 0x100fe400078e0aa8 */
[----:B------:R-:W-:Y:S01]  /*18db0*/  @!P3 IMAD.IADD R249, R249, 0x1, -R168 ;  /* 0x00000001f9f9b824 */ /* 0x000fe200078e0aa8 */
[----:B------:R-:W-:Y:S01]  /*18dc0*/  ISETP.GT.U32.AND P3, PT, R168, R239, PT ;  /* 0x000000efa800720c */ /* 0x000fe20003f64070 */
[----:B0-----:R-:W-:Y:S01]  /*18dd0*/  IMAD R7, R2, 0x2, R7 ;  /* 0x0000000202077824 */ /* 0x001fe200078e0207 */
[----:B------:R-:W-:-:S04]  /*18de0*/  ISETP.GT.U32.AND P2, PT, R168, R238, PT ;  /* 0x000000eea800720c */ /* 0x000fc80003f44070 */
[----:B------:R0:W-:Y:S01]  /*18df0*/  STL [R1+0xa04], R7 ;  /* 0x000a040701007387 */ /* 0x0001e20000100800 */
[----:B------:R-:W-:Y:S02]  /*18e00*/  @!P5 IMAD.IADD R240, R240, 0x1, -R168 ;  /* 0x00000001f0f0d824 */ /* 0x000fe400078e0aa8 */
[----:B0-----:R-:W-:-:S04]  /*18e10*/  IMAD R7, R2, 0x2, R7 ;  /* 0x0000000202077824 */ /* 0x001fc800078e0207 */
[----:B------:R-:W-:Y:S01]  /*18e20*/  IMAD R8, R2, 0x2, R7 ;  /* 0x0000000202087824 */ /* 0x000fe200078e0207 */
[----:B------:R0:W-:Y:S01]  /*18e30*/  STL [R1+0xa0c], R7 ;  /* 0x000a0c0701007387 */ /* 0x0001e20000100800 */
[----:B------:R-:W-:Y:S01]  /*18e40*/  ISETP.GE.AND P5, PT, R244, RZ, PT ;  /* 0x000000fff400720c */ /* 0x000fe20003fa6270 */
[----:B------:R-:W-:Y:S02]  /*18e50*/  @!P2 IMAD.IADD R238, R238, 0x1, -R168 ;  /* 0x00000001eeeea824 */ /* 0x000fe400078e0aa8 */
[----:B0-----:R-:W-:-:S04]  /*18e60*/  IMAD.HI.U32 R7, R0, R251, RZ ;  /* 0x000000fb00077227 */ /* 0x001fc800078e00ff */
[----:B------:R-:W-:Y:S02]  /*18e70*/  IMAD.MOV R0, RZ, RZ, -R9 ;  /* 0x000000ffff007224 */ /* 0x000fe400078e0a09 */
[----:B------:R-:W2:Y:S02]  /*18e80*/  LDL.LU R9, [R1+0x1a50] ;  /* 0x001a500001097983 */ /* 0x000ea40000300800 */
[----:B------:R-:W-:Y:S02]  /*18e90*/  IMAD R244, R168, R0, R252 ;  /* 0x00000000a8f47224 */ /* 0x000fe400078e02fc */
[----:B------:R-:W-:Y:S01]  /*18ea0*/  IMAD R252, R2, 0x2, R8 ;  /* 0x0000000202fc7824 */ /* 0x000fe200078e0208 */
[----:B------:R0:W-:Y:S01]  /*18eb0*/  STL [R1+0xa14], R8 ;  /* 0x000a140801007387 */ /* 0x0001e20000100800 */
[----:B------:R-:W-:Y:S01]  /*18ec0*/  IMAD.MOV R0, RZ, RZ, -R7 ;  /* 0x000000ffff007224 */ /* 0x000fe200078e0a07 */
[----:B------:R-:W-:Y:S02]  /*18ed0*/  ISETP.GE.AND P2, PT, R233, RZ, PT ;  /* 0x000000ffe900720c */ /* 0x000fe40003f46270 */
[----:B------:R-:W1:Y:S01]  /*18ee0*/  S2R R233, SR_TID.X ;  /* 0x0000000000e97919 */ /* 0x000e620000002100 */
[----:B------:R-:W-:Y:S01]  /*18ef0*/  @!P3 IMAD.IADD R239, R239, 0x1, -R168 ;  /* 0x00000001efefb824 */ /* 0x000fe200078e0aa8 */
[----:B0-----:R-:W3:Y:S04]  /*18f00*/  LDL.LU R8, [R1+0x1a4c] ;  /* 0x001a4c0001087983 */ /* 0x001ee80000300800 */
[----:B------:R-:W4:Y:S01]  /*18f10*/  LDL.LU R7, [R1+0x1a48] ;  /* 0x001a480001077983 */ /* 0x000f220000300800 */
[C---:B------:R-:W-:Y:S01]  /*18f20*/  ISETP.GT.U32.AND P3, PT, R168.reuse, R244, PT ;  /* 0x000000f4a800720c */ /* 0x040fe20003f64070 */
[----:B------:R-:W-:Y:S01]  /*18f30*/  IMAD R251, R168, R0, R251 ;  /* 0x00000000a8fb7224 */ /* 0x000fe200078e02fb */
[----:B------:R-:W-:Y:S01]  /*18f40*/  ISETP.GE.AND P6, PT, R250, RZ, PT ;  /* 0x000000fffa00720c */ /* 0x000fe20003fc6270 */
[----:B------:R0:W-:Y:S01]  /*18f50*/  STL [R1+0xa1c], R252 ;  /* 0x000a1cfc01007387 */ /* 0x0001e20000100800 */
[----:B------:R-:W-:Y:S01]  /*18f60*/  @!P0 IMAD.MOV R247, RZ, RZ, -R247 ;  /* 0x000000fffff78224 */ /* 0x000fe200078e0af7 */
[----:B------:R-:W-:Y:S01]  /*18f70*/  ISETP.GT.U32.AND P0, PT, R168, R239, PT ;  /* 0x000000efa800720c */ /* 0x000fe20003f04070 */
[----:B------:R-:W-:-:S02]  /*18f80*/  IMAD.MOV.U32 R250, RZ, RZ, R3 ;  /* 0x000000fffffa7224 */ /* 0x000fc400078e0003 */
[----:B------:R-:W-:Y:S01]  /*18f90*/  @!P1 IMAD.MOV R246, RZ, RZ, -R246 ;  /* 0x000000fffff69224 */ /* 0x000fe200078e0af6 */
[----:B------:R-:W-:Y:S01]  /*18fa0*/  ISETP.GT.U32.AND P1, PT, R168, R240, PT ;  /* 0x000000f0a800720c */ /* 0x000fe20003f24070 */
[----:B------:R-:W-:Y:S02]  /*18fb0*/  @!P4 IMAD.MOV R250, RZ, RZ, -R250 ;  /* 0x000000fffffac224 */ /* 0x000fe400078e0afa */
[----:B0-----:R-:W-:Y:S02]  /*18fc0*/  IMAD R252, R2, 0x2, R252 ;  /* 0x0000000202fc7824 */ /* 0x001fe400078e02fc */
[----:B------:R-:W-:Y:S01]  /*18fd0*/  @!P3 IMAD.IADD R244, R244, 0x1, -R168 ;  /* 0x00000001f4f4b824 */ /* 0x000fe200078e0aa8 */
[----:B------:R-:W-:Y:S01]  /*18fe0*/  ISETP.GE.AND P3, PT, R6, RZ, PT ;  /* 0x000000ff0600720c */ /* 0x000fe20003f66270 */
[----:B------:R-:W-:Y:S01]  /*18ff0*/  IMAD R0, R2, 0x2, R252 ;  /* 0x0000000202007824 */ /* 0x000fe200078e02fc */
[----:B------:R0:W-:Y:S01]  /*19000*/  STL [R1+0x9ec], R252 ;  /* 0x0009ecfc01007387 */ /* 0x0001e20000100800 */
[----:B------:R-:W-:-:S04]  /*19010*/  @!P0 IMAD.IADD R239, R239, 0x1, -R168 ;  /* 0x00000001efef8824 */ /* 0x000fc800078e0aa8 */
[----:B------:R-:W-:Y:S01]  /*19020*/  @!P1 IMAD.IADD R240, R240, 0x1, -R168 ;  /* 0x00000001f0f09824 */ /* 0x000fe200078e0aa8 */
[----:B------:R-:W-:Y:S01]  /*19030*/  ISETP.GT.U32.AND P4, PT, R168, R244, PT ;  /* 0x000000f4a800720c */ /* 0x000fe20003f84070 */
[----:B------:R-:W2:Y:S01]  /*19040*/  LDL.LU R6, [R1+0x1a44] ;  /* 0x001a440001067983 */ /* 0x000ea20000300800 */
[----:B0-----:R-:W0:Y:S01]  /*19050*/  LDC R252, c[0x0][0x230] ;  /* 0x00008c00fffc7b82 */ /* 0x001e220000000800 */
[----:B------:R-:W-:Y:S02]  /*19060*/  ISETP.GE.AND P0, PT, R4, RZ, PT ;  /* 0x000000ff0400720c */ /* 0x000fe40003f06270 */
[----:B------:R-:W3:Y:S01]  /*19070*/  LDL.LU R4, [R1+0x1a40] ;  /* 0x001a400001047983 */ /* 0x000ee20000300800 */
[----:B------:R-:W-:-:S03]  /*19080*/  ISETP.GT.U32.AND P1, PT, R168, R251, PT ;  /* 0x000000fba800720c */ /* 0x000fc60003f24070 */
[----:B------:R1:W-:Y:S04]  /*19090*/  STL [R1+0x9f0], R0 ;  /* 0x0009f00001007387 */ /* 0x0003e80000100800 */
[----:B------:R-:W-:Y:S02]  /*190a0*/  @!P4 IMAD.IADD R244, R244, 0x1, -R168 ;  /* 0x00000001f4f4c824 */ /* 0x000fe400078e0aa8 */
[----:B-1----:R-:W-:-:S04]  /*190b0*/  IMAD R0, R2, 0x2, R0 ;  /* 0x0000000202007824 */ /* 0x002fc800078e0200 */
[----:B------:R-:W-:Y:S01]  /*190c0*/  IMAD R3, R2, 0x2, R0 ;  /* 0x0000000202037824 */ /* 0x000fe200078e0200 */
[----:B------:R1:W-:Y:S01]  /*190d0*/  STL [R1+0x9f4], R0 ;  /* 0x0009f40001007387 */ /* 0x0003e20000100800 */
[----:B0-----:R-:W-:Y:S01]  /*190e0*/  VIADD R252, R252, 0x7f ;  /* 0x0000007ffcfc7836 */ /* 0x001fe20000000000 */
[----:B-1----:R-:W-:-:S04]  /*190f0*/  LOP3.LUT R0, R233, 0x40, RZ, 0xc0, !PT ;  /* 0x00000040e9007812 */ /* 0x002fc800078ec0ff */
[----:B------:R-:W-:Y:S02]  /*19100*/  ISETP.NE.U32.AND P4, PT, R0, RZ, PT ;  /* 0x000000ff0000720c */ /* 0x000fe40003f85070 */
[----:B------:R-:W-:-:S04]  /*19110*/  SHF.R.S32.HI R0, RZ, 0x1f, R252 ;  /* 0x0000001fff007819 */ /* 0x000fc800000114fc */
[----:B------:R-:W-:Y:S02]  /*19120*/  LEA.HI R0, R0, R252, RZ, 0x7 ;  /* 0x000000fc00007211 */ /* 0x000fe400078f38ff */
[----:B------:R-:W0:Y:S04]  /*19130*/  S2R R252, SR_TID.X ;  /* 0x0000000000fc7919 */ /* 0x000e280000002100 */
[----:B------:R-:W1:Y:S01]  /*19140*/  S2R R0, SR_TID.X ;  /* 0x0000000000007919 */ /* 0x000e620000002100 */
[----:B------:R-:W-:Y:S01]  /*19150*/  @!P1 IMAD.IADD R251, R251, 0x1, -R168 ;  /* 0x00000001fbfb9824 */ /* 0x000fe200078e0aa8 */
[----:B------:R-:W-:Y:S02]  /*19160*/  ISETP.GE.AND P1, PT, R95, RZ, PT ;  /* 0x000000ff5f00720c */ /* 0x000fe40003f26270 */
[----:B------:R-:W4:Y:S04]  /*19170*/  LDL.LU R95, [R1+0x1a3c] ;  /* 0x001a3c00015f7983 */ /* 0x000f280000300800 */
[----:B------:R0:W-:Y:S02]  /*19180*/  STL [R1+0xa3c], R3 ;  /* 0x000a3c0301007387 */ /* 0x0001e40000100800 */
[----:B0-----:R-:W-:-:S04]  /*19190*/  IMAD R3, R2, 0x2, R3 ;  /* 0x0000000202037824 */ /* 0x001fc800078e0203 */
[----:B------:R-:W-:Y:S01]  /*191a0*/  IMAD R233, R2, 0x2, R3 ;  /* 0x0000000202e97824 */ /* 0x000fe200078e0203 */
[----:B------:R0:W-:Y:S01]  /*191b0*/  STL [R1+0xa44], R3 ;  /* 0x000a440301007387 */ /* 0x0001e20000100800 */
[----:B------:R-:W-:Y:S02]  /*191c0*/  LOP3.LUT R252, R252, 0x3f, RZ, 0xc0, !PT ;  /* 0x0000003ffcfc7812 */ /* 0x000fe400078ec0ff */
[----:B-1----:R-:W-:-:S03]  /*191d0*/  LOP3.LUT R0, R0, 0x40, RZ, 0xc0, !PT ;  /* 0x0000004000007812 */ /* 0x002fc600078ec0ff */
[----:B------:R-:W-:Y:S01]  /*191e0*/  IMAD.SHL.U32 R252, R252, 0x2, RZ ;  /* 0x00000002fcfc7824 */ /* 0x000fe200078e00ff */
[----:B0-----:R-:W-:Y:S02]  /*191f0*/  SEL R3, RZ, 0x90, !P4 ;  /* 0x00000090ff037807 */ /* 0x001fe40006000000 */
[----:B------:R-:W-:Y:S01]  /*19200*/  ISETP.GE.AND P4, PT, R5, RZ, PT ;  /* 0x000000ff0500720c */ /* 0x000fe20003f86270 */
[----:B------:R-:W-:Y:S01]  /*19210*/  IMAD R0, R0, 0x200, R252 ;  /* 0x0000020000007824 */ /* 0x000fe200078e02fc */
[----:B------:R-:W2:Y:S01]  /*19220*/  LDL.LU R5, [R1+0x1a38] ;  /* 0x001a380001057983 */ /* 0x000ea20000300800 */
[----:B------:R-:W-:-:S03]  /*19230*/  LOP3.LUT R3, R3, R252, RZ, 0x3c, !PT ;  /* 0x000000fc03037212 */ /* 0x000fc600078e3cff */
[----:B------:R0:W-:Y:S04]  /*19240*/  STL [R1+0xa4c], R233 ;  /* 0x000a4ce901007387 */ /* 0x0001e80000100800 */
[----:B------:R1:W-:Y:S01]  /*19250*/  STL [R1+0x1954], R0 ;  /* 0x0019540001007387 */ /* 0x0003e20000100800 */
[----:B0-----:R-:W-:-:S04]  /*19260*/  IMAD R233, R2, 0x2, R233 ;  /* 0x0000000202e97824 */ /* 0x001fc800078e02e9 */
[----:B-1----:R-:W-:Y:S01]  /*19270*/  IMAD R0, R2, 0x2, R233 ;  /* 0x0000000202007824 */ /* 0x002fe200078e02e9 */
[----:B------:R0:W-:Y:S04]  /*19280*/  STL [R1+0xa54], R233 ;  /* 0x000a54e901007387 */ /* 0x0001e80000100800 */
[----:B------:R-:W-:Y:S04]  /*19290*/  STL [R1+0x1958], R3 ;  /* 0x0019580301007387 */ /* 0x000fe80000100800 */
[----:B0-----:R-:W3:Y:S01]  /*192a0*/  LDL.LU R233, [R1+0x1a34] ;  /* 0x001a340001e97983 */ /* 0x001ee20000300800 */
[----:B------:R-:W0:Y:S01]  /*192b0*/  S2R R252, SR_TID.X ;  /* 0x0000000000fc7919 */ /* 0x000e220000002100 */
[----:B------:R-:W-:Y:S01]  /*192c0*/  @!P5 IMAD.MOV R249, RZ, RZ, -R249 ;  /* 0x000000fffff9d224 */ /* 0x000fe200078e0af9 */
[----:B------:R-:W-:Y:S01]  /*192d0*/  ISETP.GT.U32.AND P5, PT, R168, R251, PT ;  /* 0x000000fba800720c */ /* 0x000fe20003fa4070 */
[----:B------:R1:W-:Y:S02]  /*192e0*/  STL [R1+0xa5c], R0 ;  /* 0x000a5c0001007387 */ /* 0x0003e40000100800 */
[----:B-1----:R-:W-:-:S05]  /*192f0*/  IMAD R0, R2, 0x2, R0 ;  /* 0x0000000202007824 */ /* 0x002fca00078e0200 */
[----:B------:R1:W-:Y:S05]  /*19300*/  STL [R1+0xa64], R0 ;  /* 0x000a640001007387 */ /* 0x0003ea0000100800 */
[----:B------:R-:W-:Y:S02]  /*19310*/  @!P5 IMAD.IADD R251, R251, 0x1, -R168 ;  /* 0x00000001fbfbd824 */ /* 0x000fe400078e0aa8 */
[----:B------:R-:W-:Y:S01]  /*19320*/  @!P6 IMAD.MOV R245, RZ, RZ, -R245 ;  /* 0x000000fffff5e224 */ /* 0x000fe200078e0af5 */
[----:B0-----:R-:W-:Y:S01]  /*19330*/  LOP3.LUT R252, R252, 0x7f, RZ, 0xc0, !PT ;  /* 0x0000007ffcfc7812 */ /* 0x001fe200078ec0ff */
[----:B-1----:R-:W-:-:S04]  /*19340*/  IMAD R0, R2, 0x2, R0 ;  /* 0x0000000202007824 */ /* 0x002fc800078e0200 */
[----:B------:R-:W-:Y:S01]  /*19350*/  IMAD R3, R252, UR58, RZ ;  /* 0x0000003afc037c24 */ /* 0x000fe2000f8e02ff */
[----:B------:R0:W-:Y:S02]  /*19360*/  STL [R1+0xa6c], R0 ;  /* 0x000a6c0001007387 */ /* 0x0001e40000100800 */
[----:B0-----:R-:W-:Y:S01]  /*19370*/  IMAD R0, R2, 0x2, R0 ;  /* 0x0000000202007824 */ /* 0x001fe200078e0200 */
[----:B--2---:R-:W-:Y:S02]  /*19380*/  ISETP.NE.AND P5, PT, R5, RZ, PT ;  /* 0x000000ff0500720c */ /* 0x004fe40003fa5270 */
[----:B------:R-:W-:Y:S02]  /*19390*/  LOP3.LUT R168, RZ, R5, RZ, 0x33, !PT ;  /* 0x00000005ffa87212 */ /* 0x000fe400078e33ff */
[----:B------:R-:W-:-:S05]  /*193a0*/  LEA R5, P6, R3, UR6, 0x1 ;  /* 0x0000000603057c11 */ /* 0x000fca000f8c08ff */
[----:B------:R3:W-:Y:S01]  /*193b0*/  STL [R1+0x19b8], R5 ;  /* 0x0019b80501007387 */ /* 0x0007e20000100800 */
[----:B----4-:R-:W-:-:S03]  /*193c0*/  SEL R95, R168, R95, !P5 ;  /* 0x0000005fa85f7207 */ /* 0x010fc60006800000 */
[----:B------:R0:W-:Y:S01]  /*193d0*/  STL [R1+0xa74], R0 ;  /* 0x000a740001007387 */ /* 0x0001e20000100800 */
[C---:B------:R-:W-:Y:S02]  /*193e0*/  SEL R6, R168.reuse, R6, !P5 ;  /* 0x00000006a8067207 */ /* 0x040fe40006800000 */
[----:B---3--:R-:W-:Y:S01]  /*193f0*/  SEL R5, R168, R4, !P5 ;  /* 0x00000004a8057207 */ /* 0x008fe20006800000 */
[----:B0-----:R-:W-:Y:S01]  /*19400*/  IMAD R0, R2, 0x2, R0 ;  /* 0x0000000202007824 */ /* 0x001fe200078e0200 */
[----:B------:R-:W-:-:S04]  /*19410*/  SEL R233, R168, R233, !P5 ;  /* 0x000000e9a8e97207 */ /* 0x000fc80006800000 */
[----:B------:R-:W-:Y:S01]  /*19420*/  STL [R1+0xa7c], R0 ;  /* 0x000a7c0001007387 */ /* 0x000fe20000100800 */
[----:B------:R-:W-:-:S03]  /*19430*/  SEL R4, R168, R7, !P5 ;  /* 0x00000007a8047207 */ /* 0x000fc60006800000 */
[----:B------:R-:W-:Y:S04]  /*19440*/  STL [R1+0x70c], R233 ;  /* 0x00070ce901007387 */ /* 0x000fe80000100800 */
[----:B------:R-:W-:Y:S04]  /*19450*/  STL [R1+0x8], R95 ;  /* 0x0000085f01007387 */ /* 0x000fe80000100800 */
[----:B------:R0:W-:Y:S04]  /*19460*/  STL [R1+0x10], R5 ;  /* 0x0000100501007387 */ /* 0x0001e80000100800 */
[----:B------:R1:W-:Y:S01]  /*19470*/  STL [R1+0x704], R6 ;  /* 0x0007040601007387 */ /* 0x0003e20000100800 */
[----:B0-----:R-:W-:-:S03]  /*19480*/  SEL R5, R168, R8, !P5 ;  /* 0x00000008a8057207 */ /* 0x001fc60006800000 */
[----:B------:R0:W-:Y:S01]  /*19490*/  STL [R1+0x6fc], R4 ;  /* 0x0006fc0401007387 */ /* 0x0001e20000100800 */
[----:B-1----:R-:W-:-:S03]  /*194a0*/  SEL R6, R168, R9, !P5 ;  /* 0x00000009a8067207 */ /* 0x002fc60006800000 */
[----:B------:R1:W-:Y:S01]  /*194b0*/  STL [R1+0x6f8], R5 ;  /* 0x0006f80501007387 */ /* 0x0003e20000100800 */
[----:B0-----:R-:W-:-:S03]  /*194c0*/  SEL R4, R168, R10, !P5 ;  /* 0x0000000aa8047207 */ /* 0x001fc60006800000 */
[----:B------:R0:W-:Y:S01]  /*194d0*/  STL [R1+0x6f4], R6 ;  /* 0x0006f40601007387 */ /* 0x0001e20000100800 */
[----:B-1----:R-:W-:-:S03]  /*194e0*/  SEL R5, R168, R11, !P5 ;  /* 0x0000000ba8057207 */ /* 0x002fc60006800000 */
[----:B------:R1:W-:Y:S04]  /*194f0*/  STL [R1+0x6f0], R4 ;  /* 0x0006f00401007387 */ /* 0x0003e80000100800 */
[----:B------:R2:W-:Y:S01]  /*19500*/  STL [R1+0x6ec], R5 ;  /* 0x0006ec0501007387 */ /* 0x0005e20000100800 */
[C---:B0-----:R-:W-:Y:S02]  /*19510*/  SEL R6, R168.reuse, R12, !P5 ;  /* 0x0000000ca8067207 */ /* 0x041fe40006800000 */
[----:B-1----:R-:W-:-:S03]  /*19520*/  SEL R4, R168, R13, !P5 ;  /* 0x0000000da8047207 */ /* 0x002fc60006800000 */
[----:B------:R0:W-:Y:S01]  /*19530*/  STL [R1+0x6e8], R6 ;  /* 0x0006e80601007387 */ /* 0x0001e20000100800 */
[----:B--2---:R-:W-:-:S03]  /*19540*/  SEL R5, R168, R14, !P5 ;  /* 0x0000000ea8057207 */ /* 0x004fc60006800000 */
        /* <DEDUP_REMOVED lines=396> */
[----:B------:R-:W2:Y:S04]  /*1ae10*/  LDL.LU R95, [R1+0x84] ;  /* 0x00008400015f7983 */ /* 0x000ea80000300800 */
[----:B------:R1:W-:Y:S01]  /*1ae20*/  STL [R1+0x1a8], R4 ;  /* 0x0001a80401007387 */ /* 0x0003e20000100800 */
[----:B0-----:R-:W-:-:S03]  /*1ae30*/  SEL R6, R168, R217, !P5 ;  /* 0x000000d9a8067207 */ /* 0x001fc60006800000 */
[----:B------:R0:W-:Y:S01]  /*1ae40*/  STL [R1+0x1a4], R5 ;  /* 0x0001a40501007387 */ /* 0x0001e20000100800 */
[----:B-1----:R-:W-:-:S03]  /*1ae50*/  SEL R4, R168, R216, !P5 ;  /* 0x000000d8a8047207 */ /* 0x002fc60006800000 */
[----:B0-----:R-:W3:Y:S04]  /*1ae60*/  LDL.LU R5, [R1+0x88] ;  /* 0x0000880001057983 */ /* 0x001ee80000300800 */
[----:B------:R0:W-:Y:S04]  /*1ae70*/  STL [R1+0x188], R4 ;  /* 0x0001880401007387 */ /* 0x0001e80000100800 */
[----:B------:R1:W-:Y:S04]  /*1ae80*/  STL [R1+0x174], R6 ;  /* 0x0001740601007387 */ /* 0x0003e80000100800 */
[----:B------:R-:W4:Y:S01]  /*1ae90*/  LDL.LU R9, [R1+0x94] ;  /* 0x0000940001097983 */ /* 0x000f220000300800 */
[----:B0-----:R-:W-:-:S02]  /*1aea0*/  SEL R4, R168, R218, !P5 ;  /* 0x000000daa8047207 */ /* 0x001fc40006800000 */
[C---:B------:R-:W-:Y:S02]  /*1aeb0*/  SEL R8, R168.reuse, R221, !P5 ;  /* 0x000000dda8087207 */ /* 0x040fe40006800000 */
[C---:B-1----:R-:W-:Y:S01]  /*1aec0*/  SEL R6, R168.reuse, R219, !P5 ;  /* 0x000000dba8067207 */ /* 0x042fe20006800000 */
[----:B------:R0:W-:Y:S04]  /*1aed0*/  STL [R1+0x170], R4 ;  /* 0x0001700401007387 */ /* 0x0001e80000100800 */
[----:B------:R-:W4:Y:S01]  /*1aee0*/  LDL.LU R7, [R1+0xa4] ;  /* 0x0000a40001077983 */ /* 0x000f220000300800 */
[----:B0-----:R-:W-:-:S03]  /*1aef0*/  SEL R4, R168, R220, !P5 ;  /* 0x000000dca8047207 */ /* 0x001fc60006800000 */
[----:B------:R0:W-:Y:S04]  /*1af00*/  STL [R1+0x168], R6 ;  /* 0x0001680601007387 */ /* 0x0001e80000100800 */
[----:B------:R1:W-:Y:S04]  /*1af10*/  STL [R1+0x164], R4 ;  /* 0x0001640401007387 */ /* 0x0003e80000100800 */
[----:B------:R1:W-:Y:S04]  /*1af20*/  STL [R1+0x15c], R8 ;  /* 0x00015c0801007387 */ /* 0x0003e80000100800 */
[----:B------:R-:W4:Y:S01]  /*1af30*/  LDL.LU R233, [R1+0xa8] ;  /* 0x0000a80001e97983 */ /* 0x000f220000300800 */
[----:B0-----:R-:W-:-:S02]  /*1af40*/  SEL R6, R168, R222, !P5 ;  /* 0x000000dea8067207 */ /* 0x001fc40006800000 */
[C---:B-1----:R-:W-:Y:S02]  /*1af50*/  SEL R4, R168.reuse, R223, !P5 ;  /* 0x000000dfa8047207 */ /* 0x042fe40006800000 */
[C---:B------:R-:W-:Y:S01]  /*1af60*/  SEL R8, R168.reuse, R224, !P5 ;  /* 0x000000e0a8087207 */ /* 0x040fe20006800000 */
        /* <DEDUP_REMOVED lines=8> */
[----:B------:R1:W-:Y:S01]  /*1aff0*/  STL [R1+0x13c], R4 ;  /* 0x00013c0401007387 */ /* 0x0003e20000100800 */
[----:B0-----:R-:W-:-:S03]  /*1b000*/  SEL R6, R168, R228, !P5 ;  /* 0x000000e4a8067207 */ /* 0x001fc60006800000 */
[----:B------:R0:W-:Y:S01]  /*1b010*/  STL [R1+0x12c], R8 ;  /* 0x00012c0801007387 */ /* 0x0001e20000100800 */
[----:B-1----:R-:W-:-:S03]  /*1b020*/  SEL R4, R168, R229, !P5 ;  /* 0x000000e5a8047207 */ /* 0x002fc60006800000 */
[----:B0-----:R-:W4:Y:S04]  /*1b030*/  LDL.LU R8, [R1+0x74] ;  /* 0x0000740001087983 */ /* 0x001f280000300800 */
[----:B------:R0:W-:Y:S01]  /*1b040*/  STL [R1+0x128], R6 ;  /* 0x0001280601007387 */ /* 0x0001e20000100800 */
[----:B------:R-:W-:-:S03]  /*1b050*/  SEL R10, R168, R231, !P5 ;  /* 0x000000e7a80a7207 */ /* 0x000fc60006800000 */
[----:B------:R1:W-:Y:S01]  /*1b060*/  STL [R1+0x108], R4 ;  /* 0x0001080401007387 */ /* 0x0003e20000100800 */
[C---:B0-----:R-:W-:Y:S02]  /*1b070*/  SEL R6, R168.reuse, R230, !P5 ;  /* 0x000000e6a8067207 */ /* 0x041fe40006800000 */
[----:B-1----:R-:W-:-:S03]  /*1b080*/  SEL R4, R168, R232, !P5 ;  /* 0x000000e8a8047207 */ /* 0x002fc60006800000 */
[----:B------:R0:W-:Y:S01]  /*1b090*/  STL [R1+0x104], R6 ;  /* 0x0001040601007387 */ /* 0x0001e20000100800 */
[----:B------:R-:W-:-:S03]  /*1b0a0*/  SEL R11, R168, R234, !P5 ;  /* 0x000000eaa80b7207 */ /* 0x000fc60006800000 */
[----:B0-----:R-:W4:Y:S04]  /*1b0b0*/  LDL.LU R6, [R1+0x78] ;  /* 0x0000780001067983 */ /* 0x001f280000300800 */
[----:B------:R0:W-:Y:S04]  /*1b0c0*/  STL [R1+0x100], R10 ;  /* 0x0001000a01007387 */ /* 0x0001e80000100800 */
[----:B------:R1:W-:Y:S01]  /*1b0d0*/  STL [R1+0xfc], R4 ;  /* 0x0000fc0401007387 */ /* 0x0003e20000100800 */
[----:B------:R-:W-:-:S03]  /*1b0e0*/  SEL R12, R168, R237, !P5 ;  /* 0x000000eda80c7207 */ /* 0x000fc60006800000 */
[----:B0-----:R-:W4:Y:S01]  /*1b0f0*/  LDL.LU R10, [R1+0x7c] ;  /* 0x00007c00010a7983 */ /* 0x001f220000300800 */
[----:B-1----:R-:W-:-:S03]  /*1b100*/  SEL R4, R168, R235, !P5 ;  /* 0x000000eba8047207 */ /* 0x002fc60006800000 */
[----:B------:R0:W-:Y:S04]  /*1b110*/  STL [R1+0xf8], R11 ;  /* 0x0000f80b01007387 */ /* 0x0001e80000100800 */
[----:B------:R1:W-:Y:S01]  /*1b120*/  STL [R1+0xf0], R4 ;  /* 0x0000f00401007387 */ /* 0x0003e20000100800 */
[----:B0-----:R-:W-:-:S03]  /*1b130*/  SEL R11, R168, R236, !P5 ;  /* 0x000000eca80b7207 */ /* 0x001fc60006800000 */
[----:B-1----:R-:W4:Y:S04]  /*1b140*/  LDL.LU R4, [R1+0x80] ;  /* 0x0000800001047983 */ /* 0x002f280000300800 */
[----:B------:R2:W-:Y:S04]  /*1b150*/  STL [R1+0xe4], R11 ;  /* 0x0000e40b01007387 */ /* 0x0005e80000100800 */
[----:B------:R3:W-:Y:S04]  /*1b160*/  STL [R1+0xe0], R12 ;  /* 0x0000e00c01007387 */ /* 0x0007e80000100800 */
[----:B------:R-:W4:Y:S01]  /*1b170*/  LDL.LU R23, [R1+0x44] ;  /* 0x0000440001177983 */ /* 0x000f220000300800 */
[----:B--2---:R-:W-:-:S03]  /*1b180*/  SEL R11, R168, R95, !P5 ;  /* 0x0000005fa80b7207 */ /* 0x004fc60006800000 */
[----:B------:R-:W2:Y:S04]  /*1b190*/  LDL.LU R95, [R1+0x4c] ;  /* 0x00004c00015f7983 */ /* 0x000ea80000300800 */
[----:B------:R4:W-:Y:S01]  /*1b1a0*/  STL [R1+0xdc], R11 ;  /* 0x0000dc0b01007387 */ /* 0x0009e20000100800 */
[----:B---3--:R-:W-:-:S03]  /*1b1b0*/  SEL R12, R168, R5, !P5 ;  /* 0x00000005a80c7207 */ /* 0x008fc60006800000 */
[----:B------:R-:W3:Y:S04]  /*1b1c0*/  LDL.LU R5, [R1+0x50] ;  /* 0x0000500001057983 */ /* 0x000ee80000300800 */
[----:B------:R-:W-:Y:S04]  /*1b1d0*/  STL [R1+0xd4], R12 ;  /* 0x0000d40c01007387 */ /* 0x000fe80000100800 */
[----:B------:R-:W3:Y:S01]  /*1b1e0*/  LDL.LU R21, [R1+0x70] ;  /* 0x0000700001157983 */ /* 0x000ee20000300800 */
[----:B----4-:R-:W-:-:S03]  /*1b1f0*/  SEL R11, R168, R9, !P5 ;  /* 0x00000009a80b7207 */ /* 0x010fc60006800000 */
[----:B------:R-:W4:Y:S04]  /*1b200*/  LDL.LU R9, [R1+0x58] ;  /* 0x0000580001097983 */ /* 0x000f280000300800 */
[----:B------:R-:W-:Y:S04]  /*1b210*/  STL [R1+0xc0], R11 ;  /* 0x0000c00b01007387 */ /* 0x000fe80000100800 */
[----:B------:R-:W4:Y:S01]  /*1b220*/  LDL.LU R20, [R1+0x6c] ;  /* 0x00006c0001147983 */ /* 0x000f220000300800 */
[----:B------:R-:W-:-:S03]  /*1b230*/  SEL R7, R168, R7, !P5 ;  /* 0x00000007a8077207 */ /* 0x000fc60006800000 */
[----:B------:R-:W4:Y:S04]  /*1b240*/  LDL.LU R19, [R1+0x60] ;  /* 0x0000600001137983 */ /* 0x000f280000300800 */
[----:B------:R0:W-:Y:S04]  /*1b250*/  STL [R1+0xb4], R7 ;  /* 0x0000b40701007387 */ /* 0x0001e80000100800 */
[----:B0-----:R-:W4:Y:S01]  /*1b260*/  LDL.LU R7, [R1+0x68] ;  /* 0x0000680001077983 */ /* 0x001f220000300800 */
[----:B------:R-:W-:-:S03]  /*1b270*/  SEL R11, R168, R233, !P5 ;  /* 0x000000e9a80b7207 */ /* 0x000fc60006800000 */
[----:B------:R-:W4:Y:S04]  /*1b280*/  LDL.LU R18, [R1+0x7f0] ;  /* 0x0007f00001127983 */ /* 0x000f280000300800 */
[----:B------:R-:W4:Y:S04]  /*1b290*/  LDL.LU R17, [R1+0x64] ;  /* 0x0000640001117983 */ /* 0x000f280000300800 */
[----:B------:R0:W-:Y:S04]  /*1b2a0*/  STL [R1+0xb0], R11 ;  /* 0x0000b00b01007387 */ /* 0x0001e80000100800 */
[----:B------:R-:W4:Y:S04]  /*1b2b0*/  LDL.LU R233, [R1+0x7ec] ;  /* 0x0007ec0001e97983 */ /* 0x000f280000300800 */
[----:B------:R-:W4:Y:S01]  /*1b2c0*/  LDL.LU R16, [R1+0x7e4] ;  /* 0x0007e40001107983 */ /* 0x000f220000300800 */
[----:B0-----:R-:W-:-:S03]  /*1b2d0*/  SEL R11, R168, R252, !P5 ;  /* 0x000000fca80b7207 */ /* 0x001fc60006800000 */
[----:B------:R-:W4:Y:S04]  /*1b2e0*/  LDL.LU R15, [R1+0x7e8] ;  /* 0x0007e800010f7983 */ /* 0x000f280000300800 */
[----:B------:R-:W-:Y:S04]  /*1b2f0*/  STL [R1+0xac], R11 ;  /* 0x0000ac0b01007387 */ /* 0x000fe80000100800 */
[----:B------:R-:W4:Y:S04]  /*1b300*/  LDL.LU R252, [R1+0x7e0] ;  /* 0x0007e00001fc7983 */ /* 0x000f280000300800 */
[----:B------:R-:W4:Y:S04]  /*1b310*/  LDL.LU R14, [R1+0x48] ;  /* 0x00004800010e7983 */ /* 0x000f280000300800 */
[----:B------:R-:W4:Y:S01]  /*1b320*/  LDL.LU R13, [R1+0x7dc] ;  /* 0x0007dc00010d7983 */ /* 0x000f220000300800 */
[----:B------:R-:W-:-:S05]  /*1b330*/  SEL R8, R168, R8, !P5 ;  /* 0x00000008a8087207 */ /* 0x000fca0006800000 */
[----:B------:R0:W-:Y:S04]  /*1b340*/  STL [R1+0xa8], R8 ;  /* 0x0000a80801007387 */ /* 0x0001e80000100800 */
[----:B0-----:R-:W4:Y:S01]  /*1b350*/  LDL.LU R8, [R1+0x3c] ;  /* 0x00003c0001087983 */ /* 0x001f220000300800 */
[----:B------:R-:W-:-:S03]  /*1b360*/  SEL R11, R168, R6, !P5 ;  /* 0x00000006a80b7207 */ /* 0x000fc60006800000 */
[----:B------:R-:W4:Y:S04]  /*1b370*/  LDL.LU R6, [R1+0x38] ;  /* 0x0000380001067983 */ /* 0x000f280000300800 */
[----:B------:R0:W-:Y:S04]  /*1b380*/  STL [R1+0xa4], R11 ;  /* 0x0000a40b01007387 */ /* 0x0001e80000100800 */
[----:B------:R-:W4:Y:S01]  /*1b390*/  LDL.LU R12, [R1+0x34] ;  /* 0x00003400010c7983 */ /* 0x000f220000300800 */
[----:B------:R-:W-:-:S03]  /*1b3a0*/  SEL R10, R168, R10, !P5 ;  /* 0x0000000aa80a7207 */ /* 0x000fc60006800000 */
[----:B0-----:R-:W4:Y:S04]  /*1b3b0*/  LDL.LU R11, [R1+0x30] ;  /* 0x00003000010b7983 */ /* 0x001f280000300800 */
[----:B------:R0:W-:Y:S04]  /*1b3c0*/  STL [R1+0xa0], R10 ;  /* 0x0000a00a01007387 */ /* 0x0001e80000100800 */
[----:B0-----:R-:W4:Y:S01]  /*1b3d0*/  LDL.LU R10, [R1+0x7d8] ;  /* 0x0007d800010a7983 */ /* 0x001f220000300800 */
[----:B------:R-:W-:-:S03]  /*1b3e0*/  SEL R24, R168, R4, !P5 ;  /* 0x00000004a8187207 */ /* 0x000fc60006800000 */
[----:B------:R-:W4:Y:S04]  /*1b3f0*/  LDL.LU R4, [R1+0x7bc] ;  /* 0x0007bc0001047983 */ /* 0x000f280000300800 */
[----:B------:R2:W-:Y:S01]  /*1b400*/  STL [R1+0x94], R24 ;  /* 0x0000941801007387 */ /* 0x0005e20000100800 */
[C---:B------:R-:W-:Y:S02]  /*1b410*/  SEL R23, R168.reuse, R23, !P5 ;  /* 0x00000017a8177207 */ /* 0x040fe40006800000 */
[C---:B--2---:R-:W-:Y:S02]  /*1b420*/  SEL R24, R168.reuse, R95, !P5 ;  /* 0x0000005fa8187207 */ /* 0x044fe40006800000 */
[----:B------:R-:W2:Y:S04]  /*1b430*/  LDL.LU R95, [R1+0x7c0] ;  /* 0x0007c000015f7983 */ /* 0x000ea80000300800 */
[----:B------:R3:W-:Y:S04]  /*1b440*/  STL [R1+0x88], R23 ;  /* 0x0000881701007387 */ /* 0x0007e80000100800 */
[----:B------:R-:W-:Y:S01]  /*1b450*/  STL [R1+0x84], R24 ;  /* 0x0000841801007387 */ /* 0x000fe20000100800 */
[----:B---3--:R-:W-:-:S03]  /*1b460*/  SEL R23, R168, R5, !P5 ;  /* 0x00000005a8177207 */ /* 0x008fc60006800000 */
[----:B------:R-:W3:Y:S04]  /*1b470*/  LDL.LU R5, [R1+0x7c4] ;  /* 0x0007c40001057983 */ /* 0x000ee80000300800 */
[----:B------:R4:W-:Y:S01]  /*1b480*/  STL [R1+0x80], R23 ;  /* 0x0000801701007387 */ /* 0x0009e20000100800 */
[C---:B------:R-:W-:Y:S02]  /*1b490*/  SEL R21, R168.reuse, R21, !P5 ;  /* 0x00000015a8157207 */ /* 0x040fe40006800000 */
[C---:B----4-:R-:W-:Y:S02]  /*1b4a0*/  SEL R23, R168.reuse, R9, !P5 ;  /* 0x00000009a8177207 */ /* 0x050fe40006800000 */
[----:B------:R-:W4:Y:S04]  /*1b4b0*/  LDL.LU R9, [R1+0x7c8] ;  /* 0x0007c80001097983 */ /* 0x000f280000300800 */
[----:B------:R0:W-:Y:S01]  /*1b4c0*/  STL [R1+0x7c], R21 ;  /* 0x00007c1501007387 */ /* 0x0001e20000100800 */
[----:B------:R-:W-:-:S03]  /*1b4d0*/  SEL R19, R168, R19, !P5 ;  /* 0x00000013a8137207 */ /* 0x000fc60006800000 */
[----:B------:R-:W-:Y:S01]  /*1b4e0*/  STL [R1+0x78], R23 ;  /* 0x0000781701007387 */ /* 0x000fe20000100800 */
[----:B0-----:R-:W-:-:S05]  /*1b4f0*/  SEL R21, R168, R20, !P5 ;  /* 0x00000014a8157207 */ /* 0x001fca0006800000 */
[----:B------:R-:W-:Y:S01]  /*1b500*/  STL [R1+0x74], R21 ;  /* 0x0000741501007387 */ /* 0x000fe20000100800 */
[----:B------:R-:W-:-:S03]  /*1b510*/  SEL R20, R168, R7, !P5 ;  /* 0x00000007a8147207 */ /* 0x000fc60006800000 */
[----:B------:R-:W4:Y:S04]  /*1b520*/  LDL.LU R7, [R1+0x7d4] ;  /* 0x0007d40001077983 */ /* 0x000f280000300800 */
[----:B------:R0:W-:Y:S04]  /*1b530*/  STL [R1+0x70], R19 ;  /* 0x0000701301007387 */ /* 0x0001e80000100800 */
[----:B------:R-:W-:Y:S01]  /*1b540*/  STL [R1+0x6c], R20 ;  /* 0x00006c1401007387 */ /* 0x000fe20000100800 */
[C---:B0-----:R-:W-:Y:S02]  /*1b550*/  SEL R19, R168.reuse, R18, !P5 ;  /* 0x00000012a8137207 */ /* 0x041fe40006800000 */
[----:B------:R-:W-:-:S03]  /*1b560*/  SEL R18, R168, R233, !P5 ;  /* 0x000000e9a8127207 */ /* 0x000fc60006800000 */
[----:B------:R-:W-:Y:S04]  /*1b570*/  STL [R1+0x68], R19 ;  /* 0x0000681301007387 */ /* 0x000fe80000100800 */
[----:B------:R-:W4:Y:S01]  /*1b580*/  LDL.LU R233, [R1+0x7d0] ;  /* 0x0007d00001e97983 */ /* 0x000f220000300800 */
[----:B------:R-:W-:-:S05]  /*1b590*/  SEL R17, R168, R17, !P5 ;  /* 0x00000011a8117207 */ /* 0x000fca0006800000 */
        /* <DEDUP_REMOVED lines=10> */
[C---:B------:R-:W-:Y:S02]  /*1b640*/  SEL R14, R168.reuse, R13, !P5 ;  /* 0x0000000da80e7207 */ /* 0x040fe40006800000 */
[C---:B------:R-:W-:Y:S01]  /*1b650*/  SEL R13, R168.reuse, R8, !P5 ;  /* 0x00000008a80d7207 */ /* 0x040fe20006800000 */
[----:B------:R-:W-:Y:S04]  /*1b660*/  STL [R1+0x48], R15 ;  /* 0x0000480f01007387 */ /* 0x000fe80000100800 */
[----:B------:R-:W4:Y:S04]  /*1b670*/  LDL.LU R8, [R1+0x7a8] ;  /* 0x0007a80001087983 */ /* 0x000f280000300800 */
[----:B------:R0:W-:Y:S04]  /*1b680*/  STL [R1+0x44], R14 ;  /* 0x0000440e01007387 */ /* 0x0001e80000100800 */
[----:B------:R1:W-:Y:S01]  /*1b690*/  STL [R1+0x3c], R13 ;  /* 0x00003c0d01007387 */ /* 0x0003e20000100800 */
[----:B0-----:R-:W-:-:S03]  /*1b6a0*/  SEL R14, R168, R6, !P5 ;  /* 0x00000006a80e7207 */ /* 0x001fc60006800000 */
[----:B------:R-:W4:Y:S01]  /*1b6b0*/  LDL.LU R6, [R1+0x7ac] ;  /* 0x0007ac0001067983 */ /* 0x000f220000300800 */
[----:B-1----:R-:W-:-:S03]  /*1b6c0*/  SEL R13, R168, R12, !P5 ;  /* 0x0000000ca80d7207 */ /* 0x002fc60006800000 */
[----:B------:R-:W-:Y:S01]  /*1b6d0*/  STL [R1+0x38], R14 ;  /* 0x0000380e01007387 */ /* 0x000fe20000100800 */
[----:B------:R-:W-:-:S03]  /*1b6e0*/  SEL R12, R168, R11, !P5 ;  /* 0x0000000ba80c7207 */ /* 0x000fc60006800000 */
[----:B------:R-:W-:Y:S04]  /*1b6f0*/  STL [R1+0x34], R13 ;  /* 0x0000340d01007387 */ /* 0x000fe80000100800 */
[----:B------:R-:W4:Y:S01]  /*1b700*/  LDL.LU R16, [R1+0x7b0] ;  /* 0x0007b00001107983 */ /* 0x000f220000300800 */
[----:B------:R-:W-:-:S03]  /*1b710*/  SEL R11, R168, R10, !P5 ;  /* 0x0000000aa80b7207 */ /* 0x000fc60006800000 */
[----:B------:R-:W-:Y:S01]  /*1b720*/  STL [R1+0x30], R12 ;  /* 0x0000300c01007387 */ /* 0x000fe20000100800 */
[----:B------:R-:W-:-:S03]  /*1b730*/  SEL R10, R168, R4, !P5 ;  /* 0x00000004a80a7207 */ /* 0x000fc60006800000 */
[----:B------:R0:W-:Y:S04]  /*1b740*/  STL [R1+0x18], R11 ;  /* 0x0000180b01007387 */ /* 0x0001e80000100800 */
[----:B------:R-:W4:Y:S04]  /*1b750*/  LDL.LU R4, [R1+0x7b4] ;  /* 0x0007b40001047983 */ /* 0x000f280000300800 */
[----:B------:R2:W-:Y:S01]  /*1b760*/  STL [R1+0x14], R10 ;  /* 0x0000140a01007387 */ /* 0x0005e20000100800 */
[C---:B0-----:R-:W-:Y:S02]  /*1b770*/  SEL R11, R168.reuse, R22, !P5 ;  /* 0x00000016a80b7207 */ /* 0x041fe40006800000 */
[----:B--2---:R-:W-:-:S02]  /*1b780*/  SEL R10, R168, R95, !P5 ;  /* 0x0000005fa80a7207 */ /* 0x004fc40006800000 */
[----:B------:R-:W2:Y:S04]  /*1b790*/  LDL.LU R95, [R1+0x7b8] ;  /* 0x0007b800015f7983 */ /* 0x000ea80000300800 */
[----:B------:R-:W-:Y:S04]  /*1b7a0*/  STL [R1+0xc], R11 ;  /* 0x00000c0b01007387 */ /* 0x000fe80000100800 */
[----:B------:R0:W-:Y:S04]  /*1b7b0*/  STL [R1+0x4], R10 ;  /* 0x0000040a01007387 */ /* 0x0001e80000100800 */
[----:B------:R-:W2:Y:S01]  /*1b7c0*/  LDL.LU R21, [R1+0x740] ;  /* 0x0007400001157983 */ /* 0x000ea20000300800 */
[----:B---3--:R-:W-:-:S05]  /*1b7d0*/  SEL R5, R168, R5, !P5 ;  /* 0x00000005a8057207 */ /* 0x008fca0006800000 */
[----:B------:R-:W-:Y:S04]  /*1b7e0*/  STL [R1+0x19bc], R5 ;  /* 0x0019bc0501007387 */ /* 0x000fe80000100800 */
[----:B------:R-:W3:Y:S04]  /*1b7f0*/  LDL.LU R23, [R1+0x744] ;  /* 0x0007440001177983 */ /* 0x000ee80000300800 */
[----:B------:R-:W3:Y:S01]  /*1b800*/  LDL.LU R20, [R1+0x754] ;  /* 0x0007540001147983 */ /* 0x000ee20000300800 */
[----:B----4-:R-:W-:-:S05]  /*1b810*/  SEL R181, R168, R9, !P5 ;  /* 0x00000009a8b57207 */ /* 0x010fca0006800000 */
[----:B------:R-:W-:Y:S04]  /*1b820*/  STL [R1+0x19c0], R181 ;  /* 0x0019c0b501007387 */ /* 0x000fe80000100800 */
[----:B------:R-:W4:Y:S04]  /*1b830*/  LDL.LU R17, [R1+0x798] ;  /* 0x0007980001117983 */ /* 0x000f280000300800 */
[----:B------:R-:W4:Y:S01]  /*1b840*/  LDL.LU R15, [R1+0x79c] ;  /* 0x00079c00010f7983 */ /* 0x000f220000300800 */
[----:B------:R-:W-:-:S05]  /*1b850*/  SEL R7, R168, R7, !P5 ;  /* 0x00000007a8077207 */ /* 0x000fca0006800000 */
[----:B------:R-:W-:Y:S04]  /*1b860*/  STL [R1+0x19c4], R7 ;  /* 0x0019c40701007387 */ /* 0x000fe80000100800 */
[----:B------:R-:W4:Y:S04]  /*1b870*/  LDL.LU R13, [R1+0x7a4] ;  /* 0x0007a400010d7983 */ /* 0x000f280000300800 */
[----:B0-----:R-:W4:Y:S01]  /*1b880*/  LDL.LU R10, [R1+0x7a0] ;  /* 0x0007a000010a7983 */ /* 0x001f220000300800 */
[----:B------:R-:W-:-:S05]  /*1b890*/  SEL R9, R168, R233, !P5 ;  /* 0x000000e9a8097207 */ /* 0x000fca0006800000 */
[----:B------:R-:W-:Y:S04]  /*1b8a0*/  STL [R1+0x19c8], R9 ;  /* 0x0019c80901007387 */ /* 0x000fe80000100800 */
[----:B------:R-:W4:Y:S01]  /*1b8b0*/  LDL.LU R233, [R1+0x77c] ;  /* 0x00077c0001e97983 */ /* 0x000f220000300800 */
[----:B------:R-:W-:-:S03]  /*1b8c0*/  SEL R11, R168, R252, !P5 ;  /* 0x000000fca80b7207 */ /* 0x000fc60006800000 */
[----:B------:R-:W4:Y:S04]  /*1b8d0*/  LDL.LU R252, [R1+0x780] ;  /* 0x0007800001fc7983 */ /* 0x000f280000300800 */
[----:B------:R-:W-:Y:S01]  /*1b8e0*/  STL [R1+0x19cc], R11 ;  /* 0x0019cc0b01007387 */ /* 0x000fe20000100800 */
[----:B------:R-:W-:-:S05]  /*1b8f0*/  SEL R12, R168, R8, !P5 ;  /* 0x00000008a80c7207 */ /* 0x000fca0006800000 */
[----:B------:R-:W-:Y:S04]  /*1b900*/  STL [R1+0x19d0], R12 ;  /* 0x0019d00c01007387 */ /* 0x000fe80000100800 */
[----:B------:R-:W4:Y:S01]  /*1b910*/  LDL.LU R8, [R1+0x794] ;  /* 0x0007940001087983 */ /* 0x000f220000300800 */
[----:B------:R-:W-:-:S03]  /*1b920*/  SEL R14, R168, R6, !P5 ;  /* 0x00000006a80e7207 */ /* 0x000fc60006800000 */
[----:B------:R-:W4:Y:S04]  /*1b930*/  LDL.LU R6, [R1+0x790] ;  /* 0x0007900001067983 */ /* 0x000f280000300800 */
[----:B------:R-:W-:Y:S01]  /*1b940*/  STL [R1+0x19d4], R14 ;  /* 0x0019d40e01007387 */ /* 0x000fe20000100800 */
[----:B------:R-:W-:-:S05]  /*1b950*/  SEL R16, R168, R16, !P5 ;  /* 0x00000010a8107207 */ /* 0x000fca0006800000 */
[----:B------:R-:W-:Y:S01]  /*1b960*/  STL [R1+0x19d8], R16 ;  /* 0x0019d81001007387 */ /* 0x000fe20000100800 */
[----:B------:R-:W-:-:S03]  /*1b970*/  SEL R18, R168, R4, !P5 ;  /* 0x00000004a8127207 */ /* 0x000fc60006800000 */
[----:B------:R-:W4:Y:S04]  /*1b980*/  LDL.LU R4, [R1+0x788] ;  /* 0x0007880001047983 */ /* 0x000f280000300800 */
[----:B------:R-:W-:Y:S01]  /*1b990*/  STL [R1+0x19dc], R18 ;  /* 0x0019dc1201007387 */ /* 0x000fe20000100800 */
[----:B--2---:R-:W-:-:S03]  /*1b9a0*/  SEL R19, R168, R95, !P5 ;  /* 0x0000005fa8137207 */ /* 0x004fc60006800000 */
[----:B------:R-:W2:Y:S04]  /*1b9b0*/  LDL.LU R95, [R1+0x78c] ;  /* 0x00078c00015f7983 */ /* 0x000ea80000300800 */
[----:B------:R-:W-:Y:S01]  /*1b9c0*/  STL [R1+0x19e0], R19 ;  /* 0x0019e01301007387 */ /* 0x000fe20000100800 */
[----:B------:R-:W-:-:S05]  /*1b9d0*/  SEL R21, R168, R21, !P5 ;  /* 0x00000015a8157207 */ /* 0x000fca0006800000 */
[----:B------:R-:W-:Y:S01]  /*1b9e0*/  STL [R1+0x19e4], R21 ;  /* 0x0019e41501007387 */ /* 0x000fe20000100800 */
[C---:B---3--:R-:W-:Y:S02]  /*1b9f0*/  SEL R23, R168.reuse, R23, !P5 ;  /* 0x00000017a8177207 */ /* 0x048fe40006800000 */
[----:B------:R-:W-:-:S03]  /*1ba00*/  SEL R25, R168, R20, !P5 ;  /* 0x00000014a8197207 */ /* 0x000fc60006800000 */
[----:B------:R-:W-:Y:S04]  /*1ba10*/  STL [R1+0x19e8], R23 ;  /* 0x0019e81701007387 */ /* 0x000fe80000100800 */
[----:B------:R-:W-:Y:S01]  /*1ba20*/  STL [R1+0x19ec], R25 ;  /* 0x0019ec1901007387 */ /* 0x000fe20000100800 */
[C---:B----4-:R-:W-:Y:S02]  /*1ba30*/  SEL R26, R168.reuse, R17, !P5 ;  /* 0x00000011a81a7207 */ /* 0x050fe40006800000 */
[----:B------:R-:W-:-:S03]  /*1ba40*/  SEL R28, R168, R15, !P5 ;  /* 0x0000000fa81c7207 */ /* 0x000fc60006800000 */
[----:B------:R-:W-:Y:S04]  /*1ba50*/  STL [R1+0x19f0], R26 ;  /* 0x0019f01a01007387 */ /* 0x000fe80000100800 */
[----:B------:R-:W-:Y:S01]  /*1ba60*/  STL [R1+0x19f4], R28 ;  /* 0x0019f41c01007387 */ /* 0x000fe20000100800 */
[C---:B------:R-:W-:Y:S02]  /*1ba70*/  SEL R30, R168.reuse, R13, !P5 ;  /* 0x0000000da81e7207 */ /* 0x040fe40006800000 */
[----:B------:R-:W-:-:S03]  /*1ba80*/  SEL R32, R168, R10, !P5 ;  /* 0x0000000aa8207207 */ /* 0x000fc60006800000 */
[----:B------:R-:W-:Y:S04]  /*1ba90*/  STL [R1+0x19f8], R30 ;  /* 0x0019f81e01007387 */ /* 0x000fe80000100800 */
[----:B------:R-:W-:Y:S01]  /*1baa0*/  STL [R1+0x19fc], R32 ;  /* 0x0019fc2001007387 */ /* 0x000fe20000100800 */
[----:B------:R-:W-:-:S05]  /*1bab0*/  SEL R33, R168, R233, !P5 ;  /* 0x000000e9a8217207 */ /* 0x000fca0006800000 */
[----:B------:R0:W-:Y:S04]  /*1bac0*/  STL [R1+0x1a00], R33 ;  /* 0x001a002101007387 */ /* 0x0001e80000100800 */
[----:B------:R-:W3:Y:S01]  /*1bad0*/  LDL.LU R233, [R1+0x784] ;  /* 0x0007840001e97983 */ /* 0x000ee20000300800 */
[----:B------:R-:W-:-:S03]  /*1bae0*/  SEL R35, R168, R252, !P5 ;  /* 0x000000fca8237207 */ /* 0x000fc60006800000 */
[----:B------:R-:W4:Y:S04]  /*1baf0*/  LDL.LU R252, [R1+0x778] ;  /* 0x0007780001fc7983 */ /* 0x000f280000300800 */
[----:B------:R-:W-:Y:S01]  /*1bb00*/  STL [R1+0x1a04], R35 ;  /* 0x001a042301007387 */ /* 0x000fe20000100800 */
[----:B------:R-:W-:-:S05]  /*1bb10*/  SEL R37, R168, R8, !P5 ;  /* 0x00000008a8257207 */ /* 0x000fca0006800000 */
[----:B------:R-:W-:Y:S01]  /*1bb20*/  STL [R1+0x1a08], R37 ;  /* 0x001a082501007387 */ /* 0x000fe20000100800 */
[----:B------:R-:W-:-:S03]  /*1bb30*/  SEL R39, R168, R6, !P5 ;  /* 0x00000006a8277207 */ /* 0x000fc60006800000 */
[----:B------:R-:W4:Y:S04]  /*1bb40*/  LDL.LU R47, [R1+0x774] ;  /* 0x00077400012f7983 */ /* 0x000f280000300800 */
[----:B------:R-:W4:Y:S04]  /*1bb50*/  LDL.LU R45, [R1+0x770] ;  /* 0x00077000012d7983 */ /* 0x000f280000300800 */
[----:B------:R-:W-:Y:S04]  /*1bb60*/  STL [R1+0x1a0c], R39 ;  /* 0x001a0c2701007387 */ /* 0x000fe80000100800 */
[----:B------:R-:W4:Y:S04]  /*1bb70*/  LDL.LU R43, [R1+0x76c] ;  /* 0x00076c00012b7983 */ /* 0x000f280000300800 */
[----:B------:R-:W4:Y:S01]  /*1bb80*/  LDL.LU R41, [R1+0x758] ;  /* 0x0007580001297983 */ /* 0x000f220000300800 */
[----:B------:R-:W-:-:S05]  /*1bb90*/  SEL R40, R168, R4, !P5 ;  /* 0x00000004a8287207 */ /* 0x000fca0006800000 */
[----:B------:R-:W-:Y:S04]  /*1bba0*/  STL [R1+0x1a10], R40 ;  /* 0x001a102801007387 */ /* 0x000fe80000100800 */
[----:B------:R-:W4:Y:S04]  /*1bbb0*/  LDL.LU R38, [R1+0x764] ;  /* 0x0007640001267983 */ /* 0x000f280000300800 */
        /* <DEDUP_REMOVED lines=13> */
[----:B------:R-:W4:Y:S01]  /*1bc90*/  LDL.LU R4, [R1+0x618] ;  /* 0x0006180001047983 */ /* 0x000f220000300800 */
[----:B--2---:R-:W-:-:S03]  /*1bca0*/  SEL R42, R168, R95, !P5 ;  /* 0x0000005fa82a7207 */ /* 0x004fc60006800000 */
[----:B------:R-:W2:Y:S04]  /*1bcb0*/  LDL.LU R95, [R1+0x720] ;  /* 0x00072000015f7983 */ /* 0x000ea80000300800 */
[----:B------:R-:W-:Y:S01]  /*1bcc0*/  STL [R1+0x1a14], R42 ;  /* 0x001a142a01007387 */ /* 0x000fe20000100800 */
[----:B---3--:R-:W-:-:S05]  /*1bcd0*/  SEL R44, R168, R233, !P5 ;  /* 0x000000e9a82c7207 */ /* 0x008fca0006800000 */
[----:B------:R-:W-:Y:S04]  /*1bce0*/  STL [R1+0x1a18], R44 ;  /* 0x001a182c01007387 */ /* 0x000fe80000100800 */
[----:B------:R-:W3:Y:S01]  /*1bcf0*/  LDL.LU R233, [R1+0x680] ;  /* 0x0006800001e97983 */ /* 0x000ee20000300800 */
[----:B----4-:R-:W-:-:S03]  /*1bd00*/  SEL R46, R168, R252, !P5 ;  /* 0x000000fca82e7207 */ /* 0x010fc60006800000 */
[----:B------:R-:W4:Y:S04]  /*1bd10*/  LDL.LU R252, [R1+0x71c] ;  /* 0x00071c0001fc7983 */ /* 0x000f280000300800 */
[----:B------:R-:W-:Y:S01]  /*1bd20*/  STL [R1+0x1a1c], R46 ;  /* 0x001a1c2e01007387 */ /* 0x000fe20000100800 */
[C---:B------:R-:W-:Y:S02]  /*1bd30*/  SEL R47, R168.reuse, R47, !P5 ;  /* 0x0000002fa82f7207 */ /* 0x040fe40006800000 */
[----:B------:R-:W-:-:S03]  /*1bd40*/  SEL R49, R168, R45, !P5 ;  /* 0x0000002da8317207 */ /* 0x000fc60006800000 */
[----:B------:R-:W-:Y:S01]  /*1bd50*/  STL [R1+0x1a20], R47 ;  /* 0x001a202f01007387 */ /* 0x000fe20000100800 */
[----:B------:R-:W-:-:S03]  /*1bd60*/  SEL R51, R168, R43, !P5 ;  /* 0x0000002ba8337207 */ /* 0x000fc60006800000 */
[----:B------:R-:W-:Y:S01]  /*1bd70*/  STL [R1+0x1a24], R49 ;  /* 0x001a243101007387 */ /* 0x000fe20000100800 */
[----:B------:R-:W-:-:S03]  /*1bd80*/  SEL R53, R168, R41, !P5 ;  /* 0x00000029a8357207 */ /* 0x000fc60006800000 */
[----:B------:R-:W-:Y:S04]  /*1bd90*/  STL [R1+0x1a28], R51 ;  /* 0x001a283301007387 */ /* 0x000fe80000100800 */
[----:B------:R-:W-:Y:S01]  /*1bda0*/  STL [R1+0x1a2c], R53 ;  /* 0x001a2c3501007387 */ /* 0x000fe20000100800 */
[----:B------:R-:W-:-:S05]  /*1bdb0*/  SEL R54, R168, R38, !P5 ;  /* 0x00000026a8367207 */ /* 0x000fca0006800000 */
[----:B------:R-:W-:Y:S04]  /*1bdc0*/  STL [R1+0x1a30], R54 ;  /* 0x001a303601007387 */ /* 0x000fe80000100800 */
[----:B------:R-:W4:Y:S01]  /*1bdd0*/  LDL.LU R64, [R1+0x700] ;  /* 0x0007000001407983 */ /* 0x000f220000300800 */
[C---:B------:R-:W-:Y:S02]  /*1bde0*/  SEL R56, R168.reuse, R36, !P5 ;  /* 0x00000024a8387207 */ /* 0x040fe40006800000 */
[C---:B------:R-:W-:Y:S02]  /*1bdf0*/  SEL R58, R168.reuse, R34, !P5 ;  /* 0x00000022a83a7207 */ /* 0x040fe40006800000 */
[C---:B------:R-:W-:Y:S02]  /*1be00*/  SEL R60, R168.reuse, R31, !P5 ;  /* 0x0000001fa83c7207 */ /* 0x040fe40006800000 */
[----:B------:R-:W-:-:S02]  /*1be10*/  SEL R61, R168, R29, !P5 ;  /* 0x0000001da83d7207 */ /* 0x000fc40006800000 */
[C---:B------:R-:W-:Y:S02]  /*1be20*/  SEL R63, R168.reuse, R27, !P5 ;  /* 0x0000001ba83f7207 */ /* 0x040fe40006800000 */
[C---:B------:R-:W-:Y:S02]  /*1be30*/  SEL R65, R168.reuse, R24, !P5 ;  /* 0x00000018a8417207 */ /* 0x040fe40006800000 */
[C---:B------:R-:W-:Y:S02]  /*1be40*/  SEL R67, R168.reuse, R20, !P5 ;  /* 0x00000014a8437207 */ /* 0x040fe40006800000 */
[C---:B------:R-:W-:Y:S02]  /*1be50*/  SEL R77, R168.reuse, R6, !P5 ;  /* 0x00000006a84d7207 */ /* 0x040fe40006800000 */
[----:B------:R-:W4:Y:S01]  /*1be60*/  LDL.LU R6, [R1+0x710] ;  /* 0x0007100001067983 */ /* 0x000f220000300800 */
[----:B------:R-:W-:-:S03]  /*1be70*/  SEL R79, R168, R4, !P5 ;  /* 0x00000004a84f7207 */ /* 0x000fc60006800000 */
[----:B------:R-:W4:Y:S04]  /*1be80*/  LDL.LU R4, [R1+0x714] ;  /* 0x0007140001047983 */ /* 0x000f280000300800 */
[----:B------:R-:W4:Y:S04]  /*1be90*/  LDL.LU R62, [R1+0x718] ;  /* 0x00071800013e7983 */ /* 0x000f280000300800 */
[----:B------:R-:W4:Y:S01]  /*1bea0*/  LDL.LU R59, [R1+0x708] ;  /* 0x00070800013b7983 */ /* 0x000f220000300800 */
[C---:B------:R-:W-:Y:S02]  /*1beb0*/  SEL R68, R168.reuse, R17, !P5 ;  /* 0x00000011a8447207 */ /* 0x040fe40006800000 */
[----:B------:R-:W-:-:S02]  /*1bec0*/  SEL R70, R168, R15, !P5 ;  /* 0x0000000fa8467207 */ /* 0x000fc40006800000 */
[C---:B------:R-:W-:Y:S02]  /*1bed0*/  SEL R72, R168.reuse, R13, !P5 ;  /* 0x0000000da8487207 */ /* 0x040fe40006800000 */
[C---:B------:R-:W-:Y:S02]  /*1bee0*/  SEL R74, R168.reuse, R10, !P5 ;  /* 0x0000000aa84a7207 */ /* 0x040fe40006800000 */
[C---:B------:R-:W-:Y:S02]  /*1bef0*/  SEL R75, R168.reuse, R8, !P5 ;  /* 0x00000008a84b7207 */ /* 0x040fe40006800000 */
[C---:B--2---:R-:W-:Y:S02]  /*1bf00*/  SEL R81, R168.reuse, R95, !P5 ;  /* 0x0000005fa8517207 */ /* 0x044fe40006800000 */
[----:B------:R-:W2:Y:S04]  /*1bf10*/  LDL.LU R95, [R1+0x6b8] ;  /* 0x0006b800015f7983 */ /* 0x000ea80000300800 */
        /* <DEDUP_REMOVED lines=20> */
[----:B------:R-:W2:Y:S01]  /*1c060*/  LDL.LU R8, [R1+0x568] ;  /* 0x0005680001087983 */ /* 0x000ea20000300800 */
[----:B---3--:R-:W-:-:S03]  /*1c070*/  SEL R82, R168, R233, !P5 ;  /* 0x000000e9a8527207 */ /* 0x008fc60006800000 */
[----:B------:R-:W3:Y:S01]  /*1c080*/  LDL.LU R233, [R1+0x538] ;  /* 0x0005380001e97983 */ /* 0x000ee20000300800 */
[----:B----4-:R-:W-:-:S03]  /*1c090*/  SEL R84, R168, R252, !P5 ;  /* 0x000000fca8547207 */ /* 0x010fc60006800000 */
[----:B------:R-:W4:Y:S01]  /*1c0a0*/  LDL.LU R252, [R1+0x518] ;  /* 0x0005180001fc7983 */ /* 0x000f220000300800 */
[----:B------:R-:W-:-:S03]  /*1c0b0*/  SEL R88, R168, R6, !P5 ;  /* 0x00000006a8587207 */ /* 0x000fc60006800000 */
[----:B------:R-:W2:Y:S01]  /*1c0c0*/  LDL.LU R6, [R1+0x508] ;  /* 0x0005080001067983 */ /* 0x000ea20000300800 */
[----:B------:R-:W-:-:S03]  /*1c0d0*/  SEL R89, R168, R4, !P5 ;  /* 0x00000004a8597207 */ /* 0x000fc60006800000 */
[----:B------:R-:W2:Y:S04]  /*1c0e0*/  LDL.LU R4, [R1+0x500] ;  /* 0x0005000001047983 */ /* 0x000ea80000300800 */
[----:B------:R-:W2:Y:S01]  /*1c0f0*/  LDL.LU R66, [R1+0x480] ;  /* 0x0004800001427983 */ /* 0x000ea20000300800 */
[----:B---3--:R-:W-:-:S03]  /*1c100*/  SEL R133, R168, R233, !P5 ;  /* 0x000000e9a8857207 */ /* 0x008fc60006800000 */
[----:B------:R-:W3:Y:S01]  /*1c110*/  LDL.LU R233, [R1+0x484] ;  /* 0x0004840001e97983 */ /* 0x000ee20000300800 */
[----:B----4-:R-:W-:-:S03]  /*1c120*/  SEL R135, R168, R252, !P5 ;  /* 0x000000fca8877207 */ /* 0x010fc60006800000 */
[----:B------:R-:W4:Y:S01]  /*1c130*/  LDL.LU R252, [R1+0x4c0] ;  /* 0x0004c00001fc7983 */ /* 0x000f220000300800 */
[C---:B------:R-:W-:Y:S02]  /*1c140*/  SEL R86, R168.reuse, R64, !P5 ;  /* 0x00000040a8567207 */ /* 0x040fe40006800000 */
[C---:B------:R-:W-:Y:S01]  /*1c150*/  SEL R91, R168.reuse, R62, !P5 ;  /* 0x0000003ea85b7207 */ /* 0x040fe20006800000 */
[----:B------:R-:W4:Y:S01]  /*1c160*/  LDL.LU R64, [R1+0x490] ;  /* 0x0004900001407983 */ /* 0x000f220000300800 */
[C---:B------:R-:W-:Y:S02]  /*1c170*/  SEL R93, R168.reuse, R59, !P5 ;  /* 0x0000003ba85d7207 */ /* 0x040fe40006800000 */
[C---:B--2---:R-:W-:Y:S01]  /*1c180*/  SEL R96, R168.reuse, R57, !P5 ;  /* 0x00000039a8607207 */ /* 0x044fe20006800000 */
[----:B------:R-:W2:Y:S01]  /*1c190*/  LDL.LU R62, [R1+0x4b8] ;  /* 0x0004b800013e7983 */ /* 0x000ea20000300800 */
[----:B------:R-:W-:-:S03]  /*1c1a0*/  SEL R98, R168, R55, !P5 ;  /* 0x00000037a8627207 */ /* 0x000fc60006800000 */
        /* <DEDUP_REMOVED lines=38> */
[----:B------:R-:W2:Y:S04]  /*1c410*/  LDL.LU R13, [R1+0x41c] ;  /* 0x00041c00010d7983 */ /* 0x000ea80000300800 */
[----:B------:R-:W2:Y:S04]  /*1c420*/  LDL.LU R10, [R1+0x420] ;  /* 0x00042000010a7983 */ /* 0x000ea80000300800 */
[----:B------:R-:W2:Y:S01]  /*1c430*/  LDL.LU R8, [R1+0x410] ;  /* 0x0004100001087983 */ /* 0x000ea20000300800 */
[----:B------:R-:W-:-:S03]  /*1c440*/  SEL R137, R168, R6, !P5 ;  /* 0x00000006a8897207 */ /* 0x000fc60006800000 */
[----:B------:R-:W2:Y:S01]  /*1c450*/  LDL.LU R6, [R1+0x3fc] ;  /* 0x0003fc0001067983 */ /* 0x000ea20000300800 */
[----:B------:R-:W-:-:S03]  /*1c460*/  SEL R138, R168, R4, !P5 ;  /* 0x00000004a88a7207 */ /* 0x000fc60006800000 */
[----:B------:R-:W2:Y:S01]  /*1c470*/  LDL.LU R4, [R1+0x3f8] ;  /* 0x0003f80001047983 */ /* 0x000ea20000300800 */
[----:B---3--:R-:W-:-:S03]  /*1c480*/  SEL R142, R168, R233, !P5 ;  /* 0x000000e9a88e7207 */ /* 0x008fc60006800000 */
[----:B------:R-:W3:Y:S01]  /*1c490*/  LDL.LU R233, [R1+0x3e4] ;  /* 0x0003e40001e97983 */ /* 0x000ee20000300800 */
[----:B----4-:R-:W-:-:S03]  /*1c4a0*/  SEL R144, R168, R252, !P5 ;  /* 0x000000fca8907207 */ /* 0x010fc60006800000 */
[----:B------:R-:W4:Y:S01]  /*1c4b0*/  LDL.LU R252, [R1+0x3e0] ;  /* 0x0003e00001fc7983 */ /* 0x000f220000300800 */
[----:B------:R-:W-:-:S03]  /*1c4c0*/  SEL R140, R168, R66, !P5 ;  /* 0x00000042a88c7207 */ /* 0x000fc60006800000 */
[----:B------:R-:W4:Y:S01]  /*1c4d0*/  LDL.LU R66, [R1+0x3d0] ;  /* 0x0003d00001427983 */ /* 0x000f220000300800 */
[C---:B------:R-:W-:Y:S02]  /*1c4e0*/  SEL R145, R168.reuse, R64, !P5 ;  /* 0x00000040a8917207 */ /* 0x040fe40006800000 */
[C---:B--2---:R-:W-:Y:S02]  /*1c4f0*/  SEL R147, R168.reuse, R62, !P5 ;  /* 0x0000003ea8937207 */ /* 0x044fe40006800000 */
        /* <DEDUP_REMOVED lines=16> */
[----:B------:R-:W2:Y:S01]  /*1c600*/  LDL.LU R8, [R1+0x3cc] ;  /* 0x0003cc0001087983 */ /* 0x000ea20000300800 */
[C---:B------:R-:W-:Y:S02]  /*1c610*/  SEL R176, R168.reuse, R24, !P5 ;  /* 0x00000018a8b07207 */ /* 0x040fe40006800000 */
[C---:B------:R-:W-:Y:S02]  /*1c620*/  SEL R178, R168.reuse, R20, !P5 ;  /* 0x00000014a8b27207 */ /* 0x040fe40006800000 */
[C---:B------:R-:W-:Y:S02]  /*1c630*/  SEL R180, R168.reuse, R17, !P5 ;  /* 0x00000011a8b47207 */ /* 0x040fe40006800000 */
[C---:B------:R-:W-:Y:S02]  /*1c640*/  SEL R182, R168.reuse, R15, !P5 ;  /* 0x0000000fa8b67207 */ /* 0x040fe40006800000 */
[C---:B------:R-:W-:Y:S02]  /*1c650*/  SEL R184, R168.reuse, R13, !P5 ;  /* 0x0000000da8b87207 */ /* 0x040fe40006800000 */
[----:B------:R-:W-:-:S02]  /*1c660*/  SEL R191, R168, R4, !P5 ;  /* 0x00000004a8bf7207 */ /* 0x000fc40006800000 */
        /* <DEDUP_REMOVED lines=19> */
[----:B------:R-:W-:-:S03]  /*1c7a0*/  SEL R186, R168, R10, !P5 ;  /* 0x0000000aa8ba7207 */ /* 0x000fc60006800000 */
[----:B------:R-:W2:Y:S01]  /*1c7b0*/  LDL.LU R20, [R1+0x360] ;  /* 0x0003600001147983 */ /* 0x000ea20000300800 */
[----:B------:R-:W-:-:S03]  /*1c7c0*/  SEL R189, R168, R6, !P5 ;  /* 0x00000006a8bd7207 */ /* 0x000fc60006800000 */
        /* <DEDUP_REMOVED lines=9> */
[----:B--2---:R-:W-:-:S03]  /*1c860*/  SEL R197, R168, R8, !P5 ;  /* 0x00000008a8c57207 */ /* 0x004fc60006800000 */
[----:B------:R-:W2:Y:S01]  /*1c870*/  LDL.LU R8, [R1+0x328] ;  /* 0x0003280001087983 */ /* 0x000ea20000300800 */
[----:B------:R-:W-:-:S03]  /*1c880*/  SEL R198, R168, R4, !P5 ;  /* 0x00000004a8c67207 */ /* 0x000fc60006800000 */
[----:B------:R-:W2:Y:S01]  /*1c890*/  LDL.LU R4, [R1+0x318] ;  /* 0x0003180001047983 */ /* 0x000ea20000300800 */
[----:B------:R-:W-:-:S03]  /*1c8a0*/  SEL R229, R168, R17, !P5 ;  /* 0x00000011a8e57207 */ /* 0x000fc60006800000 */
[----:B------:R-:W2:Y:S01]  /*1c8b0*/  LDL.LU R17, [R1+0x310] ;  /* 0x0003100001117983 */ /* 0x000ea20000300800 */
[C---:B------:R-:W-:Y:S02]  /*1c8c0*/  SEL R235, R168.reuse, R6, !P5 ;  /* 0x00000006a8eb7207 */ /* 0x040fe40006800000 */
[C---:B---3--:R-:W-:Y:S02]  /*1c8d0*/  SEL R219, R168.reuse, R233, !P5 ;  /* 0x000000e9a8db7207 */ /* 0x048fe40006800000 */
[----:B------:R-:W3:Y:S01]  /*1c8e0*/  LDL.LU R233, [R1+0x308] ;  /* 0x0003080001e97983 */ /* 0x000ee20000300800 */
[----:B----4-:R-:W-:-:S03]  /*1c8f0*/  SEL R6, R168, R252, !P5 ;  /* 0x000000fca8067207 */ /* 0x010fc60006800000 */
[----:B------:R-:W4:Y:S01]  /*1c900*/  LDL.LU R252, [R1+0x300] ;  /* 0x0003000001fc7983 */ /* 0x000f220000300800 */
[C---:B------:R-:W-:Y:S02]  /*1c910*/  SEL R225, R168.reuse, R27, !P5 ;  /* 0x0000001ba8e17207 */ /* 0x040fe40006800000 */
[C---:B------:R-:W-:Y:S01]  /*1c920*/  SEL R222, R168.reuse, R31, !P5 ;  /* 0x0000001fa8de7207 */ /* 0x040fe20006800000 */
[----:B------:R-:W4:Y:S01]  /*1c930*/  LDL.LU R27, [R1+0x2d8] ;  /* 0x0002d800011b7983 */ /* 0x000f220000300800 */
[C---:B------:R-:W-:Y:S02]  /*1c940*/  SEL R220, R168.reuse, R34, !P5 ;  /* 0x00000022a8dc7207 */ /* 0x040fe40006800000 */
[C---:B------:R-:W-:Y:S01]  /*1c950*/  SEL R216, R168.reuse, R38, !P5 ;  /* 0x00000026a8d87207 */ /* 0x040fe20006800000 */
[----:B------:R-:W4:Y:S01]  /*1c960*/  LDL.LU R31, [R1+0x2f4] ;  /* 0x0002f400011f7983 */ /* 0x000f220000300800 */
[----:B------:R-:W-:-:S03]  /*1c970*/  SEL R215, R168, R41, !P5 ;  /* 0x00000029a8d77207 */ /* 0x000fc60006800000 */
        /* <DEDUP_REMOVED lines=14> */
[----:B------:R-:W4:Y:S04]  /*1ca60*/  LDL.LU R59, [R1+0x2a4] ;  /* 0x0002a400013b7983 */ /* 0x000f280000300800 */
[----:B------:R-:W4:Y:S04]  /*1ca70*/  LDL.LU R62, [R1+0x29c] ;  /* 0x00029c00013e7983 */ /* 0x000f280000300800 */
[----:B------:R-:W4:Y:S04]  /*1ca80*/  LDL.LU R66, [R1+0x298] ;  /* 0x0002980001427983 */ /* 0x000f280000300800 */
        /* <DEDUP_REMOVED lines=18> */
[----:B------:R-:W4:Y:S01]  /*1cbb0*/  LDL.LU R29, [R1+0x264] ;  /* 0x00026400011d7983 */ /* 0x000f220000300800 */
[----:B--2---:R-:W-:-:S03]  /*1cbc0*/  SEL R10, R168, R8, !P5 ;  /* 0x00000008a80a7207 */ /* 0x004fc60006800000 */
[----:B------:R-:W2:Y:S04]  /*1cbd0*/  LDL.LU R15, [R1+0x254] ;  /* 0x00025400010f7983 */ /* 0x000ea80000300800 */
[----:B------:R-:W2:Y:S01]  /*1cbe0*/  LDL.LU R8, [R1+0x238] ;  /* 0x0002380001087983 */ /* 0x000ea20000300800 */
[C---:B------:R-:W-:Y:S02]  /*1cbf0*/  SEL R232, R168.reuse, R13, !P5 ;  /* 0x0000000da8e87207 */ /* 0x040fe40006800000 */
[C---:B------:R-:W-:Y:S02]  /*1cc00*/  SEL R228, R168.reuse, R20, !P5 ;  /* 0x00000014a8e47207 */ /* 0x040fe40006800000 */
[C---:B------:R-:W-:Y:S02]  /*1cc10*/  SEL R226, R168.reuse, R24, !P5 ;  /* 0x00000018a8e27207 */ /* 0x040fe40006800000 */
[----:B------:R-:W-:-:S02]  /*1cc20*/  SEL R13, R168, R4, !P5 ;  /* 0x00000004a80d7207 */ /* 0x000fc40006800000 */
[----:B------:R-:W2:Y:S01]  /*1cc30*/  LDL.LU R4, [R1+0x240] ;  /* 0x0002400001047983 */ /* 0x000ea20000300800 */
[----:B---3--:R-:W-:-:S03]  /*1cc40*/  SEL R20, R168, R233, !P5 ;  /* 0x000000e9a8147207 */ /* 0x008fc60006800000 */
[----:B------:R-:W3:Y:S01]  /*1cc50*/  LDL.LU R233, [R1+0x244] ;  /* 0x0002440001e97983 */ /* 0x000ee20000300800 */
[----:B----4-:R-:W-:-:S03]  /*1cc60*/  SEL R24, R168, R252, !P5 ;  /* 0x000000fca8187207 */ /* 0x010fc60006800000 */
[----:B------:R-:W4:Y:S04]  /*1cc70*/  LDL.LU R252, [R1+0x230] ;  /* 0x0002300001fc7983 */ /* 0x000f280000300800 */
[----:B------:R-:W4:Y:S01]  /*1cc80*/  LDL.LU R125, [R1+0x228] ;  /* 0x00022800017d7983 */ /* 0x000f220000300800 */
[C---:B------:R-:W-:Y:S02]  /*1cc90*/  SEL R80, R168.reuse, R78, !P5 ;  /* 0x0000004ea8507207 */ /* 0x040fe40006800000 */
[C---:B------:R-:W-:Y:S02]  /*1cca0*/  SEL R83, R168.reuse, R71, !P5 ;  /* 0x00000047a8537207 */ /* 0x040fe40006800000 */
[C---:B------:R-:W-:Y:S02]  /*1ccb0*/  SEL R87, R168.reuse, R64, !P5 ;  /* 0x00000040a8577207 */ /* 0x040fe40006800000 */
[----:B--2---:R-:W-:-:S02]  /*1ccc0*/  SEL R108, R168, R15, !P5 ;  /* 0x0000000fa86c7207 */ /* 0x004fc40006800000 */
[----:B------:R-:W2:Y:S01]  /*1ccd0*/  LDL.LU R15, [R1+0x224] ;  /* 0x00022400010f7983 */ /* 0x000ea20000300800 */
[----:B------:R-:W-:-:S03]  /*1cce0*/  SEL R111, R168, R8, !P5 ;  /* 0x00000008a86f7207 */ /* 0x000fc60006800000 */
        /* <DEDUP_REMOVED lines=63> */
[C---:B--2---:R-:W-:Y:S02]  /*1d0e0*/  SEL R224, R168.reuse, R15, !P5 ;  /* 0x0000000fa8e07207 */ /* 0x044fe40006800000 */
[C---:B------:R-:W-:Y:S02]  /*1d0f0*/  SEL R227, R168.reuse, R8, !P5 ;  /* 0x00000008a8e37207 */ /* 0x040fe40006800000 */
[----:B------:R-:W2:Y:S04]  /*1d100*/  LDL.LU R8, [R1+0x10c] ;  /* 0x00010c0001087983 */ /* 0x000ea80000300800 */
[----:B------:R-:W2:Y:S04]  /*1d110*/  LDL.LU R15, [R1+0x114] ;  /* 0x00011400010f7983 */ /* 0x000ea80000300800 */
[----:B------:R-:W3:Y:S04]  /*1d120*/  LDL.LU R237, [R1+0x11c] ;  /* 0x00011c0001ed7983 */ /* 0x000ee80000300800 */
        /* <DEDUP_REMOVED lines=22> */
[----:B------:R-:W2:Y:S04]  /*1d290*/  LDL.LU R177, [R1+0x28] ;  /* 0x0000280001b17983 */ /* 0x000ea80000300800 */
[----:B------:R-:W2:Y:S04]  /*1d2a0*/  LDL.LU R185, [R1+0x24] ;  /* 0x0000240001b97983 */ /* 0x000ea80000300800 */
[----:B------:R-:W2:Y:S01]  /*1d2b0*/  LDL.LU R4, [R1+0x20] ;  /* 0x0000200001047983 */ /* 0x000ea20000300800 */
[----:B----4-:R-:W-:-:S03]  /*1d2c0*/  SEL R236, R168, R252, !P5 ;  /* 0x000000fca8ec7207 */ /* 0x010fc60006800000 */
[----:B------:R-:W4:Y:S04]  /*1d2d0*/  LDL.LU R252, [R1+0x1c] ;  /* 0x00001c0001fc7983 */ /* 0x000f280000300800 */
[----:B0-----:R-:W4:Y:S04]  /*1d2e0*/  LDL.LU R33, [R1+0x290] ;  /* 0x0002900001217983 */ /* 0x001f280000300800 */
        /* <DEDUP_REMOVED lines=17> */
[----:B---3--:R-:W-:Y:S01]  /*1d400*/  SEL R22, R168, R237, !P5 ;  /* 0x000000eda8167207 */ /* 0x008fe20006800000 */
[----:B------:R-:W-:-:S02]  /*1d410*/  @!P3 IMAD.MOV R240, RZ, RZ, -R240 ;  /* 0x000000fffff0b224 */ /* 0x000fc400078e0af0 */
[----:B------:R-:W-:Y:S02]  /*1d420*/  @!P0 IMAD.MOV R239, RZ, RZ, -R239 ;  /* 0x000000ffffef8224 */ /* 0x000fe400078e0aef */
[----:B------:R-:W-:Y:S02]  /*1d430*/  @!P2 IMAD.MOV R238, RZ, RZ, -R238 ;  /* 0x000000ffffeea224 */ /* 0x000fe400078e0aee */
[----:B------:R-:W-:Y:S02]  /*1d440*/  @!P1 IMAD.MOV R244, RZ, RZ, -R244 ;  /* 0x000000fffff49224 */ /* 0x000fe400078e0af4 */
[----:B------:R-:W-:Y:S01]  /*1d450*/  @!P4 IMAD.MOV R251, RZ, RZ, -R251 ;  /* 0x000000fffffbc224 */ /* 0x000fe200078e0afb */
[C---:B------:R-:W-:Y:S02]  /*1d460*/  SEL R95, R168.reuse, R95, !P5 ;  /* 0x0000005fa85f7207 */ /* 0x040fe40006800000 */
[C---:B------:R-:W-:Y:S02]  /*1d470*/  SEL R17, R168.reuse, R17, !P5 ;  /* 0x00000011a8117207 */ /* 0x040fe40006800000 */
[----:B------:R-:W-:-:S02]  /*1d480*/  SEL R27, R168, R27, !P5 ;  /* 0x0000001ba81b7207 */ /* 0x000fc40006800000 */
[C---:B------:R-:W-:Y:S02]  /*1d490*/  SEL R31, R168.reuse, R31, !P5 ;  /* 0x0000001fa81f7207 */ /* 0x040fe40006800000 */
[C---:B------:R-:W-:Y:S02]  /*1d4a0*/  SEL R34, R168.reuse, R34, !P5 ;  /* 0x00000022a8227207 */ /* 0x040fe40006800000 */
[C---:B------:R-:W-:Y:S02]  /*1d4b0*/  SEL R38, R168.reuse, R38, !P5 ;  /* 0x00000026a8267207 */ /* 0x040fe40006800000 */
[----:B--2---:R-:W-:Y:S02]  /*1d4c0*/  SEL R237, R168, R4, !P5 ;  /* 0x00000004a8ed7207 */ /* 0x004fe40006800000 */
[----:B------:R-:W-:Y:S01]  /*1d4d0*/  LEA.HI.X.SX32 R4, R3, UR7, 0x1, P6 ;  /* 0x0000000703047c11 */ /* 0x000fe2000b0f0eff */
[----:B------:R-:W-:Y:S01]  /*1d4e0*/  IMAD R3, R2, 0x2, R0 ;  /* 0x0000000202037824 */ /* 0x000fe200078e0200 */
[----:B------:R-:W-:-:S02]  /*1d4f0*/  SEL R41, R168, R41, !P5 ;  /* 0x00000029a8297207 */ /* 0x000fc40006800000 */
[----:B------:R-:W-:Y:S01]  /*1d500*/  SEL R45, R168, R45, !P5 ;  /* 0x0000002da82d7207 */ /* 0x000fe20006800000 */
[----:B------:R-:W-:Y:S01]  /*1d510*/  IMAD R0, R2, 0x2, R3 ;  /* 0x0000000202007824 */ /* 0x000fe200078e0203 */
[----:B------:R0:W-:Y:S01]  /*1d520*/  STL [R1+0x195c], R3 ;  /* 0x00195c0301007387 */ /* 0x0001e20000100800 */
        /* <DEDUP_REMOVED lines=19> */
[----:B------:R-:W-:Y:S01]  /*1d660*/  SEL R36, R168, R36, !P5 ;  /* 0x00000024a8247207 */ /* 0x000fe20006800000 */
[----:B----4-:R-:W-:Y:S02]  /*1d670*/  IMAD R30, R30, UR8, RZ ;  /* 0x000000081e1e7c24 */ /* 0x010fe4000f8e02ff */
[----:B------:R-:W-:Y:S02]  /*1d680*/  IMAD R26, R26, UR8, RZ ;  /* 0x000000081a1a7c24 */ /* 0x000fe4000f8e02ff */
[----:B------:R-:W-:Y:S02]  /*1d690*/  IMAD R25, R25, UR8, RZ ;  /* 0x0000000819197c24 */ /* 0x000fe4000f8e02ff */
[----:B------:R-:W-:-:S02]  /*1d6a0*/  IMAD R21, R21, UR8, RZ ;  /* 0x0000000815157c24 */ /* 0x000fc4000f8e02ff */
[----:B------:R-:W-:Y:S02]  /*1d6b0*/  IMAD R19, R19, UR8, RZ ;  /* 0x0000000813137c24 */ /* 0x000fe4000f8e02ff */
[----:B------:R-:W-:Y:S02]  /*1d6c0*/  IMAD R16, R16, UR8, RZ ;  /* 0x0000000810107c24 */ /* 0x000fe4000f8e02ff */
[----:B------:R-:W-:Y:S02]  /*1d6d0*/  IMAD R14, R14, UR8, RZ ;  /* 0x000000080e0e7c24 */ /* 0x000fe4000f8e02ff */
[----:B------:R-:W-:Y:S02]  /*1d6e0*/  IMAD R11, R11, UR8, RZ ;  /* 0x000000080b0b7c24 */ /* 0x000fe4000f8e02ff */
[----:B------:R-:W-:Y:S02]  /*1d6f0*/  IMAD R9, R9, UR8, RZ ;  /* 0x0000000809097c24 */ /* 0x000fe4000f8e02ff */
[----:B------:R-:W-:Y:S01]  /*1d700*/  IMAD R5, R5, UR8, RZ ;  /* 0x0000000805057c24 */ /* 0x000fe2000f8e02ff */
[C---:B------:R-:W-:Y:S01]  /*1d710*/  SEL R43, R168.reuse, R43, !P5 ;  /* 0x0000002ba82b7207 */ /* 0x040fe20006800000 */
[----:B0-----:R-:W-:Y:S01]  /*1d720*/  IMAD R3, R33, UR5, RZ ;  /* 0x0000000521037c24 */ /* 0x001fe2000f8e02ff */
[----:B------:R-:W-:-:S02]  /*1d730*/  SEL R50, R168, R50, !P5 ;  /* 0x00000032a8327207 */ /* 0x000fc40006800000 */
[C---:B------:R-:W-:Y:S02]  /*1d740*/  SEL R57, R168.reuse, R57, !P5 ;  /* 0x00000039a8397207 */ /* 0x040fe40006800000 */
[C---:B------:R-:W-:Y:S01]  /*1d750*/  SEL R64, R168.reuse, R64, !P5 ;  /* 0x00000040a8407207 */ /* 0x040fe20006800000 */
[----:B------:R0:W-:Y:S01]  /*1d760*/  STL [R1+0x430], R3 ;  /* 0x0004300301007387 */ /* 0x0001e20000100800 */
[C---:B------:R-:W-:Y:S02]  /*1d770*/  SEL R71, R168.reuse, R71, !P5 ;  /* 0x00000047a8477207 */ /* 0x040fe40006800000 */
[C---:B------:R-:W-:Y:S01]  /*1d780*/  SEL R78, R168.reuse, R78, !P5 ;  /* 0x0000004ea84e7207 */ /* 0x040fe20006800000 */
[----:B------:R-:W-:Y:S01]  /*1d790*/  STL [R1+0x8], R30 ;  /* 0x0000081e01007387 */ /* 0x000fe20000100800 */
[C---:B------:R-:W-:Y:S02]  /*1d7a0*/  SEL R85, R168.reuse, R85, !P5 ;  /* 0x00000055a8557207 */ /* 0x040fe40006800000 */
[----:B------:R-:W-:-:S02]  /*1d7b0*/  SEL R92, R168, R92, !P5 ;  /* 0x0000005ca85c7207 */ /* 0x000fc40006800000 */
[----:B------:R-:W-:Y:S01]  /*1d7c0*/  SEL R99, R168, R99, !P5 ;  /* 0x00000063a8637207 */ /* 0x000fe20006800000 */
[----:B0-----:R-:W-:Y:S01]  /*1d7d0*/  IMAD R3, R28, UR8, RZ ;  /* 0x000000081c037c24 */ /* 0x001fe2000f8e02ff */
[C---:B------:R-:W-:Y:S02]  /*1d7e0*/  SEL R106, R168.reuse, R106, !P5 ;  /* 0x0000006aa86a7207 */ /* 0x040fe40006800000 */
[C---:B------:R-:W-:Y:S02]  /*1d7f0*/  SEL R113, R168.reuse, R113, !P5 ;  /* 0x00000071a8717207 */ /* 0x040fe40006800000 */
[C---:B------:R-:W-:Y:S01]  /*1d800*/  SEL R120, R168.reuse, R120, !P5 ;  /* 0x00000078a8787207 */ /* 0x040fe20006800000 */
[----:B------:R0:W-:Y:S01]  /*1d810*/  STL [R1+0x10], R3 ;  /* 0x0000100301007387 */ /* 0x0001e20000100800 */
[C---:B------:R-:W-:Y:S02]  /*1d820*/  SEL R127, R168.reuse, R127, !P5 ;  /* 0x0000007fa87f7207 */ /* 0x040fe40006800000 */
[C---:B------:R-:W-:Y:S01]  /*1d830*/  SEL R134, R168.reuse, R134, !P5 ;  /* 0x00000086a8867207 */ /* 0x040fe20006800000 */
[----:B------:R-:W-:Y:S01]  /*1d840*/  STL [R1+0x1c], R26 ;  /* 0x00001c1a01007387 */ /* 0x000fe20000100800 */
[----:B------:R-:W-:-:S02]  /*1d850*/  SEL R141, R168, R141, !P5 ;  /* 0x0000008da88d7207 */ /* 0x000fc40006800000 */
[C---:B------:R-:W-:Y:S02]  /*1d860*/  SEL R148, R168.reuse, R148, !P5 ;  /* 0x00000094a8947207 */ /* 0x040fe40006800000 */
[C---:B------:R-:W-:Y:S01]  /*1d870*/  SEL R155, R168.reuse, R155, !P5 ;  /* 0x0000009ba89b7207 */ /* 0x040fe20006800000 */
[----:B0-----:R-:W-:Y:S01]  /*1d880*/  IMAD R3, R23, UR8, RZ ;  /* 0x0000000817037c24 */ /* 0x001fe2000f8e02ff */
[----:B------:R-:W-:Y:S01]  /*1d890*/  STL [R1+0x20], R25 ;  /* 0x0000201901007387 */ /* 0x000fe20000100800 */
        /* <DEDUP_REMOVED lines=8> */
[----:B------:R-:W-:Y:S01]  /*1d920*/  SEL R243, R168, R243, !P5 ;  /* 0x000000f3a8f37207 */ /* 0x000fe20006800000 */
        /* <DEDUP_REMOVED lines=19> */
[----:B------:R-:W-:Y:S01]  /*1da60*/  SEL R251, R168, R251, !P5 ;  /* 0x000000fba8fb7207 */ /* 0x000fe20006800000 */
[----:B------:R-:W-:Y:S01]  /*1da70*/  IMAD R56, R56, UR8, RZ ;  /* 0x0000000838387c24 */ /* 0x000fe2000f8e02ff */
[----:B------:R-:W-:Y:S01]  /*1da80*/  ULDC.64 UR6, c[0x0][0x210] ;  /* 0x0000840000067ab9 */ /* 0x000fe20000000a00 */
[----:B0-----:R-:W-:Y:S01]  /*1da90*/  IMAD R3, R7, UR8, RZ ;  /* 0x0000000807037c24 */ /* 0x001fe2000f8e02ff */
[----:B------:R-:W-:Y:S01]  /*1daa0*/  STL [R1+0x98], R9 ;  /* 0x0000980901007387 */ /* 0x000fe20000100800 */
[----:B------:R-:W-:-:S03]  /*1dab0*/  IMAD R7, R181, UR8, RZ ;  /* 0x00000008b5077c24 */ /* 0x000fc6000f8e02ff */
[----:B------:R0:W-:Y:S04]  /*1dac0*/  STL [R1+0x9c], R3 ;  /* 0x00009c0301007387 */ /* 0x0001e80000100800 */
[----:B0-----:R-:W2:Y:S04]  /*1dad0*/  LDL.LU R3, [R1+0x6c0] ;  /* 0x0006c00001037983 */ /* 0x001ea80000300800 */
[----:B------:R0:W-:Y:S04]  /*1dae0*/  STL [R1+0xb8], R7 ;  /* 0x0000b80701007387 */ /* 0x0001e80000100800 */
[----:B------:R-:W3:Y:S04]  /*1daf0*/  LDL.LU R54, [R1+0x6bc] ;  /* 0x0006bc0001367983 */ /* 0x000ee80000300800 */
[----:B------:R1:W-:Y:S04]  /*1db00*/  STL [R1+0xbc], R5 ;  /* 0x0000bc0501007387 */ /* 0x0003e80000100800 */
        /* <DEDUP_REMOVED lines=11> */
[----:B------:R-:W-:-:S03]  /*1dbc0*/  IMAD R168, R32, UR8, RZ ;  /* 0x0000000820a87c24 */ /* 0x000fc6000f8e02ff */
        /* <DEDUP_REMOVED lines=15> */
[----:B0-----:R-:W4:Y:S04]  /*1dcc0*/  LDL.LU R7, [R1+0x634] ;  /* 0x0006340001077983 */ /* 0x001f280000300800 */
[----:B------:R-:W4:Y:S04]  /*1dcd0*/  LDL.LU R181, [R1+0x624] ;  /* 0x0006240001b57983 */ /* 0x000f280000300800 */
[----:B-1----:R-:W4:Y:S01]  /*1dce0*/  LDL.LU R5, [R1+0x620] ;  /* 0x0006200001057983 */ /* 0x002f220000300800 */
[----:B--2---:R-:W-:-:S05]  /*1dcf0*/  IMAD R3, R3, UR8, RZ ;  /* 0x0000000803037c24 */ /* 0x004fca000f8e02ff */
[----:B------:R3:W-:Y:S02]  /*1dd00*/  STL [R1+0xc4], R3 ;  /* 0x0000c40301007387 */ /* 0x0007e40000100800 */
[----:B---3--:R-:W-:Y:S02]  /*1dd10*/  IMAD R3, R54, UR8, RZ ;  /* 0x0000000836037c24 */ /* 0x008fe4000f8e02ff */
[----:B----4-:R-:W-:Y:S02]  /*1dd20*/  IMAD R53, R53, UR8, RZ ;  /* 0x0000000835357c24 */ /* 0x010fe4000f8e02ff */
[----:B------:R-:W-:Y:S01]  /*1dd30*/  IMAD R51, R51, UR8, RZ ;  /* 0x0000000833337c24 */ /* 0x000fe2000f8e02ff */
[----:B------:R0:W-:Y:S04]  /*1dd40*/  STL [R1+0xc8], R3 ;  /* 0x0000c80301007387 */ /* 0x0001e80000100800 */
[----:B------:R-:W-:Y:S01]  /*1dd50*/  STL [R1+0xcc], R53 ;  /* 0x0000cc3501007387 */ /* 0x000fe20000100800 */
[----:B0-----:R-:W-:-:S03]  /*1dd60*/  IMAD R3, R49, UR8, RZ ;  /* 0x0000000831037c24 */ /* 0x001fc6000f8e02ff */
[----:B------:R-:W-:Y:S01]  /*1dd70*/  STL [R1+0xd0], R51 ;  /* 0x0000d03301007387 */ /* 0x000fe20000100800 */
[----:B------:R-:W-:Y:S02]  /*1dd80*/  IMAD R47, R47, UR8, RZ ;  /* 0x000000082f2f7c24 */ /* 0x000fe4000f8e02ff */
[----:B------:R-:W-:Y:S01]  /*1dd90*/  IMAD R46, R46, UR8, RZ ;  /* 0x000000082e2e7c24 */ /* 0x000fe2000f8e02ff */
[----:B------:R0:W-:Y:S04]  /*1dda0*/  STL [R1+0xd8], R3 ;  /* 0x0000d80301007387 */ /* 0x0001e80000100800 */
[----:B------:R-:W-:Y:S01]  /*1ddb0*/  STL [R1+0xe8], R47 ;  /* 0x0000e82f01007387 */ /* 0x000fe20000100800 */
[----:B------:R-:W-:Y:S02]  /*1ddc0*/  IMAD R42, R42, UR8, RZ ;  /* 0x000000082a2a7c24 */ /* 0x000fe4000f8e02ff */
[----:B0-----:R-:W-:Y:S01]  /*1ddd0*/  IMAD R3, R44, UR8, RZ ;  /* 0x000000082c037c24 */ /* 0x001fe2000f8e02ff */
[----:B------:R-:W-:Y:S01]  /*1dde0*/  STL [R1+0xec], R46 ;  /* 0x0000ec2e01007387 */ /* 0x000fe20000100800 */
[----:B------:R-:W-:-:S03]  /*1ddf0*/  IMAD R40, R40, UR8, RZ ;  /* 0x0000000828287c24 */ /* 0x000fc6000f8e02ff */
[----:B------:R0:W-:Y:S01]  /*1de00*/  STL [R1+0xf4], R3 ;  /* 0x0000f40301007387 */ /* 0x0001e20000100800 */
[----:B------:R-:W-:-:S03]  /*1de10*/  IMAD R37, R37, UR8, RZ ;  /* 0x0000000825257c24 */ /* 0x000fc6000f8e02ff */
[----:B------:R-:W-:Y:S01]  /*1de20*/  STL [R1+0x10c], R42 ;  /* 0x00010c2a01007387 */ /* 0x000fe20000100800 */
[----:B------:R-:W-:Y:S02]  /*1de30*/  IMAD R35, R35, UR8, RZ ;  /* 0x0000000823237c24 */ /* 0x000fe4000f8e02ff */
[----:B0-----:R-:W-:Y:S01]  /*1de40*/  IMAD R3, R39, UR8, RZ ;  /* 0x0000000827037c24 */ /* 0x001fe2000f8e02ff */
[----:B------:R-:W-:Y:S04]  /*1de50*/  STL [R1+0x110], R40 ;  /* 0x0001102801007387 */ /* 0x000fe80000100800 */
        /* <DEDUP_REMOVED lines=30> */
[----:B------:R0:W-:Y:S04]  /*1e040*/  STL [R1+0x180], R3 ;  /* 0x0001800301007387 */ /* 0x0001e80000100800 */
[----:B------:R-:W-:Y:S01]  /*1e050*/  STL [R1+0x184], R11 ;  /* 0x0001840b01007387 */ /* 0x000fe20000100800 */
[----:B0-----:R-:W-:-:S03]  /*1e060*/  IMAD R3, R7, UR8, RZ ;  /* 0x0000000807037c24 */ /* 0x001fc6000f8e02ff */
[----:B------:R-:W-:Y:S01]  /*1e070*/  STL [R1+0x18c], R9 ;  /* 0x00018c0901007387 */ /* 0x000fe20000100800 */
[----:B------:R-:W-:-:S03]  /*1e080*/  IMAD R7, R181, UR8, RZ ;  /* 0x00000008b5077c24 */ /* 0x000fc6000f8e02ff */
[----:B------:R0:W-:Y:S01]  /*1e090*/  STL [R1+0x190], R3 ;  /* 0x0001900301007387 */ /* 0x0001e20000100800 */
[----:B------:R-:W-:-:S03]  /*1e0a0*/  IMAD R5, R5, UR8, RZ ;  /* 0x0000000805057c24 */ /* 0x000fc6000f8e02ff */
        /* <DEDUP_REMOVED lines=461> */
[----:B0-----:R-:W-:-:S03]  /*1fd80*/  IMAD R3, R7, UR8, RZ ;  /* 0x0000000807037c24 */ /* 0x001fc6000f8e02ff */
        /* <DEDUP_REMOVED lines=37> */
[----:B------:R0:W-:Y:S01]  /*1ffe0*/  STL [R1+0x1d4], R3 ;  /* 0x0001d40301007387 */ /* 0x0001e20000100800 */
[----:B---3--:R-:W-:Y:S02]  /*1fff0*/  IMAD R54, R54, UR8, RZ ;  /* 0x0000000836367c24 */ /* 0x008fe4000f8e02ff */
[----:B----4-:R-:W-:-:S03]  /*20000*/  IMAD R53, R53, UR8, RZ ;  /* 0x0000000835357c24 */ /* 0x010fc6000f8e02ff */
[----:B------:R-:W-:Y:S01]  /*20010*/  STL [R1+0x1c8], R54 ;  /* 0x0001c83601007387 */ /* 0x000fe20000100800 */
[----:B0-----:R-:W-:-:S03]  /*20020*/  IMAD R3, R51, UR8, RZ ;  /* 0x0000000833037c24 */ /* 0x001fc6000f8e02ff */
[----:B------:R-:W-:Y:S01]  /*20030*/  STL [R1+0x1c4], R53 ;  /* 0x0001c43501007387 */ /* 0x000fe20000100800 */
[----:B------:R-:W-:-:S03]  /*20040*/  IMAD R49, R49, UR8, RZ ;  /* 0x0000000831317c24 */ /* 0x000fc6000f8e02ff */
[----:B------:R0:W-:Y:S01]  /*20050*/  STL [R1+0x1c0], R3 ;  /* 0x0001c00301007387 */ /* 0x0001e20000100800 */
[----:B------:R-:W-:-:S03]  /*20060*/  IMAD R47, R47, UR8, RZ ;  /* 0x000000082f2f7c24 */ /* 0x000fc6000f8e02ff */
[----:B------:R-:W-:Y:S01]  /*20070*/  STL [R1+0x1b0], R49 ;  /* 0x0001b03101007387 */ /* 0x000fe20000100800 */
[----:B0-----:R-:W-:-:S03]  /*20080*/  IMAD R3, R46, UR8, RZ ;  /* 0x000000082e037c24 */ /* 0x001fc6000f8e02ff */
[----:B------:R-:W-:Y:S01]  /*20090*/  STL [R1+0x1a8], R47 ;  /* 0x0001a82f01007387 */ /* 0x000fe20000100800 */
[----:B------:R-:W-:Y:S02]  /*200a0*/  IMAD R44, R44, UR8, RZ ;  /* 0x000000082c2c7c24 */ /* 0x000fe4000f8e02ff */
        /* <DEDUP_REMOVED lines=39> */
[----:B0-----:R-:W-:-:S02]  /*20320*/  IMAD R3, R9, UR8, RZ ;  /* 0x0000000809037c24 */ /* 0x001fc4000f8e02ff */
[----:B------:R-:W-:Y:S01]  /*20330*/  IMAD R9, R7, UR8, RZ ;  /* 0x0000000807097c24 */ /* 0x000fe2000f8e02ff */
[----:B------:R-:W-:Y:S01]  /*20340*/  STL [R1+0xe4], R11 ;  /* 0x0000e40b01007387 */ /* 0x000fe20000100800 */
[----:B------:R-:W-:-:S03]  /*20350*/  IMAD R7, R181, UR8, RZ ;  /* 0x00000008b5077c24 */ /* 0x000fc6000f8e02ff */
[----:B------:R0:W-:Y:S04]  /*20360*/  STL [R1+0xe0], R3 ;  /* 0x0000e00301007387 */ /* 0x0001e80000100800 */
[----:B------:R1:W-:Y:S04]  /*20370*/  STL [R1+0xdc], R9 ;  /* 0x0000dc0901007387 */ /* 0x0003e80000100800 */
[----:B------:R-:W2:Y:S01]  /*20380*/  LDL.LU R54, [R1+0xb4] ;  /* 0x0000b40001367983 */ /* 0x000ea20000300800 */
[----:B0-----:R-:W-:-:S03]  /*20390*/  IMAD R3, R5, UR8, RZ ;  /* 0x0000000805037c24 */ /* 0x001fc6000f8e02ff */
[----:B------:R0:W-:Y:S04]  /*203a0*/  STL [R1+0xd4], R7 ;  /* 0x0000d40701007387 */ /* 0x0001e80000100800 */
[----:B------:R-:W3:Y:S04]  /*203b0*/  LDL.LU R53, [R1+0xb0] ;  /* 0x0000b00001357983 */ /* 0x000ee80000300800 */
[----:B------:R4:W-:Y:S04]  /*203c0*/  STL [R1+0xc0], R3 ;  /* 0x0000c00301007387 */ /* 0x0009e80000100800 */
[----:B------:R-:W3:Y:S04]  /*203d0*/  LDL.LU R51, [R1+0xac] ;  /* 0x0000ac0001337983 */ /* 0x000ee80000300800 */
        /* <DEDUP_REMOVED lines=23> */
[----:B-1----:R-:W3:Y:S04]  /*20550*/  LDL.LU R9, [R1+0x30] ;  /* 0x0000300001097983 */ /* 0x002ee80000300800 */
[----:B0-----:R-:W3:Y:S04]  /*20560*/  LDL.LU R7, [R1+0x18] ;  /* 0x0000180001077983 */ /* 0x001ee80000300800 */
[----:B------:R-:W3:Y:S04]  /*20570*/  LDL.LU R181, [R1+0x14] ;  /* 0x0000140001b57983 */ /* 0x000ee80000300800 */
[----:B------:R-:W3:Y:S04]  /*20580*/  LDL.LU R5, [R1+0xc] ;  /* 0x00000c0001057983 */ /* 0x000ee80000300800 */
[----:B----4-:R-:W4:Y:S01]  /*20590*/  LDL.LU R3, [R1+0x4] ;  /* 0x0000040001037983 */ /* 0x010f220000300800 */
[----:B--2---:R-:W-:-:S05]  /*205a0*/  IMAD R54, R54, UR8, RZ ;  /* 0x0000000836367c24 */ /* 0x004fca000f8e02ff */
[----:B------:R0:W-:Y:S01]  /*205b0*/  STL [R1+0xb4], R54 ;  /* 0x0000b43601007387 */ /* 0x0001e20000100800 */
[----:B---3--:R-:W-:-:S03]  /*205c0*/  IMAD R53, R53, UR8, RZ ;  /* 0x0000000835357c24 */ /* 0x008fc6000f8e02ff */
[----:B0-----:R-:W2:Y:S01]  /*205d0*/  LDL.LU R54, [R1+0x1a30] ;  /* 0x001a300001367983 */ /* 0x001ea20000300800 */
[----:B------:R-:W-:-:S03]  /*205e0*/  IMAD R51, R51, UR8, RZ ;  /* 0x0000000833337c24 */ /* 0x000fc6000f8e02ff */
[----:B------:R0:W-:Y:S01]  /*205f0*/  STL [R1+0xb0], R53 ;  /* 0x0000b03501007387 */ /* 0x0001e20000100800 */
[----:B------:R-:W-:Y:S02]  /*20600*/  IMAD R49, R49, UR8, RZ ;  /* 0x0000000831317c24 */ /* 0x000fe4000f8e02ff */
[----:B------:R-:W-:Y:S01]  /*20610*/  IMAD R47, R47, UR8, RZ ;  /* 0x000000082f2f7c24 */ /* 0x000fe2000f8e02ff */
[----:B0-----:R-:W3:Y:S01]  /*20620*/  LDL.LU R53, [R1+0x1a2c] ;  /* 0x001a2c0001357983 */ /* 0x001ee20000300800 */
[----:B------:R-:W-:-:S03]  /*20630*/  IMAD R46, R46, UR8, RZ ;  /* 0x000000082e2e7c24 */ /* 0x000fc6000f8e02ff */
[----:B------:R0:W-:Y:S01]  /*20640*/  STL [R1+0xac], R51 ;  /* 0x0000ac3301007387 */ /* 0x0001e20000100800 */
[----:B------:R-:W-:Y:S02]  /*20650*/  IMAD R44, R44, UR8, RZ ;  /* 0x000000082c2c7c24 */ /* 0x000fe4000f8e02ff */
[----:B------:R-:W-:Y:S01]  /*20660*/  IMAD R42, R42, UR8, RZ ;  /* 0x000000082a2a7c24 */ /* 0x000fe2000f8e02ff */
[----:B0-----:R-:W2:Y:S04]  /*20670*/  LDL.LU R51, [R1+0x1a28] ;  /* 0x001a280001337983 */ /* 0x001ea80000300800 */
[----:B------:R0:W-:Y:S01]  /*20680*/  STL [R1+0xa8], R49 ;  /* 0x0000a83101007387 */ /* 0x0001e20000100800 */
[----:B------:R-:W-:Y:S02]  /*20690*/  IMAD R40, R40, UR8, RZ ;  /* 0x0000000828287c24 */ /* 0x000fe4000f8e02ff */
[----:B------:R-:W-:Y:S01]  /*206a0*/  IMAD R39, R39, UR8, RZ ;  /* 0x0000000827277c24 */ /* 0x000fe2000f8e02ff */
[----:B0-----:R-:W3:Y:S04]  /*206b0*/  LDL.LU R49, [R1+0x1a24] ;  /* 0x001a240001317983 */ /* 0x001ee80000300800 */
[----:B------:R0:W-:Y:S01]  /*206c0*/  STL [R1+0xa4], R47 ;  /* 0x0000a42f01007387 */ /* 0x0001e20000100800 */
[----:B------:R-:W-:-:S03]  /*206d0*/  IMAD R37, R37, UR8, RZ ;  /* 0x0000000825257c24 */ /* 0x000fc6000f8e02ff */
[----:B0-----:R-:W2:Y:S04]  /*206e0*/  LDL.LU R47, [R1+0x1a20] ;  /* 0x001a2000012f7983 */ /* 0x001ea80000300800 */
[----:B------:R0:W-:Y:S01]  /*206f0*/  STL [R1+0xa0], R46 ;  /* 0x0000a02e01007387 */ /* 0x0001e20000100800 */
[----:B------:R-:W-:-:S03]  /*20700*/  IMAD R35, R35, UR8, RZ ;  /* 0x0000000823237c24 */ /* 0x000fc6000f8e02ff */
        /* <DEDUP_REMOVED lines=55> */
[----:B------:R0:W-:Y:S04]  /*20a80*/  STL [R1+0x38], R12 ;  /* 0x0000380c01007387 */ /* 0x0001e80000100800 */
        /* <DEDUP_REMOVED lines=10> */
[----:B0-----:R-:W3:Y:S01]  /*20b30*/  LDL.LU R5, [R1+0x19bc] ;  /* 0x0019bc0001057983 */ /* 0x001ee20000300800 */
[----:B----4-:R-:W-:-:S05]  /*20b40*/  IMAD R3, R3, UR8, RZ ;  /* 0x0000000803037c24 */ /* 0x010fca000f8e02ff */
[----:B------:R0:W-:Y:S01]  /*20b50*/  STL [R1+0x4], R3 ;  /* 0x0000040301007387 */ /* 0x0001e20000100800 */
[----:B--2---:R-:W-:Y:S02]  /*20b60*/  IMAD R33, R33, UR8, RZ ;  /* 0x0000000821217c24 */ /* 0x004fe4000f8e02ff */
[----:B---3--:R-:W-:Y:S02]  /*20b70*/  IMAD R32, R32, UR8, RZ ;  /* 0x0000000820207c24 */ /* 0x008fe4000f8e02ff */
[----:B------:R-:W-:Y:S02]  /*20b80*/  IMAD R30, R30, UR8, RZ ;  /* 0x000000081e1e7c24 */ /* 0x000fe4000f8e02ff */
        /* <DEDUP_REMOVED lines=14> */
[----:B0-----:R-:W-:-:S02]  /*20c70*/  IMAD R3, R5, UR8, RZ ;  /* 0x0000000805037c24 */ /* 0x001fc4000f8e02ff */
[----:B------:R-:W2:Y:S04]  /*20c80*/  LDL.LU R5, [R1+0x19b8] ;  /* 0x0019b80001057983 */ /* 0x000ea80000300800 */
[----:B------:R-:W-:Y:S04]  /*20c90*/  STL [R1+0x1978], R181 ;  /* 0x001978b501007387 */ /* 0x000fe80000100800 */
[----:B------:R-:W-:Y:S04]  /*20ca0*/  STL [R1], R3 ;  /* 0x0000000301007387 */ /* 0x000fe80000100800 */
[----:B------:R-:W-:Y:S04]  /*20cb0*/  STL [R1+0x1974], R7 ;  /* 0x0019740701007387 */ /* 0x000fe80000100800 */
[----:B------:R-:W-:Y:S04]  /*20cc0*/  STL [R1+0x1970], R9 ;  /* 0x0019700901007387 */ /* 0x000fe80000100800 */
[----:B------:R0:W-:Y:S04]  /*20cd0*/  STL [R1+0x196c], R11 ;  /* 0x00196c0b01007387 */ /* 0x0001e80000100800 */
[----:B0-----:R-:W3:Y:S04]  /*20ce0*/  LDL.LU R11, [R1+0x10] ;  /* 0x00001000010b7983 */ /* 0x001ee80000300800 */
[----:B------:R-:W-:Y:S04]  /*20cf0*/  STL [R1+0x1968], R12 ;  /* 0x0019680c01007387 */ /* 0x000fe80000100800 */
[----:B------:R0:W-:Y:S04]  /*20d00*/  STL [R1+0x1964], R14 ;  /* 0x0019640e01007387 */ /* 0x0001e80000100800 */
[----:B0-----:R-:W4:Y:S04]  /*20d10*/  LDL.LU R14, [R1+0x98] ;  /* 0x00009800010e7983 */ /* 0x001f280000300800 */
        /* <DEDUP_REMOVED lines=21> */
[----:B0-----:R-:W4:Y:S01]  /*20e70*/  LDL.LU R33, [R1+0x8] ;  /* 0x0000080001217983 */ /* 0x001f220000300800 */
[----:B------:R-:W-:-:S02]  /*20e80*/  IMAD R35, R35, UR8, RZ ;  /* 0x0000000823237c24 */ /* 0x000fc4000f8e02ff */
[----:B------:R-:W-:Y:S02]  /*20e90*/  IMAD R37, R37, UR8, RZ ;  /* 0x0000000825257c24 */ /* 0x000fe4000f8e02ff */
[----:B------:R-:W-:Y:S02]  /*20ea0*/  IMAD R39, R39, UR8, RZ ;  /* 0x0000000827277c24 */ /* 0x000fe4000f8e02ff */
[----:B------:R-:W-:Y:S01]  /*20eb0*/  IMAD R40, R40, UR8, RZ ;  /* 0x0000000828287c24 */ /* 0x000fe2000f8e02ff */
[----:B------:R3:W-:Y:S01]  /*20ec0*/  STL [R1+0x19a4], R35 ;  /* 0x0019a42301007387 */ /* 0x0007e20000100800 */
[----:B------:R-:W-:-:S03]  /*20ed0*/  IMAD R42, R42, UR8, RZ ;  /* 0x000000082a2a7c24 */ /* 0x000fc6000f8e02ff */
[----:B------:R4:W-:Y:S04]  /*20ee0*/  STL [R1+0x19a8], R37 ;  /* 0x0019a82501007387 */ /* 0x0009e80000100800 */
[----:B------:R-:W-:Y:S04]  /*20ef0*/  STL [R1+0x19ac], R39 ;  /* 0x0019ac2701007387 */ /* 0x000fe80000100800 */
[----:B------:R-:W-:Y:S04]  /*20f00*/  STL [R1+0x19b0], R40 ;  /* 0x0019b02801007387 */ /* 0x000fe80000100800 */
[----:B------:R-:W-:Y:S04]  /*20f10*/  STL [R1+0x19b4], R42 ;  /* 0x0019b42a01007387 */ /* 0x000fe80000100800 */
[----:B------:R-:W4:Y:S01]  /*20f20*/  LDL.LU R12, [R1+0x9c] ;  /* 0x00009c00010c7983 */ /* 0x000f220000300800 */
[----:B--2---:R-:W-:-:S05]  /*20f30*/  LEA R9, P0, R168, R5, 0x1 ;  /* 0x00000005a8097211 */ /* 0x004fca00078008ff */
[----:B------:R0:W-:Y:S01]  /*20f40*/  STL [R1+0x60c], R9 ;  /* 0x00060c0901007387 */ /* 0x0001e20000100800 */
[-C--:B---3--:R-:W-:Y:S02]  /*20f50*/  LEA R35, P5, R11, R5.reuse, 0x1 ;  /* 0x000000050b237211 */ /* 0x088fe400078a08ff */
[-C--:B----4-:R-:W-:Y:S02]  /*20f60*/  LEA R37, P1, R26, R5.reuse, 0x1 ;  /* 0x000000051a257211 */ /* 0x090fe400078208ff */
[----:B------:R-:W-:-:S05]  /*20f70*/  LEA R7, P6, R33, R5, 0x1 ;  /* 0x0000000521077211 */ /* 0x000fca00078c08ff */
[----:B------:R1:W-:Y:S04]  /*20f80*/  STL [R1+0x614], R7 ;  /* 0x0006140701007387 */ /* 0x0003e80000100800 */
[----:B0-----:R-:W2:Y:S01]  /*20f90*/  LDL.LU R9, [R1+0xb8] ;  /* 0x0000b80001097983 */ /* 0x001ea20000300800 */
[----:B-1----:R-:W-:-:S03]  /*20fa0*/  LEA R7, P4, R32, R5, 0x1 ;  /* 0x0000000520077211 */ /* 0x002fc600078808ff */
[----:B------:R0:W-:Y:S04]  /*20fb0*/  STL [R1+0x61c], R35 ;  /* 0x00061c2301007387 */ /* 0x0001e80000100800 */
[----:B------:R1:W-:Y:S04]  /*20fc0*/  STL [R1+0x624], R7 ;  /* 0x0006240701007387 */ /* 0x0003e80000100800 */
[----:B------:R-:W3:Y:S01]  /*20fd0*/  LDL.LU R181, [R1+0xbc] ;  /* 0x0000bc0001b57983 */ /* 0x000ee20000300800 */
[-C--:B0-----:R-:W-:Y:S02]  /*20fe0*/  LEA R35, P3, R30, R5.reuse, 0x1 ;  /* 0x000000051e237211 */ /* 0x081fe400078608ff */
[----:B-1----:R-:W-:-:S03]  /*20ff0*/  LEA R7, P2, R28, R5, 0x1 ;  /* 0x000000051c077211 */ /* 0x002fc600078408ff */
[----:B------:R-:W-:Y:S04]  /*21000*/  STL [R1+0x62c], R35 ;  /* 0x00062c2301007387 */ /* 0x000fe80000100800 */
[----:B------:R0:W-:Y:S04]  /*21010*/  STL [R1+0x634], R7 ;  /* 0x0006340701007387 */ /* 0x0001e80000100800 */
[----:B0-----:R-:W4:Y:S01]  /*21020*/  LDL.LU R7, [R1+0xc4] ;  /* 0x0000c40001077983 */ /* 0x001f220000300800 */
[----:B------:R-:W-:-:S03]  /*21030*/  LEA.HI.X.SX32 R35, R168, R4, 0x1, P0 ;  /* 0x00000004a8237211 */ /* 0x000fc600000f0eff */
[----:B------:R-:W-:Y:S04]  /*21040*/  STL [R1+0x63c], R37 ;  /* 0x00063c2501007387 */ /* 0x000fe80000100800 */
[----:B------:R0:W-:Y:S02]  /*21050*/  STL [R1+0x608], R35 ;  /* 0x0006082301007387 */ /* 0x0001e40000100800 */
[----:B0-----:R-:W-:Y:S02]  /*21060*/  LEA.HI.X.SX32 R35, R33, R4, 0x1, P6 ;  /* 0x0000000421237211 */ /* 0x001fe400030f0eff */
[----:B------:R-:W4:Y:S01]  /*21070*/  LDL.LU R33, [R1+0xc8] ;  /* 0x0000c80001217983 */ /* 0x000f220000300800 */
[----:B------:R-:W-:-:S05]  /*21080*/  LEA R37, P0, R25, R5, 0x1 ;  /* 0x0000000519257211 */ /* 0x000fca00078008ff */
        /* <DEDUP_REMOVED lines=10> */
[----:B------:R0:W-:Y:S04]  /*21130*/  STL [R1+0x654], R37 ;  /* 0x0006542501007387 */ /* 0x0001e80000100800 */
[----:B------:R1:W-:Y:S01]  /*21140*/  STL [R1+0x620], R35 ;  /* 0x0006202301007387 */ /* 0x0003e20000100800 */
[----:B0-----:R-:W-:Y:S02]  /*21150*/  LEA R37, P4, R19, R5, 0x1 ;  /* 0x0000000513257211 */ /* 0x001fe400078808ff */
[-C--:B-1----:R-:W-:Y:S02]  /*21160*/  LEA.HI.X.SX32 R35, R30, R4.reuse, 0x1, P3 ;  /* 0x000000041e237211 */ /* 0x082fe400018f0eff */
[----:B------:R-:W4:Y:S04]  /*21170*/  LDL.LU R30, [R1+0xd8] ;  /* 0x0000d800011e7983 */ /* 0x000f280000300800 */
[----:B------:R-:W-:Y:S04]  /*21180*/  STL [R1+0x65c], R37 ;  /* 0x00065c2501007387 */ /* 0x000fe80000100800 */
[----:B------:R0:W-:Y:S02]  /*21190*/  STL [R1+0x628], R35 ;  /* 0x0006282301007387 */ /* 0x0001e40000100800 */
[----:B0-----:R-:W-:-:S02]  /*211a0*/  LEA.HI.X.SX32 R35, R28, R4, 0x1, P2 ;  /* 0x000000041c237211 */ /* 0x001fc400010f0eff */
        /* <DEDUP_REMOVED lines=9> */
[-C--:B0-----:R-:W-:Y:S02]  /*21240*/  LEA R37, P1, R14, R5.reuse, 0x1 ;  /* 0x000000050e257211 */ /* 0x081fe400078208ff */
[----:B-1----:R-:W-:Y:S02]  /*21250*/  LEA.HI.X.SX32 R35, R25, R4, 0x1, P0 ;  /* 0x0000000419237211 */ /* 0x002fe400000f0eff */
[----:B------:R-:W4:Y:S04]  /*21260*/  LDL.LU R25, [R1+0xf4] ;  /* 0x0000f40001197983 */ /* 0x000f280000300800 */
[----:B------:R0:W-:Y:S04]  /*21270*/  STL [R1+0x674], R37 ;  /* 0x0006742501007387 */ /* 0x0001e80000100800 */
[----:B------:R1:W-:Y:S01]  /*21280*/  STL [R1+0x640], R35 ;  /* 0x0006402301007387 */ /* 0x0003e20000100800 */
[----:B0-----:R-:W-:-:S02]  /*21290*/  LEA R37, P0, R12, R5, 0x1 ;  /* 0x000000050c257211 */ /* 0x001fc400078008ff */
[-C--:B-1----:R-:W-:Y:S02]  /*212a0*/  LEA.HI.X.SX32 R35, R23, R4.reuse, 0x1, P6 ;  /* 0x0000000417237211 */ /* 0x082fe400030f0eff */
[----:B------:R-:W4:Y:S04]  /*212b0*/  LDL.LU R23, [R1+0x10c] ;  /* 0x00010c0001177983 */ /* 0x000f280000300800 */
[----:B------:R-:W-:Y:S04]  /*212c0*/  STL [R1+0x67c], R37 ;  /* 0x00067c2501007387 */ /* 0x000fe80000100800 */
[----:B------:R0:W-:Y:S02]  /*212d0*/  STL [R1+0x648], R35 ;  /* 0x0006482301007387 */ /* 0x0001e40000100800 */
[----:B0-----:R-:W-:-:S02]  /*212e0*/  LEA.HI.X.SX32 R35, R21, R4, 0x1, P5 ;  /* 0x0000000415237211 */ /* 0x001fc400028f0eff */
[----:B------:R-:W4:Y:S01]  /*212f0*/  LDL.LU R21, [R1+0x110] ;  /* 0x0001100001157983 */ /* 0x000f220000300800 */
[----:B--2---:R-:W-:-:S05]  /*21300*/  LEA R37, P6, R9, R5, 0x1 ;  /* 0x0000000509257211 */ /* 0x004fca00078c08ff */
[----:B------:R3:W-:Y:S04]  /*21310*/  STL [R1+0x684], R37 ;  /* 0x0006842501007387 */ /* 0x0007e80000100800 */
[----:B------:R0:W-:Y:S01]  /*21320*/  STL [R1+0x650], R35 ;  /* 0x0006502301007387 */ /* 0x0001e20000100800 */
[-C--:B---3--:R-:W-:Y:S02]  /*21330*/  LEA R37, P5, R181, R5.reuse, 0x1 ;  /* 0x00000005b5257211 */ /* 0x088fe400078a08ff */
[----:B0-----:R-:W-:Y:S02]  /*21340*/  LEA.HI.X.SX32 R35, R19, R4, 0x1, P4 ;  /* 0x0000000413237211 */ /* 0x001fe400020f0eff */
[----:B------:R-:W2:Y:S04]  /*21350*/  LDL.LU R19, [R1+0x114] ;  /* 0x0001140001137983 */ /* 0x000ea80000300800 */
[----:B------:R4:W-:Y:S04]  /*21360*/  STL [R1+0x68c], R37 ;  /* 0x00068c2501007387 */ /* 0x0009e80000100800 */
[----:B------:R0:W-:Y:S01]  /*21370*/  STL [R1+0x658], R35 ;  /* 0x0006582301007387 */ /* 0x0001e20000100800 */
[----:B----4-:R-:W-:-:S02]  /*21380*/  LEA R37, P4, R7, R5, 0x1 ;  /* 0x0000000507257211 */ /* 0x010fc400078808ff */
[-C--:B0-----:R-:W-:Y:S02]  /*21390*/  LEA.HI.X.SX32 R35, R18, R4.reuse, 0x1, P3 ;  /* 0x0000000412237211 */ /* 0x081fe400018f0eff */
[----:B------:R-:W3:Y:S04]  /*213a0*/  LDL.LU R18, [R1+0x118] ;  /* 0x0001180001127983 */ /* 0x000ee80000300800 */
        /* <DEDUP_REMOVED lines=50> */
[----:B------:R-:W-:Y:S04]  /*216d0*/  STL [R1+0x6e4], R37 ;  /* 0x0006e42501007387 */ /* 0x000fe80000100800 */
[----:B------:R0:W-:Y:S02]  /*216e0*/  STL [R1+0x6b0], R35 ;  /* 0x0006b02301007387 */ /* 0x0001e40000100800 */
[----:B0-----:R-:W-:Y:S02]  /*216f0*/  LEA.HI.X.SX32 R35, R28, R4, 0x1, P6 ;  /* 0x000000041c237211 */ /* 0x001fe400030f0eff */
[----:B------:R-:W2:Y:S01]  /*21700*/  LDL.LU R28, [R1+0x16c] ;  /* 0x00016c00011c7983 */ /* 0x000ea20000300800 */
[----:B---3--:R-:W-:-:S05]  /*21710*/  LEA R37, P0, R18, R5, 0x1 ;  /* 0x0000000512257211 */ /* 0x008fca00078008ff */
[----:B------:R4:W-:Y:S04]  /*21720*/  STL [R1+0x6ec], R37 ;  /* 0x0006ec2501007387 */ /* 0x0009e80000100800 */
[----:B------:R0:W-:Y:S01]  /*21730*/  STL [R1+0x6b8], R35 ;  /* 0x0006b82301007387 */ /* 0x0001e20000100800 */
[----:B----4-:R-:W-:Y:S02]  /*21740*/  LEA R37, P6, R16, R5, 0x1 ;  /* 0x0000000510257211 */ /* 0x010fe400078c08ff */
        /* <DEDUP_REMOVED lines=57> */
[----:B------:R-:W-:Y:S04]  /*21ae0*/  STL [R1+0x74c], R37 ;  /* 0x00074c2501007387 */ /* 0x000fe80000100800 */
[----:B------:R0:W-:Y:S02]  /*21af0*/  STL [R1+0x718], R35 ;  /* 0x0007182301007387 */ /* 0x0001e40000100800 */
[-C--:B0-----:R-:W-:Y:S02]  /*21b00*/  LEA.HI.X.SX32 R35, R33, R4.reuse, 0x1, P0 ;  /* 0x0000000421237211 */ /* 0x081fe400000f0eff */
[----:B----4-:R-:W-:Y:S01]  /*21b10*/  LEA R37, P1, R25, R5, 0x1 ;  /* 0x0000000519257211 */ /* 0x010fe200078208ff */
        /* <DEDUP_REMOVED lines=83> */
[-C--:B0-----:R-:W-:Y:S02]  /*22050*/  LEA.HI.X.SX32 R35, R33, R4.reuse, 0x1, P4 ;  /* 0x0000000421237211 */ /* 0x081fe400020f0eff */
[----:B------:R-:W-:Y:S01]  /*22060*/  LEA R37, P5, R25, R5, 0x1 ;  /* 0x0000000519257211 */ /* 0x000fe200078a08ff */
        /* <DEDUP_REMOVED lines=79> */
[----:B------:R-:W-:Y:S01]  /*22560*/  LEA R37, P3, R26, R5, 0x1 ;  /* 0x000000051a257211 */ /* 0x000fe200078608ff */
        /* <DEDUP_REMOVED lines=592> */
[----:B------:R0:W-:Y:S01]  /*24a70*/  STL [R1+0xdf8], R35 ;  /* 0x000df82301007387 */ /* 0x0001e20000100800 */
[-C--:B------:R-:W-:Y:S02]  /*24a80*/  LEA.HI.X.SX32 R33, R33, R4.reuse, 0x1, P1 ;  /* 0x0000000421217211 */ /* 0x080fe400008f0eff */
[----:B0-----:R-:W-:Y:S02]  /*24a90*/  LEA.HI.X.SX32 R35, R7, R4, 0x1, P2 ;  /* 0x0000000407237211 */ /* 0x001fe400010f0eff */
[-C--:B------:R-:W-:Y:S01]  /*24aa0*/  LEA R37, P3, R26, R5.reuse, 0x1 ;  /* 0x000000051a257211 */ /* 0x080fe200078608ff */
[----:B------:R-:W4:Y:S04]  /*24ab0*/  LDL.LU R7, [R1+0x1c8] ;  /* 0x0001c80001077983 */ /* 0x000f280000300800 */
[----:B------:R-:W-:Y:S04]  /*24ac0*/  STL [R1+0xe34], R37 ;  /* 0x000e342501007387 */ /* 0x000fe80000100800 */
[----:B------:R0:W-:Y:S04]  /*24ad0*/  STL [R1+0xe00], R35 ;  /* 0x000e002301007387 */ /* 0x0001e80000100800 */
[----:B0-----:R-:W4:Y:S01]  /*24ae0*/  LDL.LU R35, [R1+0x1c4] ;  /* 0x0001c40001237983 */ /* 0x001f220000300800 */
[----:B------:R-:W-:-:S05]  /*24af0*/  LEA R37, P2, R25, R5, 0x1 ;  /* 0x0000000519257211 */ /* 0x000fca00078408ff */
[----:B------:R-:W-:Y:S04]  /*24b00*/  STL [R1+0xe3c], R37 ;  /* 0x000e3c2501007387 */ /* 0x000fe80000100800 */
[----:B------:R0:W-:Y:S02]  /*24b10*/  STL [R1+0xe08], R33 ;  /* 0x000e082101007387 */ /* 0x0001e40000100800 */
[-C--:B0-----:R-:W-:Y:S02]  /*24b20*/  LEA.HI.X.SX32 R33, R11, R4.reuse, 0x1, P0 ;  /* 0x000000040b217211 */ /* 0x081fe400000f0eff */
[----:B------:R-:W4:Y:S01]  /*24b30*/  LDL.LU R11, [R1+0x1c0] ;  /* 0x0001c000010b7983 */ /* 0x000f220000300800 */
[-C--:B------:R-:W-:Y:S02]  /*24b40*/  LEA.HI.X.SX32 R32, R32, R4.reuse, 0x1, P6 ;  /* 0x0000000420207211 */ /* 0x080fe400030f0eff */
[----:B------:R-:W-:-:S02]  /*24b50*/  LEA.HI.X.SX32 R30, R30, R4, 0x1, P5 ;  /* 0x000000041e1e7211 */ /* 0x000fc400028f0eff */
[----:B------:R-:W-:Y:S02]  /*24b60*/  LEA.HI.X.SX32 R28, R28, R4, 0x1, P4 ;  /* 0x000000041c1c7211 */ /* 0x000fe400020f0eff */
[----:B--2---:R-:W-:-:S05]  /*24b70*/  LEA R37, P1, R23, R5, 0x1 ;  /* 0x0000000517257211 */ /* 0x004fca00078208ff */
[----:B------:R-:W-:Y:S04]  /*24b80*/  STL [R1+0xe44], R37 ;  /* 0x000e442501007387 */ /* 0x000fe80000100800 */
[----:B------:R0:W-:Y:S04]  /*24b90*/  STL [R1+0xe10], R33 ;  /* 0x000e102101007387 */ /* 0x0001e80000100800 */
[----:B0-----:R-:W2:Y:S01]  /*24ba0*/  LDL.LU R33, [R1+0x1b0] ;  /* 0x0001b00001217983 */ /* 0x001ea20000300800 */
[----:B---3--:R-:W-:-:S05]  /*24bb0*/  LEA R37, P0, R21, R5, 0x1 ;  /* 0x0000000515257211 */ /* 0x008fca00078008ff */
[----:B------:R-:W-:Y:S04]  /*24bc0*/  STL [R1+0xe4c], R37 ;  /* 0x000e4c2501007387 */ /* 0x000fe80000100800 */
[----:B------:R0:W-:Y:S04]  /*24bd0*/  STL [R1+0xe18], R32 ;  /* 0x000e182001007387 */ /* 0x0001e80000100800 */
[----:B0-----:R-:W3:Y:S01]  /*24be0*/  LDL.LU R32, [R1+0x1a8] ;  /* 0x0001a80001207983 */ /* 0x001ee20000300800 */
[----:B----4-:R-:W-:-:S05]  /*24bf0*/  LEA R37, P6, R19, R5, 0x1 ;  /* 0x0000000513257211 */ /* 0x010fca00078c08ff */
[----:B------:R-:W-:Y:S04]  /*24c00*/  STL [R1+0xe54], R37 ;  /* 0x000e542501007387 */ /* 0x000fe80000100800 */
[----:B------:R0:W-:Y:S04]  /*24c10*/  STL [R1+0xe20], R30 ;  /* 0x000e201e01007387 */ /* 0x0001e80000100800 */
[----:B0-----:R-:W4:Y:S01]  /*24c20*/  LDL.LU R30, [R1+0x1a4] ;  /* 0x0001a400011e7983 */ /* 0x001f220000300800 */
[----:B------:R-:W-:-:S05]  /*24c30*/  LEA R37, P5, R18, R5, 0x1 ;  /* 0x0000000512257211 */ /* 0x000fca00078a08ff */
[----:B------:R-:W-:Y:S04]  /*24c40*/  STL [R1+0xe5c], R37 ;  /* 0x000e5c2501007387 */ /* 0x000fe80000100800 */
[----:B------:R0:W-:Y:S01]  /*24c50*/  STL [R1+0xe28], R28 ;  /* 0x000e281c01007387 */ /* 0x0001e20000100800 */
[----:B------:R-:W-:-:S03]  /*24c60*/  LEA.HI.X.SX32 R26, R26, R4, 0x1, P3 ;  /* 0x000000041a1a7211 */ /* 0x000fc600018f0eff */
        /* <DEDUP_REMOVED lines=11> */
[----:B------:R-:W-:Y:S02]  /*24d20*/  LEA R37, P2, R12, R5, 0x1 ;  /* 0x000000050c257211 */ /* 0x000fe400078408ff */
[----:B------:R-:W-:-:S03]  /*24d30*/  LEA.HI.X.SX32 R21, R21, R4, 0x1, P0 ;  /* 0x0000000415157211 */ /* 0x000fc600000f0eff */
        /* <DEDUP_REMOVED lines=10> */
[----:B------:R0:W-:Y:S04]  /*24de0*/  STL [R1+0xe50], R19 ;  /* 0x000e501301007387 */ /* 0x0001e80000100800 */
[----:B0-----:R-:W4:Y:S01]  /*24df0*/  LDL.LU R19, [R1+0x15c] ;  /* 0x00015c0001137983 */ /* 0x001f220000300800 */
[----:B------:R-:W-:Y:S02]  /*24e00*/  LEA.HI.X.SX32 R18, R18, R4, 0x1, P5 ;  /* 0x0000000412127211 */ /* 0x000fe400028f0eff */
[----:B------:R-:W-:-:S02]  /*24e10*/  LEA R37, P6, R7, R5, 0x1 ;  /* 0x0000000507257211 */ /* 0x000fc400078c08ff */
[----:B------:R-:W-:-:S03]  /*24e20*/  LEA.HI.X.SX32 R16, R16, R4, 0x1, P4 ;  /* 0x0000000410107211 */ /* 0x000fc600020f0eff */
[----:B------:R0:W-:Y:S04]  /*24e30*/  STL [R1+0xe8c], R37 ;  /* 0x000e8c2501007387 */ /* 0x0001e80000100800 */
[----:B------:R1:W-:Y:S01]  /*24e40*/  STL [R1+0xe58], R18 ;  /* 0x000e581201007387 */ /* 0x0003e20000100800 */
[----:B0-----:R-:W-:-:S03]  /*24e50*/  LEA R37, P5, R35, R5, 0x1 ;  /* 0x0000000523257211 */ /* 0x001fc600078a08ff */
[----:B-1----:R-:W4:Y:S04]  /*24e60*/  LDL.LU R18, [R1+0x154] ;  /* 0x0001540001127983 */ /* 0x002f280000300800 */
        /* <DEDUP_REMOVED lines=9> */
[----:B--2---:R-:W-:-:S05]  /*24f00*/  LEA R37, P3, R33, R5, 0x1 ;  /* 0x0000000521257211 */ /* 0x004fca00078608ff */
[----:B------:R-:W-:Y:S04]  /*24f10*/  STL [R1+0xea4], R37 ;  /* 0x000ea42501007387 */ /* 0x000fe80000100800 */
[----:B------:R-:W2:Y:S04]  /*24f20*/  LDL.LU R12, [R1+0x140] ;  /* 0x00014000010c7983 */ /* 0x000ea80000300800 */
[----:B------:R0:W-:Y:S02]  /*24f30*/  STL [R1+0xe70], R39 ;  /* 0x000e702701007387 */ /* 0x0001e40000100800 */
[----:B0-----:R-:W-:-:S02]  /*24f40*/  LEA.HI.X.SX32 R39, R9, R4, 0x1, P1 ;  /* 0x0000000409277211 */ /* 0x001fc400008f0eff */
[----:B---3--:R-:W-:-:S05]  /*24f50*/  LEA R37, P2, R32, R5, 0x1 ;  /* 0x0000000520257211 */ /* 0x008fca00078408ff */
[----:B------:R4:W-:Y:S04]  /*24f60*/  STL [R1+0xeac], R37 ;  /* 0x000eac2501007387 */ /* 0x0009e80000100800 */
[----:B------:R-:W3:Y:S04]  /*24f70*/  LDL.LU R9, [R1+0x13c] ;  /* 0x00013c0001097983 */ /* 0x000ee80000300800 */
[----:B------:R0:W-:Y:S01]  /*24f80*/  STL [R1+0xe78], R39 ;  /* 0x000e782701007387 */ /* 0x0001e20000100800 */
[----:B----4-:R-:W-:Y:S02]  /*24f90*/  LEA R37, P1, R30, R5, 0x1 ;  /* 0x000000051e257211 */ /* 0x010fe400078208ff */
[----:B0-----:R-:W-:-:S03]  /*24fa0*/  LEA.HI.X.SX32 R39, R181, R4, 0x1, P0 ;  /* 0x00000004b5277211 */ /* 0x001fc600000f0eff */
[----:B------:R0:W-:Y:S04]  /*24fb0*/  STL [R1+0xeb4], R37 ;  /* 0x000eb42501007387 */ /* 0x0001e80000100800 */
[----:B------:R-:W4:Y:S04]  /*24fc0*/  LDL.LU R181, [R1+0x12c] ;  /* 0x00012c0001b57983 */ /* 0x000f280000300800 */
[----:B------:R1:W-:Y:S01]  /*24fd0*/  STL [R1+0xe80], R39 ;  /* 0x000e802701007387 */ /* 0x0003e20000100800 */
[----:B0-----:R-:W-:Y:S02]  /*24fe0*/  LEA R37, P0, R28, R5, 0x1 ;  /* 0x000000051c257211 */ /* 0x001fe400078008ff */
[----:B-1----:R-:W-:-:S03]  /*24ff0*/  LEA.HI.X.SX32 R39, R7, R4, 0x1, P6 ;  /* 0x0000000407277211 */ /* 0x002fc600030f0eff */
[----:B------:R0:W-:Y:S04]  /*25000*/  STL [R1+0xebc], R37 ;  /* 0x000ebc2501007387 */ /* 0x0001e80000100800 */
[----:B------:R-:W4:Y:S04]  /*25010*/  LDL.LU R7, [R1+0x128] ;  /* 0x0001280001077983 */ /* 0x000f280000300800 */
[----:B------:R1:W-:Y:S01]  /*25020*/  STL [R1+0xe88], R39 ;  /* 0x000e882701007387 */ /* 0x0003e20000100800 */
[----:B0-----:R-:W-:Y:S02]  /*25030*/  LEA R37, P6, R26, R5, 0x1 ;  /* 0x000000051a257211 */ /* 0x001fe400078c08ff */
[----:B-1----:R-:W-:-:S02]  /*25040*/  LEA.HI.X.SX32 R39, R35, R4, 0x1, P5 ;  /* 0x0000000423277211 */ /* 0x002fc400028f0eff */
[----:B------:R-:W-:Y:S01]  /*25050*/  LEA.HI.X.SX32 R35, R11, R4, 0x1, P4 ;  /* 0x000000040b237211 */ /* 0x000fe200020f0eff */
[----:B------:R0:W-:Y:S04]  /*25060*/  STL [R1+0xec4], R37 ;  /* 0x000ec42501007387 */ /* 0x0001e80000100800 */
[----:B------:R-:W-:Y:S04]  /*25070*/  STL [R1+0xe90], R39 ;  /* 0x000e902701007387 */ /* 0x000fe80000100800 */
[----:B------:R-:W4:Y:S01]  /*25080*/  LDL.LU R11, [R1+0x108] ;  /* 0x00010800010b7983 */ /* 0x000f220000300800 */
[----:B0-----:R-:W-:-:S05]  /*25090*/  LEA R37, P5, R25, R5, 0x1 ;  /* 0x0000000519257211 */ /* 0x001fca00078a08ff */
[----:B------:R0:W-:Y:S04]  /*250a0*/  STL [R1+0xecc], R37 ;  /* 0x000ecc2501007387 */ /* 0x0001e80000100800 */
[----:B------:R1:W-:Y:S04]  /*250b0*/  STL [R1+0xe98], R35 ;  /* 0x000e982301007387 */ /* 0x0003e80000100800 */
[----:B0-----:R-:W4:Y:S01]  /*250c0*/  LDL.LU R37, [R1+0x104] ;  /* 0x0001040001257983 */ /* 0x001f220000300800 */
[----:B-1----:R-:W-:Y:S02]  /*250d0*/  LEA.HI.X.SX32 R35, R33, R4, 0x1, P3 ;  /* 0x0000000421237211 */ /* 0x002fe400018f0eff */
[----:B------:R-:W-:-:S02]  /*250e0*/  LEA R39, P4, R23, R5, 0x1 ;  /* 0x0000000517277211 */ /* 0x000fc400078808ff */
[----:B------:R-:W-:-:S03]  /*250f0*/  LEA.HI.X.SX32 R32, R32, R4, 0x1, P2 ;  /* 0x0000000420207211 */ /* 0x000fc600010f0eff */
[----:B------:R-:W-:Y:S04]  /*25100*/  STL [R1+0xed4], R39 ;  /* 0x000ed42701007387 */ /* 0x000fe80000100800 */
[----:B------:R0:W-:Y:S04]  /*25110*/  STL [R1+0xea0], R35 ;  /* 0x000ea02301007387 */ /* 0x0001e80000100800 */
[----:B0-----:R-:W4:Y:S01]  /*25120*/  LDL.LU R35, [R1+0x100] ;  /* 0x0001000001237983 */ /* 0x001f220000300800 */
[----:B------:R-:W-:-:S05]  /*25130*/  LEA R33, P3, R21, R5, 0x1 ;  /* 0x0000000515217211 */ /* 0x000fca00078608ff */
[----:B------:R0:W-:Y:S04]  /*25140*/  STL [R1+0xedc], R33 ;  /* 0x000edc2101007387 */ /* 0x0001e80000100800 */
[----:B------:R1:W-:Y:S04]  /*25150*/  STL [R1+0xea8], R32 ;  /* 0x000ea82001007387 */ /* 0x0003e80000100800 */
[----:B0-----:R-:W4:Y:S01]  /*25160*/  LDL.LU R33, [R1+0xfc] ;  /* 0x0000fc0001217983 */ /* 0x001f220000300800 */
[----:B-1----:R-:W-:Y:S02]  /*25170*/  LEA.HI.X.SX32 R32, R30, R4, 0x1, P1 ;  /* 0x000000041e207211 */ /* 0x002fe400008f0eff */
[----:B------:R-:W-:-:S05]  /*25180*/  LEA R39, P2, R19, R5, 0x1 ;  /* 0x0000000513277211 */ /* 0x000fca00078408ff */
[----:B------:R-:W-:Y:S04]  /*25190*/  STL [R1+0xee4], R39 ;  /* 0x000ee42701007387 */ /* 0x000fe80000100800 */
[----:B------:R0:W-:Y:S04]  /*251a0*/  STL [R1+0xeb0], R32 ;  /* 0x000eb02001007387 */ /* 0x0001e80000100800 */
[----:B0-----:R-:W4:Y:S01]  /*251b0*/  LDL.LU R32, [R1+0xf8] ;  /* 0x0000f80001207983 */ /* 0x001f220000300800 */
[----:B------:R-:W-:Y:S02]  /*251c0*/  LEA R30, P1, R18, R5, 0x1 ;  /* 0x00000005121e7211 */ /* 0x000fe400078208ff */
[----:B------:R-:W-:-:S03]  /*251d0*/  LEA.HI.X.SX32 R28, R28, R4, 0x1, P0 ;  /* 0x000000041c1c7211 */ /* 0x000fc600000f0eff */
[----:B------:R0:W-:Y:S04]  /*251e0*/  STL [R1+0xeec], R30 ;  /* 0x000eec1e01007387 */ /* 0x0001e80000100800 */
[----:B------:R1:W-:Y:S01]  /*251f0*/  STL [R1+0xeb8], R28 ;  /* 0x000eb81c01007387 */ /* 0x0003e20000100800 */
[----:B0-----:R-:W-:Y:S02]  /*25200*/  LEA R30, P0, R16, R5, 0x1 ;  /* 0x00000005101e7211 */ /* 0x001fe400078008ff */
[----:B-1----:R-:W-:-:S03]  /*25210*/  LEA.HI.X.SX32 R28, R26, R4, 0x1, P6 ;  /* 0x000000041a1c7211 */ /* 0x002fc600030f0eff */
[----:B------:R0:W-:Y:S04]  /*25220*/  STL [R1+0xef4], R30 ;  /* 0x000ef41e01007387 */ /* 0x0001e80000100800 */
[----:B0-----:R-:W4:Y:S01]  /*25230*/  LDL.LU R30, [R1+0xf0] ;  /* 0x0000f000011e7983 */ /* 0x001f220000300800 */
[----:B------:R-:W-:-:S03]  /*25240*/  LEA R26, P6, R14, R5, 0x1 ;  /* 0x000000050e1a7211 */ /* 0x000fc600078c08ff */
[----:B------:R0:W-:Y:S04]  /*25250*/  STL [R1+0xec0], R28 ;  /* 0x000ec01c01007387 */ /* 0x0001e80000100800 */
[----:B------:R-:W-:Y:S04]  /*25260*/  STL [R1+0xefc], R26 ;  /* 0x000efc1a01007387 */ /* 0x000fe80000100800 */
[----:B0-----:R-:W4:Y:S01]  /*25270*/  LDL.LU R28, [R1+0xe4] ;  /* 0x0000e400011c7983 */ /* 0x001f220000300800 */
[----:B------:R-:W-:-:S05]  /*25280*/  LEA.HI.X.SX32 R25, R25, R4, 0x1, P5 ;  /* 0x0000000419197211 */ /* 0x000fca00028f0eff */
[----:B------:R0:W-:Y:S01]  /*25290*/  STL [R1+0xec8], R25 ;  /* 0x000ec81901007387 */ /* 0x0001e20000100800 */
[-C--:B------:R-:W-:Y:S02]  /*252a0*/  LEA.HI.X.SX32 R21, R21, R4.reuse, 0x1, P3 ;  /* 0x0000000415157211 */ /* 0x080fe400018f0eff */
[----:B0-----:R-:W-:Y:S02]  /*252b0*/  LEA.HI.X.SX32 R25, R23, R4, 0x1, P4 ;  /* 0x0000000417197211 */ /* 0x001fe400020f0eff */
[----:B--2---:R-:W-:-:S05]  /*252c0*/  LEA R26, P5, R12, R5, 0x1 ;  /* 0x000000050c1a7211 */ /* 0x004fca00078a08ff */
[----:B------:R0:W-:Y:S04]  /*252d0*/  STL [R1+0xf04], R26 ;  /* 0x000f041a01007387 */ /* 0x0001e80000100800 */
[----:B0-----:R-:W2:Y:S04]  /*252e0*/  LDL.LU R26, [R1+0xe0] ;  /* 0x0000e000011a7983 */ /* 0x001ea80000300800 */
[----:B------:R0:W-:Y:S01]  /*252f0*/  STL [R1+0xed0], R25 ;  /* 0x000ed01901007387 */ /* 0x0001e20000100800 */
[----:B---3--:R-:W-:-:S05]  /*25300*/  LEA R23, P4, R9, R5, 0x1 ;  /* 0x0000000509177211 */ /* 0x008fca00078808ff */
[----:B------:R4:W-:Y:S04]  /*25310*/  STL [R1+0xf0c], R23 ;  /* 0x000f0c1701007387 */ /* 0x0009e80000100800 */
[----:B0-----:R-:W3:Y:S04]  /*25320*/  LDL.LU R25, [R1+0xdc] ;  /* 0x0000dc0001197983 */ /* 0x001ee80000300800 */
[----:B------:R0:W-:Y:S01]  /*25330*/  STL [R1+0xed8], R21 ;  /* 0x000ed81501007387 */ /* 0x0001e20000100800 */
[----:B----4-:R-:W-:-:S05]  /*25340*/  LEA R23, P3, R181, R5, 0x1 ;  /* 0x00000005b5177211 */ /* 0x010fca00078608ff */
[----:B------:R1:W-:Y:S01]  /*25350*/  STL [R1+0xf14], R23 ;  /* 0x000f141701007387 */ /* 0x0003e20000100800 */
[----:B0-----:R-:W-:-:S03]  /*25360*/  LEA.HI.X.SX32 R21, R19, R4, 0x1, P2 ;  /* 0x0000000413157211 */ /* 0x001fc600010f0eff */
[----:B-1----:R-:W4:Y:S01]  /*25370*/  LDL.LU R23, [R1+0xd4] ;  /* 0x0000d40001177983 */ /* 0x002f220000300800 */
[----:B------:R-:W-:-:S03]  /*25380*/  LEA R19, P2, R7, R5, 0x1 ;  /* 0x0000000507137211 */ /* 0x000fc600078408ff */
[----:B------:R0:W-:Y:S04]  /*25390*/  STL [R1+0xee0], R21 ;  /* 0x000ee01501007387 */ /* 0x0001e80000100800 */
[----:B------:R1:W-:Y:S01]  /*253a0*/  STL [R1+0xf1c], R19 ;  /* 0x000f1c1301007387 */ /* 0x0003e20000100800 */
[----:B------:R-:W-:-:S03]  /*253b0*/  LEA.HI.X.SX32 R18, R18, R4, 0x1, P1 ;  /* 0x0000000412127211 */ /* 0x000fc600008f0eff */
[----:B0-----:R-:W4:Y:S04]  /*253c0*/  LDL.LU R21, [R1+0xc0] ;  /* 0x0000c00001157983 */ /* 0x001f280000300800 */
[----:B------:R0:W-:Y:S04]  /*253d0*/  STL [R1+0xee8], R18 ;  /* 0x000ee81201007387 */ /* 0x0001e80000100800 */
[----:B-1----:R-:W4:Y:S01]  /*253e0*/  LDL.LU R19, [R1+0xb4] ;  /* 0x0000b40001137983 */ /* 0x002f220000300800 */
[----:B0-----:R-:W-:Y:S02]  /*253f0*/  LEA.HI.X.SX32 R18, R16, R4, 0x1, P0 ;  /* 0x0000000410127211 */ /* 0x001fe400000f0eff */
[----:B------:R-:W-:-:S05]  /*25400*/  LEA R39, P1, R11, R5, 0x1 ;  /* 0x000000050b277211 */ /* 0x000fca00078208ff */
[----:B------:R-:W-:Y:S04]  /*25410*/  STL [R1+0xf24], R39 ;  /* 0x000f242701007387 */ /* 0x000fe80000100800 */
[----:B------:R0:W-:Y:S01]  /*25420*/  STL [R1+0xef0], R18 ;  /* 0x000ef01201007387 */ /* 0x0001e20000100800 */
[----:B------:R-:W-:-:S03]  /*25430*/  LEA.HI.X.SX32 R14, R14, R4, 0x1, P6 ;  /* 0x000000040e0e7211 */ /* 0x000fc600030f0eff */
[----:B0-----:R-:W4:Y:S01]  /*25440*/  LDL.LU R18, [R1+0xb0] ;  /* 0x0000b00001127983 */ /* 0x001f220000300800 */
[----:B------:R-:W-:-:S05]  /*25450*/  LEA R16, P0, R37, R5, 0x1 ;  /* 0x0000000525107211 */ /* 0x000fca00078008ff */
[----:B------:R0:W-:Y:S04]  /*25460*/  STL [R1+0xf2c], R16 ;  /* 0x000f2c1001007387 */ /* 0x0001e80000100800 */
[----:B------:R1:W-:Y:S04]  /*25470*/  STL [R1+0xef8], R14 ;  /* 0x000ef80e01007387 */ /* 0x0003e80000100800 */
[----:B0-----:R-:W4:Y:S01]  /*25480*/  LDL.LU R16, [R1+0xac] ;  /* 0x0000ac0001107983 */ /* 0x001f220000300800 */
[----:B-1----:R-:W-:Y:S02]  /*25490*/  LEA.HI.X.SX32 R14, R12, R4, 0x1, P5 ;  /* 0x000000040c0e7211 */ /* 0x002fe400028f0eff */
[----:B------:R-:W-:-:S05]  /*254a0*/  LEA R39, P6, R35, R5, 0x1 ;  /* 0x0000000523277211 */ /* 0x000fca00078c08ff */
[----:B------:R0:W-:Y:S04]  /*254b0*/  STL [R1+0xf34], R39 ;  /* 0x000f342701007387 */ /* 0x0001e80000100800 */
[----:B------:R-:W4:Y:S01]  /*254c0*/  LDL.LU R12, [R1+0xa8] ;  /* 0x0000a800010c7983 */ /* 0x000f220000300800 */
[----:B0-----:R-:W-:-:S03]  /*254d0*/  LEA R39, P5, R33, R5, 0x1 ;  /* 0x0000000521277211 */ /* 0x001fc600078a08ff */
[----:B------:R0:W-:Y:S04]  /*254e0*/  STL [R1+0xf00], R14 ;  /* 0x000f000e01007387 */ /* 0x0001e80000100800 */
[----:B------:R1:W-:Y:S01]  /*254f0*/  STL [R1+0xf3c], R39 ;  /* 0x000f3c2701007387 */ /* 0x0003e20000100800 */
[----:B0-----:R-:W-:-:S03]  /*25500*/  LEA.HI.X.SX32 R14, R9, R4, 0x1, P4 ;  /* 0x00000004090e7211 */ /* 0x001fc600020f0eff */
[----:B------:R-:W4:Y:S04]  /*25510*/  LDL.LU R9, [R1+0xa4] ;  /* 0x0000a40001097983 */ /* 0x000f280000300800 */
[----:B------:R0:W-:Y:S01]  /*25520*/  STL [R1+0xf08], R14 ;  /* 0x000f080e01007387 */ /* 0x0001e20000100800 */
[----:B-1----:R-:W-:Y:S02]  /*25530*/  LEA R39, P4, R32, R5, 0x1 ;  /* 0x0000000520277211 */ /* 0x002fe400078808ff */
[----:B0-----:R-:W-:-:S03]  /*25540*/  LEA.HI.X.SX32 R14, R181, R4, 0x1, P3 ;  /* 0x00000004b50e7211 */ /* 0x001fc600018f0eff */
[----:B------:R-:W-:Y:S04]  /*25550*/  STL [R1+0xf44], R39 ;  /* 0x000f442701007387 */ /* 0x000fe80000100800 */
[----:B------:R-:W4:Y:S04]  /*25560*/  LDL.LU R181, [R1+0xa0] ;  /* 0x0000a00001b57983 */ /* 0x000f280000300800 */
        /* <DEDUP_REMOVED lines=10> */
[----:B------:R0:W-:Y:S04]  /*25610*/  STL [R1+0xf20], R14 ;  /* 0x000f200e01007387 */ /* 0x0001e80000100800 */
[----:B0-----:R-:W4:Y:S01]  /*25620*/  LDL.LU R14, [R1+0x84] ;  /* 0x00008400010e7983 */ /* 0x001f220000300800 */
[-C--:B------:R-:W-:Y:S02]  /*25630*/  LEA.HI.X.SX32 R39, R37, R4.reuse, 0x1, P0 ;  /* 0x0000000425277211 */ /* 0x080fe400000f0eff */
[----:B------:R-:W-:-:S02]  /*25640*/  LEA.HI.X.SX32 R35, R35, R4, 0x1, P6 ;  /* 0x0000000423237211 */ /* 0x000fc400030f0eff */
[----:B------:R-:W-:Y:S02]  /*25650*/  LEA.HI.X.SX32 R33, R33, R4, 0x1, P5 ;  /* 0x0000000421217211 */ /* 0x000fe400028f0eff */
[----:B--2---:R-:W-:-:S05]  /*25660*/  LEA R40, P1, R26, R5, 0x1 ;  /* 0x000000051a287211 */ /* 0x004fca00078208ff */
[----:B------:R-:W-:Y:S04]  /*25670*/  STL [R1+0xf5c], R40 ;  /* 0x000f5c2801007387 */ /* 0x000fe80000100800 */
[----:B------:R-:W-:Y:S04]  /*25680*/  STL [R1+0xf28], R39 ;  /* 0x000f282701007387 */ /* 0x000fe80000100800 */
[----:B------:R-:W2:Y:S01]  /*25690*/  LDL.LU R42, [R1+0x80] ;  /* 0x00008000012a7983 */ /* 0x000ea20000300800 */
[----:B---3--:R-:W-:-:S05]  /*256a0*/  LEA R37, P0, R25, R5, 0x1 ;  /* 0x0000000519257211 */ /* 0x008fca00078008ff */
[----:B------:R4:W-:Y:S04]  /*256b0*/  STL [R1+0xf64], R37 ;  /* 0x000f642501007387 */ /* 0x0009e80000100800 */
[----:B------:R0:W-:Y:S01]  /*256c0*/  STL [R1+0xf30], R35 ;  /* 0x000f302301007387 */ /* 0x0001e20000100800 */
[----:B----4-:R-:W-:-:S05]  /*256d0*/  LEA R37, P6, R23, R5, 0x1 ;  /* 0x0000000517257211 */ /* 0x010fca00078c08ff */
[----:B------:R-:W-:Y:S04]  /*256e0*/  STL [R1+0xf6c], R37 ;  /* 0x000f6c2501007387 */ /* 0x000fe80000100800 */
[----:B------:R-:W3:Y:S04]  /*256f0*/  LDL.LU R40, [R1+0x7c] ;  /* 0x00007c0001287983 */ /* 0x000ee80000300800 */
[----:B------:R1:W-:Y:S01]  /*25700*/  STL [R1+0xf38], R33 ;  /* 0x000f382101007387 */ /* 0x0003e20000100800 */
[----:B0-----:R-:W-:Y:S02]  /*25710*/  LEA R35, P5, R21, R5, 0x1 ;  /* 0x0000000515237211 */ /* 0x001fe400078a08ff */
[----:B-1----:R-:W-:-:S03]  /*25720*/  LEA.HI.X.SX32 R33, R32, R4, 0x1, P4 ;  /* 0x0000000420217211 */ /* 0x002fc600020f0eff */
[----:B------:R-:W-:Y:S04]  /*25730*/  STL [R1+0xf74], R35 ;  /* 0x000f742301007387 */ /* 0x000fe80000100800 */
[----:B------:R-:W-:Y:S04]  /*25740*/  STL [R1+0xf40], R33 ;  /* 0x000f402101007387 */ /* 0x000fe80000100800 */
[----:B------:R-:W4:Y:S01]  /*25750*/  LDL.LU R39, [R1+0x78] ;  /* 0x0000780001277983 */ /* 0x000f220000300800 */
[----:B------:R-:W-:Y:S02]  /*25760*/  LEA R32, P4, R19, R5, 0x1 ;  /* 0x0000000513207211 */ /* 0x000fe400078808ff */
[----:B------:R-:W-:-:S03]  /*25770*/  LEA.HI.X.SX32 R30, R30, R4, 0x1, P3 ;  /* 0x000000041e1e7211 */ /* 0x000fc600018f0eff */
[----:B------:R0:W-:Y:S04]  /*25780*/  STL [R1+0xf7c], R32 ;  /* 0x000f7c2001007387 */ /* 0x0001e80000100800 */
[----:B------:R1:W-:Y:S01]  /*25790*/  STL [R1+0xf48], R30 ;  /* 0x000f481e01007387 */ /* 0x0003e20000100800 */
[----:B------:R-:W-:Y:S02]  /*257a0*/  LEA.HI.X.SX32 R28, R28, R4, 0x1, P2 ;  /* 0x000000041c1c7211 */ /* 0x000fe400010f0eff */
[----:B0-----:R-:W-:-:S05]  /*257b0*/  LEA R32, P3, R18, R5, 0x1 ;  /* 0x0000000512207211 */ /* 0x001fca00078608ff */
[----:B------:R-:W-:Y:S04]  /*257c0*/  STL [R1+0xf84], R32 ;  /* 0x000f842001007387 */ /* 0x000fe80000100800 */
[----:B------:R-:W4:Y:S04]  /*257d0*/  LDL.LU R37, [R1+0x74] ;  /* 0x0000740001257983 */ /* 0x000f280000300800 */
[----:B------:R0:W-:Y:S01]  /*257e0*/  STL [R1+0xf50], R28 ;  /* 0x000f501c01007387 */ /* 0x0001e20000100800 */
[----:B-1----:R-:W-:Y:S02]  /*257f0*/  LEA R30, P2, R16, R5, 0x1 ;  /* 0x00000005101e7211 */ /* 0x002fe400078408ff */
[----:B0-----:R-:W-:-:S03]  /*25800*/  LEA.HI.X.SX32 R28, R26, R4, 0x1, P1 ;  /* 0x000000041a1c7211 */ /* 0x001fc600008f0eff */
[----:B------:R-:W-:Y:S04]  /*25810*/  STL [R1+0xf8c], R30 ;  /* 0x000f8c1e01007387 */ /* 0x000fe80000100800 */
[----:B------:R-:W-:Y:S04]  /*25820*/  STL [R1+0xf58], R28 ;  /* 0x000f581c01007387 */ /* 0x000fe80000100800 */
[----:B------:R-:W4:Y:S01]  /*25830*/  LDL.LU R35, [R1+0x70] ;  /* 0x0000700001237983 */ /* 0x000f220000300800 */
[----:B------:R-:W-:Y:S02]  /*25840*/  LEA.HI.X.SX32 R25, R25, R4, 0x1, P0 ;  /* 0x0000000419197211 */ /* 0x000fe400000f0eff */
[----:B------:R-:W-:-:S05]  /*25850*/  LEA R26, P1, R12, R5, 0x1 ;  /* 0x000000050c1a7211 */ /* 0x000fca00078208ff */
        /* <DEDUP_REMOVED lines=12> */
[----:B------:R-:W-:Y:S02]  /*25920*/  LEA R21, P5, R7, R5, 0x1 ;  /* 0x0000000507157211 */ /* 0x000fe400078a08ff */
[----:B------:R-:W-:-:S03]  /*25930*/  LEA.HI.X.SX32 R19, R19, R4, 0x1, P4 ;  /* 0x0000000413137211 */ /* 0x000fc600020f0eff */
[----:B------:R-:W-:Y:S04]  /*25940*/  STL [R1+0xfac], R21 ;  /* 0x000fac1501007387 */ /* 0x000fe80000100800 */
[----:B------:R0:W-:Y:S01]  /*25950*/  STL [R1+0xf78], R19 ;  /* 0x000f781301007387 */ /* 0x0001e20000100800 */
[-C--:B------:R-:W-:Y:S02]  /*25960*/  LEA.HI.X.SX32 R16, R16, R4.reuse, 0x1, P2 ;  /* 0x0000000410107211 */ /* 0x080fe400010f0eff */
[----:B0-----:R-:W-:Y:S02]  /*25970*/  LEA.HI.X.SX32 R19, R18, R4, 0x1, P3 ;  /* 0x0000000412137211 */ /* 0x001fe400018f0eff */
[----:B------:R-:W-:-:S05]  /*25980*/  LEA R21, P4, R11, R5, 0x1 ;  /* 0x000000050b157211 */ /* 0x000fca00078808ff */
[----:B------:R-:W-:Y:S04]  /*25990*/  STL [R1+0xfb4], R21 ;  /* 0x000fb41501007387 */ /* 0x000fe80000100800 */
[----:B------:R-:W4:Y:S04]  /*259a0*/  LDL.LU R30, [R1+0x64] ;  /* 0x00006400011e7983 */ /* 0x000f280000300800 */
[----:B------:R-:W-:Y:S01]  /*259b0*/  STL [R1+0xf80], R19 ;  /* 0x000f801301007387 */ /* 0x000fe20000100800 */
[----:B------:R-:W-:-:S05]  /*259c0*/  LEA R18, P3, R14, R5, 0x1 ;  /* 0x000000050e127211 */ /* 0x000fca00078608ff */
[----:B------:R-:W-:Y:S04]  /*259d0*/  STL [R1+0xfbc], R18 ;  /* 0x000fbc1201007387 */ /* 0x000fe80000100800 */
[----:B------:R-:W4:Y:S04]  /*259e0*/  LDL.LU R28, [R1+0x60] ;  /* 0x00006000011c7983 */ /* 0x000f280000300800 */
[----:B------:R0:W-:Y:S04]  /*259f0*/  STL [R1+0xf88], R16 ;  /* 0x000f881001007387 */ /* 0x0001e80000100800 */
[----:B------:R-:W4:Y:S01]  /*25a00*/  LDL.LU R26, [R1+0x58] ;  /* 0x00005800011a7983 */ /* 0x000f220000300800 */
[----:B0-----:R-:W-:-:S02]  /*25a10*/  LEA.HI.X.SX32 R16, R12, R4, 0x1, P1 ;  /* 0x000000040c107211 */ /* 0x001fc400008f0eff */
[----:B------:R-:W-:Y:S02]  /*25a20*/  LEA.HI.X.SX32 R9, R9, R4, 0x1, P0 ;  /* 0x0000000409097211 */ /* 0x000fe400000f0eff */
[----:B--2---:R-:W-:-:S05]  /*25a30*/  LEA R18, P2, R42, R5, 0x1 ;  /* 0x000000052a127211 */ /* 0x004fca00078408ff */
[----:B------:R-:W-:Y:S04]  /*25a40*/  STL [R1+0xfc4], R18 ;  /* 0x000fc41201007387 */ /* 0x000fe80000100800 */
[----:B------:R-:W2:Y:S04]  /*25a50*/  LDL.LU R25, [R1+0x50] ;  /* 0x0000500001197983 */ /* 0x000ea80000300800 */
[----:B------:R-:W-:Y:S04]  /*25a60*/  STL [R1+0xf90], R16 ;  /* 0x000f901001007387 */ /* 0x000fe80000100800 */
[----:B------:R-:W2:Y:S01]  /*25a70*/  LDL.LU R23, [R1+0x4c] ;  /* 0x00004c0001177983 */ /* 0x000ea20000300800 */
[----:B---3--:R-:W-:-:S05]  /*25a80*/  LEA R12, P1, R40, R5, 0x1 ;  /* 0x00000005280c7211 */ /* 0x008fca00078208ff */
[----:B------:R4:W-:Y:S04]  /*25a90*/  STL [R1+0xfcc], R12 ;  /* 0x000fcc0c01007387 */ /* 0x0009e80000100800 */
[----:B------:R-:W3:Y:S04]  /*25aa0*/  LDL.LU R21, [R1+0x48] ;  /* 0x0000480001157983 */ /* 0x000ee80000300800 */
[----:B------:R0:W-:Y:S04]  /*25ab0*/  STL [R1+0xf98], R9 ;  /* 0x000f980901007387 */ /* 0x0001e80000100800 */
[----:B------:R-:W3:Y:S01]  /*25ac0*/  LDL.LU R19, [R1+0x44] ;  /* 0x0000440001137983 */ /* 0x000ee20000300800 */
[----:B----4-:R-:W-:-:S02]  /*25ad0*/  LEA R12, P0, R39, R5, 0x1 ;  /* 0x00000005270c7211 */ /* 0x010fc400078008ff */
[----:B0-----:R-:W-:-:S03]  /*25ae0*/  LEA.HI.X.SX32 R9, R181, R4, 0x1, P6 ;  /* 0x00000004b5097211 */ /* 0x001fc600030f0eff */
[----:B------:R-:W-:Y:S04]  /*25af0*/  STL [R1+0xfd4], R12 ;  /* 0x000fd40c01007387 */ /* 0x000fe80000100800 */
[----:B------:R-:W4:Y:S04]  /*25b00*/  LDL.LU R18, [R1+0x3c] ;  /* 0x00003c0001127983 */ /* 0x000f280000300800 */
[----:B------:R0:W-:Y:S04]  /*25b10*/  STL [R1+0xfa0], R9 ;  /* 0x000fa00901007387 */ /* 0x0001e80000100800 */
[----:B------:R-:W4:Y:S01]  /*25b20*/  LDL.LU R181, [R1+0x38] ;  /* 0x0000380001b57983 */ /* 0x000f220000300800 */
[----:B0-----:R-:W-:-:S02]  /*25b30*/  LEA.HI.X.SX32 R9, R7, R4, 0x1, P5 ;  /* 0x0000000407097211 */ /* 0x001fc400028f0eff */
[----:B------:R-:W-:-:S05]  /*25b40*/  LEA R12, P6, R37, R5, 0x1 ;  /* 0x00000005250c7211 */ /* 0x000fca00078c08ff */
[----:B------:R0:W-:Y:S04]  /*25b50*/  STL [R1+0xfdc], R12 ;  /* 0x000fdc0c01007387 */ /* 0x0001e80000100800 */
[----:B------:R-:W4:Y:S04]  /*25b60*/  LDL.LU R7, [R1+0x34] ;  /* 0x0000340001077983 */ /* 0x000f280000300800 */
[----:B------:R1:W-:Y:S01]  /*25b70*/  STL [R1+0xfa8], R9 ;  /* 0x000fa80901007387 */ /* 0x0003e20000100800 */
[----:B0-----:R-:W-:-:S03]  /*25b80*/  LEA.HI.X.SX32 R12, R11, R4, 0x1, P4 ;  /* 0x000000040b0c7211 */ /* 0x001fc600020f0eff */
[----:B-1----:R-:W4:Y:S01]  /*25b90*/  LDL.LU R9, [R1+0x30] ;  /* 0x0000300001097983 */ /* 0x002f220000300800 */
[----:B------:R-:W-:-:S05]  /*25ba0*/  LEA R16, P5, R35, R5, 0x1 ;  /* 0x0000000523107211 */ /* 0x000fca00078a08ff */
[----:B------:R0:W-:Y:S04]  /*25bb0*/  STL [R1+0xfe4], R16 ;  /* 0x000fe41001007387 */ /* 0x0001e80000100800 */
[----:B------:R-:W4:Y:S04]  /*25bc0*/  LDL.LU R11, [R1+0x18] ;  /* 0x00001800010b7983 */ /* 0x000f280000300800 */
[----:B------:R1:W-:Y:S01]  /*25bd0*/  STL [R1+0xfb0], R12 ;  /* 0x000fb00c01007387 */ /* 0x0003e20000100800 */
[----:B0-----:R-:W-:-:S03]  /*25be0*/  LEA.HI.X.SX32 R16, R14, R4, 0x1, P3 ;  /* 0x000000040e107211 */ /* 0x001fc600018f0eff */
[----:B-1----:R-:W4:Y:S01]  /*25bf0*/  LDL.LU R12, [R1+0x14] ;  /* 0x00001400010c7983 */ /* 0x002f220000300800 */
[----:B------:R-:W-:-:S05]  /*25c00*/  LEA R168, P4, R33, R5, 0x1 ;  /* 0x0000000521a87211 */ /* 0x000fca00078808ff */
[----:B------:R-:W-:Y:S04]  /*25c10*/  STL [R1+0xfec], R168 ;  /* 0x000feca801007387 */ /* 0x000fe80000100800 */
[----:B------:R-:W4:Y:S04]  /*25c20*/  LDL.LU R14, [R1+0xc] ;  /* 0x00000c00010e7983 */ /* 0x000f280000300800 */
[----:B------:R0:W-:Y:S04]  /*25c30*/  STL [R1+0xfb8], R16 ;  /* 0x000fb81001007387 */ /* 0x0001e80000100800 */
[----:B0-----:R-:W4:Y:S01]  /*25c40*/  LDL.LU R16, [R1+0x4] ;  /* 0x0000040001107983 */ /* 0x001f220000300800 */
[----:B------:R-:W-:-:S05]  /*25c50*/  LEA R168, P3, R32, R5, 0x1 ;  /* 0x0000000520a87211 */ /* 0x000fca00078608ff */
[----:B------:R0:W-:Y:S04]  /*25c60*/  STL [R1+0xff4], R168 ;  /* 0x000ff4a801007387 */ /* 0x0001e80000100800 */
[----:B0-----:R-:W4:Y:S01]  /*25c70*/  LDL.LU R168, [R1] ;  /* 0x0000000001a87983 */ /* 0x001f220000300800 */
[-C--:B------:R-:W-:Y:S02]  /*25c80*/  LEA.HI.X.SX32 R42, R42, R4.reuse, 0x1, P2 ;  /* 0x000000042a2a7211 */ /* 0x080fe400010f0eff */
[----:B------:R-:W-:-:S03]  /*25c90*/  LEA.HI.X.SX32 R40, R40, R4, 0x1, P1 ;  /* 0x0000000428287211 */ /* 0x000fc600008f0eff */
[----:B------:R0:W-:Y:S01]  /*25ca0*/  STL [R1+0xfc0], R42 ;  /* 0x000fc02a01007387 */ /* 0x0001e20000100800 */
[-C--:B------:R-:W-:Y:S02]  /*25cb0*/  LEA.HI.X.SX32 R39, R39, R4.reuse, 0x1, P0 ;  /* 0x0000000427277211 */ /* 0x080fe400000f0eff */
[----:B------:R-:W-:Y:S02]  /*25cc0*/  LEA.HI.X.SX32 R37, R37, R4, 0x1, P6 ;  /* 0x0000000425257211 */ /* 0x000fe400030f0eff */
[----:B0-----:R-:W-:-:S05]  /*25cd0*/  LEA R42, P2, R30, R5, 0x1 ;  /* 0x000000051e2a7211 */ /* 0x001fca00078408ff */
[----:B------:R0:W-:Y:S04]  /*25ce0*/  STL [R1+0xffc], R42 ;  /* 0x000ffc2a01007387 */ /* 0x0001e80000100800 */
[----:B0-----:R-:W4:Y:S04]  /*25cf0*/  LDL.LU R42, [R1+0x19b4] ;  /* 0x0019b400012a7983 */ /* 0x001f280000300800 */
[----:B------:R0:W-:Y:S02]  /*25d00*/  STL [R1+0xfc8], R40 ;  /* 0x000fc82801007387 */ /* 0x0001e40000100800 */
[----:B0-----:R-:W-:-:S05]  /*25d10*/  LEA R40, P1, R28, R5, 0x1 ;  /* 0x000000051c287211 */ /* 0x001fca00078208ff */
[----:B------:R0:W-:Y:S04]  /*25d20*/  STL [R1+0x1004], R40 ;  /* 0x0010042801007387 */ /* 0x0001e80000100800 */
[----:B0-----:R-:W4:Y:S04]  /*25d30*/  LDL.LU R40, [R1+0x19b0] ;  /* 0x0019b00001287983 */ /* 0x001f280000300800 */
[----:B------:R0:W-:Y:S02]  /*25d40*/  STL [R1+0xfd0], R39 ;  /* 0x000fd02701007387 */ /* 0x0001e40000100800 */
[----:B0-----:R-:W-:-:S05]  /*25d50*/  LEA R39, P0, R26, R5, 0x1 ;  /* 0x000000051a277211 */ /* 0x001fca00078008ff */
[----:B------:R0:W-:Y:S01]  /*25d60*/  STL [R1+0x100c], R39 ;  /* 0x00100c2701007387 */ /* 0x0001e20000100800 */
[----:B------:R-:W-:-:S03]  /*25d70*/  LEA.HI.X.SX32 R35, R35, R4, 0x1, P5 ;  /* 0x0000000423237211 */ /* 0x000fc600028f0eff */
[----:B0-----:R-:W4:Y:S04]  /*25d80*/  LDL.LU R39, [R1+0x19ac] ;  /* 0x0019ac0001277983 */ /* 0x001f280000300800 */
[----:B------:R2:W-:Y:S02]  /*25d90*/  STL [R1+0xfd8], R37 ;  /* 0x000fd82501007387 */ /* 0x0005e40000100800 */
[----:B--2---:R-:W-:-:S05]  /*25da0*/  LEA R37, P6, R25, R5, 0x1 ;  /* 0x0000000519257211 */ /* 0x004fca00078c08ff */
[----:B------:R0:W-:Y:S01]  /*25db0*/  STL [R1+0x1014], R37 ;  /* 0x0010142501007387 */ /* 0x0001e20000100800 */
[----:B------:R-:W-:-:S03]  /*25dc0*/  LEA.HI.X.SX32 R33, R33, R4, 0x1, P4 ;  /* 0x0000000421217211 */ /* 0x000fc600020f0eff */
[----:B0-----:R-:W2:Y:S04]  /*25dd0*/  LDL.LU R37, [R1+0x19a8] ;  /* 0x0019a80001257983 */ /* 0x001ea80000300800 */
[----:B------:R0:W-:Y:S02]  /*25de0*/  STL [R1+0xfe0], R35 ;  /* 0x000fe02301007387 */ /* 0x0001e40000100800 */
[----:B0-----:R-:W-:-:S05]  /*25df0*/  LEA R35, P5, R23, R5, 0x1 ;  /* 0x0000000517237211 */ /* 0x001fca00078a08ff */
[----:B------:R0:W-:Y:S01]  /*25e00*/  STL [R1+0x101c], R35 ;  /* 0x00101c2301007387 */ /* 0x0001e20000100800 */
[----:B------:R-:W-:-:S03]  /*25e10*/  LEA.HI.X.SX32 R32, R32, R4, 0x1, P3 ;  /* 0x0000000420207211 */ /* 0x000fc600018f0eff */
[----:B0-----:R-:W2:Y:S04]  /*25e20*/  LDL.LU R35, [R1+0x19a4] ;  /* 0x0019a40001237983 */ /* 0x001ea80000300800 */
[----:B------:R3:W-:Y:S02]  /*25e30*/  STL [R1+0xfe8], R33 ;  /* 0x000fe82101007387 */ /* 0x0007e40000100800 */
[----:B---3--:R-:W-:-:S05]  /*25e40*/  LEA R33, P4, R21, R5, 0x1 ;  /* 0x0000000515217211 */ /* 0x008fca00078808ff */
[----:B------:R0:W-:Y:S01]  /*25e50*/  STL [R1+0x1024], R33 ;  /* 0x0010242101007387 */ /* 0x0001e20000100800 */
[----:B------:R-:W-:-:S03]  /*25e60*/  LEA.HI.X.SX32 R30, R30, R4, 0x1, P2 ;  /* 0x000000041e1e7211 */ /* 0x000fc600010f0eff */
[----:B0-----:R-:W3:Y:S04]  /*25e70*/  LDL.LU R33, [R1+0x19a0] ;  /* 0x0019a00001217983 */ /* 0x001ee80000300800 */
[----:B------:R0:W-:Y:S02]  /*25e80*/  STL [R1+0xff0], R32 ;  /* 0x000ff02001007387 */ /* 0x0001e40000100800 */
[----:B0-----:R-:W-:-:S05]  /*25e90*/  LEA R32, P3, R19, R5, 0x1 ;  /* 0x0000000513207211 */ /* 0x001fca00078608ff */
[----:B------:R0:W-:Y:S01]  /*25ea0*/  STL [R1+0x102c], R32 ;  /* 0x00102c2001007387 */ /* 0x0001e20000100800 */
[----:B------:R-:W-:-:S03]  /*25eb0*/  LEA.HI.X.SX32 R28, R28, R4, 0x1, P1 ;  /* 0x000000041c1c7211 */ /* 0x000fc600008f0eff */
[----:B0-----:R-:W2:Y:S04]  /*25ec0*/  LDL.LU R32, [R1+0x199c] ;  /* 0x00199c0001207983 */ /* 0x001ea80000300800 */
[----:B------:R4:W-:Y:S02]  /*25ed0*/  STL [R1+0xff8], R30 ;  /* 0x000ff81e01007387 */ /* 0x0009e40000100800 */
[----:B----4-:R-:W-:-:S05]  /*25ee0*/  LEA R30, P2, R18, R5, 0x1 ;  /* 0x00000005121e7211 */ /* 0x010fca00078408ff */
[----:B------:R0:W-:Y:S01]  /*25ef0*/  STL [R1+0x1034], R30 ;  /* 0x0010341e01007387 */ /* 0x0001e20000100800 */
[----:B------:R-:W-:-:S03]  /*25f00*/  LEA.HI.X.SX32 R26, R26, R4, 0x1, P0 ;  /* 0x000000041a1a7211 */ /* 0x000fc600000f0eff */
[----:B0-----:R-:W4:Y:S04]  /*25f10*/  LDL.LU R30, [R1+0x1998] ;  /* 0x00199800011e7983 */ /* 0x001f280000300800 */
[----:B------:R0:W-:Y:S02]  /*25f20*/  STL [R1+0x1000], R28 ;  /* 0x0010001c01007387 */ /* 0x0001e40000100800 */
[----:B0-----:R-:W-:-:S05]  /*25f30*/  LEA R28, P1, R181, R5, 0x1 ;  /* 0x00000005b51c7211 */ /* 0x001fca00078208ff */
        /* <DEDUP_REMOVED lines=9> */
[----:B0-----:R-:W-:-:S05]  /*25fd0*/  LEA R25, P6, R9, R5, 0x1 ;  /* 0x0000000509197211 */ /* 0x001fca00078c08ff */
        /* <DEDUP_REMOVED lines=20> */
[----:B------:R0:W-:Y:S04]  /*26120*/  STL [R1+0x106c], R18 ;  /* 0x00106c1201007387 */ /* 0x0001e80000100800 */
[----:B0-----:R-:W3:Y:S04]  /*26130*/  LDL.LU R18, [R1+0x197c] ;  /* 0x00197c0001127983 */ /* 0x001ee80000300800 */
[----:B------:R0:W-:Y:S02]  /*26140*/  STL [R1+0x1038], R181 ;  /* 0x001038b501007387 */ /* 0x0001e40000100800 */
[----:B0-----:R-:W-:-:S05]  /*26150*/  LEA R181, P1, R168, R5, 0x1 ;  /* 0x00000005a8b57211 */ /* 0x001fca00078208ff */
[----:B------:R0:W-:Y:S04]  /*26160*/  STL [R1+0x1074], R181 ;  /* 0x001074b501007387 */ /* 0x0001e80000100800 */
[----:B0-----:R-:W2:Y:S01]  /*26170*/  LDL.LU R181, [R1+0x1978] ;  /* 0x0019780001b57983 */ /* 0x001ea20000300800 */
[----:B------:R-:W-:-:S05]  /*26180*/  LEA.HI.X.SX32 R7, R7, R4, 0x1, P0 ;  /* 0x0000000407077211 */ /* 0x000fca00000f0eff */
[----:B------:R2:W-:Y:S02]  /*26190*/  STL [R1+0x1040], R7 ;  /* 0x0010400701007387 */ /* 0x0005e40000100800 */
[----:B--2---:R-:W-:-:S05]  /*261a0*/  LEA R7, P0, R181, R5, 0x1 ;  /* 0x00000005b5077211 */ /* 0x004fca00078008ff */
        /* <DEDUP_REMOVED lines=28> */
[----:B------:R2:W-:Y:S01]  /*26370*/  STL [R1+0x1070], R168 ;  /* 0x001070a801007387 */ /* 0x0005e20000100800 */
[-C--:B------:R-:W-:Y:S02]  /*26380*/  LEA.HI.X.SX32 R181, R181, R4.reuse, 0x1, P0 ;  /* 0x00000004b5b57211 */ /* 0x080fe400000f0eff */
[----:B------:R-:W-:Y:S01]  /*26390*/  LEA.HI.X.SX32 R11, R11, R4, 0x1, P4 ;  /* 0x000000040b0b7211 */ /* 0x000fe200020f0eff */
        /* <DEDUP_REMOVED lines=37> */
[----:B------:R-:W-:Y:S01]  /*265f0*/  IMAD R110, R110, UR8, RZ ;  /* 0x000000086e6e7c24 */ /* 0x000fe2000f8e02ff */
[----:B--2---:R-:W-:-:S05]  /*26600*/  LEA R168, P1, R16, R5, 0x1 ;  /* 0x0000000510a87211 */ /* 0x004fca00078208ff */
[----:B------:R3:W-:Y:S04]  /*26610*/  STL [R1+0x10ac], R168 ;  /* 0x0010aca801007387 */ /* 0x0007e80000100800 */
[----:B------:R0:W-:Y:S01]  /*26620*/  STL [R1+0x1078], R181 ;  /* 0x001078b501007387 */ /* 0x0001e20000100800 */
[----:B---3--:R-:W-:Y:S02]  /*26630*/  LEA R168, P0, R18, R5, 0x1 ;  /* 0x0000000512a87211 */ /* 0x008fe400078008ff */
[----:B0-----:R-:W-:-:S03]  /*26640*/  LEA.HI.X.SX32 R181, R7, R4, 0x1, P6 ;  /* 0x0000000407b57211 */ /* 0x001fc600030f0eff */
[----:B------:R4:W-:Y:S01]  /*26650*/  STL [R1+0x10b4], R168 ;  /* 0x0010b4a801007387 */ /* 0x0009e20000100800 */
[----:B------:R-:W-:Y:S02]  /*26660*/  LEA.HI.X.SX32 R7, R9, R4, 0x1, P5 ;  /* 0x0000000409077211 */ /* 0x000fe400028f0eff */
[-C--:B------:R-:W-:Y:S01]  /*26670*/  LEA R9, P5, R21, R5.reuse, 0x1 ;  /* 0x0000000515097211 */ /* 0x080fe200078a08ff */
[----:B------:R-:W-:Y:S01]  /*26680*/  STL [R1+0x1080], R181 ;  /* 0x001080b501007387 */ /* 0x000fe20000100800 */
[----:B----4-:R-:W-:-:S05]  /*26690*/  LEA R168, P6, R19, R5, 0x1 ;  /* 0x0000000513a87211 */ /* 0x010fca00078c08ff */
[----:B------:R-:W-:Y:S04]  /*266a0*/  STL [R1+0x10bc], R168 ;  /* 0x0010bca801007387 */ /* 0x000fe80000100800 */
[----:B------:R0:W-:Y:S04]  /*266b0*/  STL [R1+0x1088], R7 ;  /* 0x0010880701007387 */ /* 0x0001e80000100800 */
[----:B------:R1:W-:Y:S01]  /*266c0*/  STL [R1+0x10c4], R9 ;  /* 0x0010c40901007387 */ /* 0x0003e20000100800 */
[----:B0-----:R-:W-:-:S03]  /*266d0*/  LEA R7, P4, R23, R5, 0x1 ;  /* 0x0000000517077211 */ /* 0x001fc600078808ff */
[----:B------:R0:W-:Y:S01]  /*266e0*/  STL [R1+0x1090], R11 ;  /* 0x0010900b01007387 */ /* 0x0001e20000100800 */
[----:B-1----:R-:W-:-:S03]  /*266f0*/  LEA.HI.X.SX32 R9, R12, R4, 0x1, P3 ;  /* 0x000000040c097211 */ /* 0x002fc600018f0eff */
[----:B------:R1:W-:Y:S01]  /*26700*/  STL [R1+0x10cc], R7 ;  /* 0x0010cc0701007387 */ /* 0x0003e20000100800 */
[----:B0-----:R-:W-:-:S03]  /*26710*/  LEA R11, P3, R25, R5, 0x1 ;  /* 0x00000005190b7211 */ /* 0x001fc600078608ff */
[----:B------:R0:W-:Y:S01]  /*26720*/  STL [R1+0x1098], R9 ;  /* 0x0010980901007387 */ /* 0x0001e20000100800 */
[----:B-1----:R-:W-:-:S03]  /*26730*/  LEA.HI.X.SX32 R7, R14, R4, 0x1, P2 ;  /* 0x000000040e077211 */ /* 0x002fc600010f0eff */
[----:B------:R1:W-:Y:S04]  /*26740*/  STL [R1+0x10d4], R11 ;  /* 0x0010d40b01007387 */ /* 0x0003e80000100800 */
[----:B------:R2:W-:Y:S01]  /*26750*/  STL [R1+0x10a0], R7 ;  /* 0x0010a00701007387 */ /* 0x0005e20000100800 */
[----:B0-----:R-:W-:Y:S02]  /*26760*/  LEA R9, P2, R26, R5, 0x1 ;  /* 0x000000051a097211 */ /* 0x001fe400078408ff */
[----:B-1----:R-:W-:-:S03]  /*26770*/  LEA.HI.X.SX32 R11, R16, R4, 0x1, P1 ;  /* 0x00000004100b7211 */ /* 0x002fc600008f0eff */
[----:B------:R0:W-:Y:S01]  /*26780*/  STL [R1+0x10dc], R9 ;  /* 0x0010dc0901007387 */ /* 0x0001e20000100800 */
[----:B--2---:R-:W-:-:S03]  /*26790*/  LEA R7, P1, R28, R5, 0x1 ;  /* 0x000000051c077211 */ /* 0x004fc600078208ff */
[----:B------:R1:W-:Y:S04]  /*267a0*/  STL [R1+0x10a8], R11 ;  /* 0x0010a80b01007387 */ /* 0x0003e80000100800 */
[----:B------:R2:W-:Y:S01]  /*267b0*/  STL [R1+0x10e4], R7 ;  /* 0x0010e40701007387 */ /* 0x0005e20000100800 */
[----:B0-----:R-:W-:Y:S02]  /*267c0*/  LEA.HI.X.SX32 R9, R18, R4, 0x1, P0 ;  /* 0x0000000412097211 */ /* 0x001fe400000f0eff */
[----:B-1----:R-:W-:-:S03]  /*267d0*/  LEA R11, P0, R30, R5, 0x1 ;  /* 0x000000051e0b7211 */ /* 0x002fc600078008ff */
[----:B------:R0:W-:Y:S01]  /*267e0*/  STL [R1+0x10b0], R9 ;  /* 0x0010b00901007387 */ /* 0x0001e20000100800 */
[----:B--2---:R-:W-:-:S03]  /*267f0*/  LEA.HI.X.SX32 R7, R19, R4, 0x1, P6 ;  /* 0x0000000413077211 */ /* 0x004fc600030f0eff */
        /* <DEDUP_REMOVED lines=174> */
[----:B------:R1:W-:Y:S01]  /*272e0*/  STL [R1+0x1210], R11 ;  /* 0x0012100b01007387 */ /* 0x0003e20000100800 */
[----:B------:R-:W-:-:S03]  /*272f0*/  IMAD R112, R112, UR8, RZ ;  /* 0x0000000870707c24 */ /* 0x000fc6000f8e02ff */
[----:B------:R2:W-:Y:S01]  /*27300*/  STL [R1+0x124c], R7 ;  /* 0x00124c0701007387 */ /* 0x0005e20000100800 */
[----:B0-----:R-:W-:Y:S02]  /*27310*/  LEA.HI.X.SX32 R9, R96, R4, 0x1, P4 ;  /* 0x0000000460097211 */ /* 0x001fe400020f0eff */
[----:B-1----:R-:W-:-:S03]  /*27320*/  LEA R11, P4, R109, R5, 0x1 ;  /* 0x000000056d0b7211 */ /* 0x002fc600078808ff */
[----:B------:R0:W-:Y:S01]  /*27330*/  STL [R1+0x1218], R9 ;  /* 0x0012180901007387 */ /* 0x0001e20000100800 */
[----:B--2---:R-:W-:-:S03]  /*27340*/  LEA.HI.X.SX32 R7, R98, R4, 0x1, P3 ;  /* 0x0000000462077211 */ /* 0x004fc600018f0eff */
[----:B------:R1:W-:Y:S01]  /*27350*/  STL [R1+0x1254], R11 ;  /* 0x0012540b01007387 */ /* 0x0003e20000100800 */
[----:B------:R-:W-:-:S03]  /*27360*/  IMAD R114, R114, UR8, RZ ;  /* 0x0000000872727c24 */ /* 0x000fc6000f8e02ff */
        /* <DEDUP_REMOVED lines=8> */
[----:B0-----:R-:W-:Y:S01]  /*273f0*/  LEA.HI.X.SX32 R9, R102, R4, 0x1, P1 ;  /* 0x0000000466097211 */ /* 0x001fe200008f0eff */
[----:B------:R-:W-:Y:S01]  /*27400*/  IMAD R117, R117, UR8, RZ ;  /* 0x0000000875757c24 */ /* 0x000fe2000f8e02ff */
        /* <DEDUP_REMOVED lines=400> */
[----:B------:R-:W-:Y:S01]  /*28d10*/  STL [R1+0x14b0], R11 ;  /* 0x0014b00b01007387 */ /* 0x000fe20000100800 */
[----:B------:R-:W-:-:S03]  /*28d20*/  IMAD R34, R34, UR8, RZ ;  /* 0x0000000822227c24 */ /* 0x000fc6000f8e02ff */
[----:B------:R1:W-:Y:S01]  /*28d30*/  STL [R1+0x14ec], R7 ;  /* 0x0014ec0701007387 */ /* 0x0003e20000100800 */
[-C--:B0-----:R-:W-:Y:S02]  /*28d40*/  LEA.HI.X.SX32 R9, R6, R4.reuse, 0x1, P4 ;  /* 0x0000000406097211 */ /* 0x081fe400020f0eff */
[----:B------:R-:W-:Y:S01]  /*28d50*/  LEA R6, P4, R31, R5, 0x1 ;  /* 0x000000051f067211 */ /* 0x000fe200078808ff */
[----:B------:R-:W-:Y:S02]  /*28d60*/  IMAD R38, R38, UR8, RZ ;  /* 0x0000000826267c24 */ /* 0x000fe4000f8e02ff */
[----:B------:R0:W-:Y:S01]  /*28d70*/  STL [R1+0x14b8], R9 ;  /* 0x0014b80901007387 */ /* 0x0001e20000100800 */
[----:B-1----:R-:W-:-:S03]  /*28d80*/  LEA.HI.X.SX32 R7, R10, R4, 0x1, P3 ;  /* 0x000000040a077211 */ /* 0x002fc600018f0eff */
        /* <DEDUP_REMOVED lines=335> */
[----:B------:R-:W-:Y:S01]  /*2a280*/  STL [R1+0x1704], R9 ;  /* 0x0017040901007387 */ /* 0x000fe20000100800 */
[----:B--2---:R-:W-:Y:S01]  /*2a290*/  LEA R7, P6, R57, R5, 0x1 ;  /* 0x0000000539077211 */ /* 0x004fe200078c08ff */
[----:B------:R-:W-:Y:S01]  /*2a2a0*/  IMAD R71, R71, UR8, RZ ;  /* 0x0000000847477c24 */ /* 0x000fe2000f8e02ff */
[----:B------:R-:W-:Y:S01]  /*2a2b0*/  LEA.HI.X.SX32 R8, R15, R4, 0x1, P5 ;  /* 0x000000040f087211 */ /* 0x000fe200028f0eff */
[----:B------:R0:W-:Y:S01]  /*2a2c0*/  STL [R1+0x16d8], R6 ;  /* 0x0016d80601007387 */ /* 0x0001e20000100800 */
[----:B------:R-:W-:-:S03]  /*2a2d0*/  IMAD R78, R78, UR8, RZ ;  /* 0x000000084e4e7c24 */ /* 0x000fc6000f8e02ff */
[----:B------:R1:W-:Y:S01]  /*2a2e0*/  STL [R1+0x170c], R7 ;  /* 0x00170c0701007387 */ /* 0x0003e20000100800 */
[----:B0-----:R-:W-:-:S03]  /*2a2f0*/  LEA R6, P5, R64, R5, 0x1 ;  /* 0x0000000540067211 */ /* 0x001fc600078a08ff */
[----:B------:R0:W-:Y:S01]  /*2a300*/  STL [R1+0x16e0], R8 ;  /* 0x0016e00801007387 */ /* 0x0001e20000100800 */
[----:B-1----:R-:W-:-:S03]  /*2a310*/  LEA.HI.X.SX32 R7, R3, R4, 0x1, P4 ;  /* 0x0000000403077211 */ /* 0x002fc600020f0eff */
[----:B------:R-:W2:Y:S01]  /*2a320*/  LDL.LU R3, [R1+0x195c] ;  /* 0x00195c0001037983 */ /* 0x000ea20000300800 */
[----:B------:R-:W-:-:S03]  /*2a330*/  IMAD R85, R85, UR8, RZ ;  /* 0x0000000855557c24 */ /* 0x000fc6000f8e02ff */
[----:B------:R1:W-:Y:S01]  /*2a340*/  STL [R1+0x1714], R6 ;  /* 0x0017140601007387 */ /* 0x0003e20000100800 */
[----:B0-----:R-:W-:-:S03]  /*2a350*/  LEA R8, P4, R71, R5, 0x1 ;  /* 0x0000000547087211 */ /* 0x001fc600078808ff */
[----:B------:R0:W-:Y:S01]  /*2a360*/  STL [R1+0x16e8], R7 ;  /* 0x0016e80701007387 */ /* 0x0001e20000100800 */
[----:B------:R-:W-:Y:S01]  /*2a370*/  IMAD R92, R92, UR8, RZ ;  /* 0x000000085c5c7c24 */ /* 0x000fe2000f8e02ff */
[----:B-1----:R-:W-:Y:S02]  /*2a380*/  LEA.HI.X.SX32 R6, R29, R4, 0x1, P3 ;  /* 0x000000041d067211 */ /* 0x002fe400018f0eff */
[----:B------:R1:W-:Y:S01]  /*2a390*/  STL [R1+0x171c], R8 ;  /* 0x00171c0801007387 */ /* 0x0003e20000100800 */
[----:B0-----:R-:W-:-:S03]  /*2a3a0*/  LEA R7, P3, R78, R5, 0x1 ;  /* 0x000000054e077211 */ /* 0x001fc600078608ff */
[----:B------:R0:W-:Y:S01]  /*2a3b0*/  STL [R1+0x16f0], R6 ;  /* 0x0016f00601007387 */ /* 0x0001e20000100800 */
[----:B------:R-:W-:-:S03]  /*2a3c0*/  IMAD R99, R99, UR8, RZ ;  /* 0x0000000863637c24 */ /* 0x000fc6000f8e02ff */
[----:B------:R3:W-:Y:S01]  /*2a3d0*/  STL [R1+0x1724], R7 ;  /* 0x0017240701007387 */ /* 0x0007e20000100800 */
[----:B-1----:R-:W-:Y:S02]  /*2a3e0*/  LEA.HI.X.SX32 R8, R36, R4, 0x1, P2 ;  /* 0x0000000424087211 */ /* 0x002fe400010f0eff */
[----:B0-----:R-:W-:-:S03]  /*2a3f0*/  LEA R6, P2, R85, R5, 0x1 ;  /* 0x0000000555067211 */ /* 0x001fc600078408ff */
[----:B------:R0:W-:Y:S01]  /*2a400*/  STL [R1+0x16f8], R8 ;  /* 0x0016f80801007387 */ /* 0x0001e20000100800 */
[----:B---3--:R-:W-:-:S03]  /*2a410*/  LEA.HI.X.SX32 R7, R43, R4, 0x1, P1 ;  /* 0x000000042b077211 */ /* 0x008fc600008f0eff */
[----:B------:R1:W-:Y:S01]  /*2a420*/  STL [R1+0x172c], R6 ;  /* 0x00172c0601007387 */ /* 0x0003e20000100800 */
[----:B------:R-:W-:-:S03]  /*2a430*/  IMAD R106, R106, UR8, RZ ;  /* 0x000000086a6a7c24 */ /* 0x000fc6000f8e02ff */
[----:B------:R3:W-:Y:S01]  /*2a440*/  STL [R1+0x1800], R7 ;  /* 0x0018000701007387 */ /* 0x0007e20000100800 */
[----:B0-----:R-:W-:Y:S02]  /*2a450*/  LEA R8, P1, R92, R5, 0x1 ;  /* 0x000000055c087211 */ /* 0x001fe400078208ff */
[----:B-1----:R-:W-:-:S03]  /*2a460*/  LEA.HI.X.SX32 R6, R50, R4, 0x1, P0 ;  /* 0x0000000432067211 */ /* 0x002fc600000f0eff */
[----:B------:R0:W-:Y:S01]  /*2a470*/  STL [R1+0x1734], R8 ;  /* 0x0017340801007387 */ /* 0x0001e20000100800 */
[-C--:B---3--:R-:W-:Y:S01]  /*2a480*/  LEA R7, P0, R99, R5.reuse, 0x1 ;  /* 0x0000000563077211 */ /* 0x088fe200078008ff */
[----:B------:R-:W-:Y:S02]  /*2a490*/  IMAD R113, R113, UR8, RZ ;  /* 0x0000000871717c24 */ /* 0x000fe4000f8e02ff */
[----:B------:R1:W-:Y:S01]  /*2a4a0*/  STL [R1+0x1700], R6 ;  /* 0x0017000601007387 */ /* 0x0003e20000100800 */
[----:B------:R-:W-:Y:S01]  /*2a4b0*/  IMAD R120, R120, UR8, RZ ;  /* 0x0000000878787c24 */ /* 0x000fe2000f8e02ff */
[----:B0-----:R-:W-:Y:S02]  /*2a4c0*/  LEA.HI.X.SX32 R8, R57, R4, 0x1, P6 ;  /* 0x0000000439087211 */ /* 0x001fe400030f0eff */
[----:B------:R0:W-:Y:S01]  /*2a4d0*/  STL [R1+0x173c], R7 ;  /* 0x00173c0701007387 */ /* 0x0001e20000100800 */
[----:B-1----:R-:W-:-:S03]  /*2a4e0*/  LEA R6, P6, R106, R5, 0x1 ;  /* 0x000000056a067211 */ /* 0x002fc600078c08ff */
[----:B------:R1:W-:Y:S01]  /*2a4f0*/  STL [R1+0x1708], R8 ;  /* 0x0017080801007387 */ /* 0x0003e20000100800 */
[----:B0-----:R-:W-:-:S03]  /*2a500*/  LEA.HI.X.SX32 R7, R64, R4, 0x1, P5 ;  /* 0x0000000440077211 */ /* 0x001fc600028f0eff */
[----:B------:R0:W-:Y:S01]  /*2a510*/  STL [R1+0x1744], R6 ;  /* 0x0017440601007387 */ /* 0x0001e20000100800 */
[----:B------:R-:W-:Y:S01]  /*2a520*/  IMAD R127, R127, UR8, RZ ;  /* 0x000000087f7f7c24 */ /* 0x000fe2000f8e02ff */
[----:B-1----:R-:W-:Y:S02]  /*2a530*/  LEA R8, P5, R113, R5, 0x1 ;  /* 0x0000000571087211 */ /* 0x002fe400078a08ff */
[----:B------:R1:W-:Y:S01]  /*2a540*/  STL [R1+0x1710], R7 ;  /* 0x0017100701007387 */ /* 0x0003e20000100800 */
[----:B0-----:R-:W-:-:S03]  /*2a550*/  LEA.HI.X.SX32 R6, R71, R4, 0x1, P4 ;  /* 0x0000000447067211 */ /* 0x001fc600020f0eff */
[----:B------:R0:W-:Y:S01]  /*2a560*/  STL [R1+0x174c], R8 ;  /* 0x00174c0801007387 */ /* 0x0001e20000100800 */
[----:B-1----:R-:W-:Y:S01]  /*2a570*/  LEA R7, P4, R120, R5, 0x1 ;  /* 0x0000000578077211 */ /* 0x002fe200078808ff */
[----:B------:R-:W-:Y:S02]  /*2a580*/  IMAD R134, R134, UR8, RZ ;  /* 0x0000000886867c24 */ /* 0x000fe4000f8e02ff */
        /* <DEDUP_REMOVED lines=58> */
[----:B-1----:R-:W-:-:S03]  /*2a930*/  LEA R7, P6, R243, R5, 0x1 ;  /* 0x00000005f3077211 */ /* 0x002fc600078c08ff */
[----:B------:R1:W-:Y:S01]  /*2a940*/  STL [R1+0x1778], R6 ;  /* 0x0017780601007387 */ /* 0x0003e20000100800 */
[----:B------:R-:W-:Y:S01]  /*2a950*/  IMAD R252, R252, UR8, RZ ;  /* 0x00000008fcfc7c24 */ /* 0x000fe2000f8e02ff */
[-C--:B0-----:R-:W-:Y:S02]  /*2a960*/  LEA.HI.X.SX32 R8, R162, R4.reuse, 0x1, P5 ;  /* 0x00000004a2087211 */ /* 0x081fe400028f0eff */
[----:B------:R0:W-:Y:S01]  /*2a970*/  STL [R1+0x17b4], R7 ;  /* 0x0017b40701007387 */ /* 0x0001e20000100800 */
[----:B------:R-:W-:Y:S01]  /*2a980*/  IMAD R246, R246, UR8, RZ ;  /* 0x00000008f6f67c24 */ /* 0x000fe2000f8e02ff */
[----:B-1----:R-:W-:Y:S02]  /*2a990*/  LEA R6, P5, R237, R5, 0x1 ;  /* 0x00000005ed067211 */ /* 0x002fe400078a08ff */
[----:B------:R-:W-:Y:S01]  /*2a9a0*/  STL [R1+0x1780], R8 ;  /* 0x0017800801007387 */ /* 0x000fe20000100800 */
[----:B0-----:R-:W-:-:S03]  /*2a9b0*/  LEA.HI.X.SX32 R7, R170, R4, 0x1, P4 ;  /* 0x00000004aa077211 */ /* 0x001fc600020f0eff */
[----:B------:R-:W3:Y:S01]  /*2a9c0*/  LDL.LU R181, [R1+0x430] ;  /* 0x0004300001b57983 */ /* 0x000ee20000300800 */
[----:B------:R-:W-:-:S03]  /*2a9d0*/  IMAD R247, R247, UR8, RZ ;  /* 0x00000008f7f77c24 */ /* 0x000fc6000f8e02ff */
[----:B------:R0:W-:Y:S04]  /*2a9e0*/  STL [R1+0x17bc], R6 ;  /* 0x0017bc0601007387 */ /* 0x0001e80000100800 */
[----:B------:R1:W-:Y:S01]  /*2a9f0*/  STL [R1+0x1788], R7 ;  /* 0x0017880701007387 */ /* 0x0003e20000100800 */
[-C--:B0-----:R-:W-:Y:S02]  /*2aa00*/  LEA R6, P4, R252, R5.reuse, 0x1 ;  /* 0x00000005fc067211 */ /* 0x081fe400078808ff */
[----:B-1----:R-:W-:Y:S02]  /*2aa10*/  LEA.HI.X.SX32 R7, R177, R4, 0x1, P3 ;  /* 0x00000004b1077211 */ /* 0x002fe400018f0eff */
[----:B------:R-:W-:Y:S01]  /*2aa20*/  LEA R8, P3, R246, R5, 0x1 ;  /* 0x00000005f6087211 */ /* 0x000fe200078608ff */
[----:B------:R0:W-:Y:S01]  /*2aa30*/  STL [R1+0x17c4], R6 ;  /* 0x0017c40601007387 */ /* 0x0001e20000100800 */
[----:B------:R-:W-:-:S03]  /*2aa40*/  IMAD R248, R248, UR8, RZ ;  /* 0x00000008f8f87c24 */ /* 0x000fc6000f8e02ff */
[----:B------:R1:W-:Y:S01]  /*2aa50*/  STL [R1+0x1790], R7 ;  /* 0x0017900701007387 */ /* 0x0003e20000100800 */
[----:B------:R-:W-:-:S03]  /*2aa60*/  IMAD R250, R250, UR8, RZ ;  /* 0x00000008fafa7c24 */ /* 0x000fc6000f8e02ff */
[----:B------:R4:W-:Y:S01]  /*2aa70*/  STL [R1+0x17cc], R8 ;  /* 0x0017cc0801007387 */ /* 0x0009e20000100800 */
[----:B0-----:R-:W-:Y:S02]  /*2aa80*/  LEA.HI.X.SX32 R6, R185, R4, 0x1, P2 ;  /* 0x00000004b9067211 */ /* 0x001fe400010f0eff */
[----:B-1----:R-:W-:-:S03]  /*2aa90*/  LEA R7, P2, R247, R5, 0x1 ;  /* 0x00000005f7077211 */ /* 0x002fc600078408ff */
[----:B------:R0:W-:Y:S01]  /*2aaa0*/  STL [R1+0x1798], R6 ;  /* 0x0017980601007387 */ /* 0x0001e20000100800 */
[----:B----4-:R-:W-:-:S03]  /*2aab0*/  LEA.HI.X.SX32 R8, R241, R4, 0x1, P1 ;  /* 0x00000004f1087211 */ /* 0x010fc600008f0eff */
[----:B------:R1:W-:Y:S01]  /*2aac0*/  STL [R1+0x17d4], R7 ;  /* 0x0017d40701007387 */ /* 0x0003e20000100800 */
[----:B------:R-:W-:-:S03]  /*2aad0*/  IMAD R249, R249, UR8, RZ ;  /* 0x00000008f9f97c24 */ /* 0x000fc6000f8e02ff */
[----:B------:R4:W-:Y:S01]  /*2aae0*/  STL [R1+0x17a0], R8 ;  /* 0x0017a00801007387 */ /* 0x0009e20000100800 */
[----:B0-----:R-:W-:Y:S02]  /*2aaf0*/  LEA R6, P1, R248, R5, 0x1 ;  /* 0x00000005f8067211 */ /* 0x001fe400078208ff */
[----:B-1----:R-:W-:-:S03]  /*2ab00*/  LEA.HI.X.SX32 R7, R242, R4, 0x1, P0 ;  /* 0x00000004f2077211 */ /* 0x002fc600000f0eff */
[----:B------:R0:W-:Y:S01]  /*2ab10*/  STL [R1+0x17dc], R6 ;  /* 0x0017dc0601007387 */ /* 0x0001e20000100800 */
[----:B----4-:R-:W-:-:S03]  /*2ab20*/  LEA R8, P0, R250, R5, 0x1 ;  /* 0x00000005fa087211 */ /* 0x010fc600078008ff */
[----:B------:R1:W-:Y:S01]  /*2ab30*/  STL [R1+0x17a8], R7 ;  /* 0x0017a80701007387 */ /* 0x0003e20000100800 */
[----:B------:R-:W-:-:S03]  /*2ab40*/  IMAD R245, R245, UR8, RZ ;  /* 0x00000008f5f57c24 */ /* 0x000fc6000f8e02ff */
[----:B------:R4:W-:Y:S01]  /*2ab50*/  STL [R1+0x17e4], R8 ;  /* 0x0017e40801007387 */ /* 0x0009e20000100800 */
[----:B0-----:R-:W-:Y:S01]  /*2ab60*/  LEA.HI.X.SX32 R6, R243, R4, 0x1, P6 ;  /* 0x00000004f3067211 */ /* 0x001fe200030f0eff */
[----:B------:R-:W-:Y:S01]  /*2ab70*/  IMAD R240, R240, UR8, RZ ;  /* 0x00000008f0f07c24 */ /* 0x000fe2000f8e02ff */
        /* <DEDUP_REMOVED lines=19> */
[----:B------:R-:W-:Y:S01]  /*2acb0*/  STL [R1+0x17d0], R8 ;  /* 0x0017d00801007387 */ /* 0x000fe20000100800 */
[----:B0-----:R-:W-:-:S03]  /*2acc0*/  LEA R6, P2, R238, R5, 0x1 ;  /* 0x00000005ee067211 */ /* 0x001fc600078408ff */
[----:B------:R-:W4:Y:S01]  /*2acd0*/  LDL.LU R39, [R1+0x9e4] ;  /* 0x0009e40001277983 */ /* 0x000f220000300800 */
[----:B-1----:R-:W-:-:S03]  /*2ace0*/  LEA.HI.X.SX32 R7, R248, R4, 0x1, P1 ;  /* 0x00000004f8077211 */ /* 0x002fc600008f0eff */
[----:B------:R0:W-:Y:S04]  /*2acf0*/  STL [R1+0x17f8], R6 ;  /* 0x0017f80601007387 */ /* 0x0001e80000100800 */
[----:B------:R1:W-:Y:S04]  /*2ad00*/  STL [R1+0x17d8], R7 ;  /* 0x0017d80701007387 */ /* 0x0003e80000100800 */
[----:B------:R-:W2:Y:S01]  /*2ad10*/  LDL.LU R11, [R1+0xa04] ;  /* 0x000a0400010b7983 */ /* 0x000ea20000300800 */
[----:B0-----:R-:W-:-:S05]  /*2ad20*/  LEA R6, P1, R244, R5, 0x1 ;  /* 0x00000005f4067211 */ /* 0x001fca00078208ff */
[----:B------:R0:W-:Y:S04]  /*2ad30*/  STL [R1+0x17fc], R6 ;  /* 0x0017fc0601007387 */ /* 0x0001e80000100800 */
[----:B------:R-:W2:Y:S01]  /*2ad40*/  LDL.LU R12, [R1+0xa0c] ;  /* 0x000a0c00010c7983 */ /* 0x000ea20000300800 */
[----:B------:R-:W-:Y:S01]  /*2ad50*/  IMAD R251, R251, UR8, RZ ;  /* 0x00000008fbfb7c24 */ /* 0x000fe2000f8e02ff */
[----:B-1----:R-:W-:-:S04]  /*2ad60*/  LEA.HI.X.SX32 R7, R250, R4, 0x1, P0 ;  /* 0x00000004fa077211 */ /* 0x002fc800000f0eff */
[----:B0-----:R-:W-:Y:S01]  /*2ad70*/  LEA R6, P0, R251, R5, 0x1 ;  /* 0x00000005fb067211 */ /* 0x001fe200078008ff */
[----:B------:R0:W-:Y:S01]  /*2ad80*/  STL [R1+0x17e0], R7 ;  /* 0x0017e00701007387 */ /* 0x0001e20000100800 */
[----:B------:R-:W-:-:S03]  /*2ad90*/  LEA.HI.X.SX32 R5, R249, R4, 0x1, P6 ;  /* 0x00000004f9057211 */ /* 0x000fc600030f0eff */
[----:B------:R-:W2:Y:S04]  /*2ada0*/  LDL.LU R37, [R1+0xa14] ;  /* 0x000a140001257983 */ /* 0x000ea80000300800 */
[----:B------:R-:W-:Y:S04]  /*2adb0*/  STL [R1+0xc00], R6 ;  /* 0x000c000601007387 */ /* 0x000fe80000100800 */
[----:B------:R-:W2:Y:S01]  /*2adc0*/  LDL.LU R35, [R1+0xa1c] ;  /* 0x000a1c0001237983 */ /* 0x000ea20000300800 */
[----:B0-----:R-:W-:-:S03]  /*2add0*/  LEA.HI.X.SX32 R7, R245, R4, 0x1, P5 ;  /* 0x00000004f5077211 */ /* 0x001fc600028f0eff */
[----:B------:R-:W-:Y:S04]  /*2ade0*/  STL [R1+0xbe8], R5 ;  /* 0x000be80501007387 */ /* 0x000fe80000100800 */
[----:B------:R-:W2:Y:S01]  /*2adf0*/  LDL.LU R14, [R1+0x9ec] ;  /* 0x0009ec00010e7983 */ /* 0x000ea20000300800 */
[----:B------:R-:W-:-:S03]  /*2ae00*/  LEA.HI.X.SX32 R8, R240, R4, 0x1, P4 ;  /* 0x00000004f0087211 */ /* 0x000fc600020f0eff */
[----:B------:R-:W2:Y:S04]  /*2ae10*/  LDL.LU R33, [R1+0x9f0] ;  /* 0x0009f00001217983 */ /* 0x000ea80000300800 */
[----:B------:R0:W-:Y:S04]  /*2ae20*/  STL [R1+0xbec], R7 ;  /* 0x000bec0701007387 */ /* 0x0001e80000100800 */
[----:B------:R-:W2:Y:S01]  /*2ae30*/  LDL.LU R32, [R1+0x9f4] ;  /* 0x0009f40001207983 */ /* 0x000ea20000300800 */
[----:B0-----:R-:W-:-:S03]  /*2ae40*/  LEA.HI.X.SX32 R7, R239, R4, 0x1, P3 ;  /* 0x00000004ef077211 */ /* 0x001fc600018f0eff */
[----:B------:R0:W-:Y:S04]  /*2ae50*/  STL [R1+0xbf0], R8 ;  /* 0x000bf00801007387 */ /* 0x0001e80000100800 */
[----:B------:R1:W-:Y:S04]  /*2ae60*/  STL [R1+0xbf4], R7 ;  /* 0x000bf40701007387 */ /* 0x0003e80000100800 */
[----:B------:R-:W2:Y:S01]  /*2ae70*/  LDL.LU R16, [R1+0xa3c] ;  /* 0x000a3c0001107983 */ /* 0x000ea20000300800 */
[-C--:B0-----:R-:W-:Y:S02]  /*2ae80*/  LEA.HI.X.SX32 R8, R238, R4.reuse, 0x1, P2 ;  /* 0x00000004ee087211 */ /* 0x081fe400010f0eff */
[----:B-1----:R-:W-:-:S03]  /*2ae90*/  LEA.HI.X.SX32 R7, R244, R4, 0x1, P1 ;  /* 0x00000004f4077211 */ /* 0x002fc600008f0eff */
[----:B------:R-:W-:Y:S04]  /*2aea0*/  STL [R1+0xbf8], R8 ;  /* 0x000bf80801007387 */ /* 0x000fe80000100800 */
[----:B------:R-:W2:Y:S04]  /*2aeb0*/  LDL.LU R30, [R1+0xa44] ;  /* 0x000a4400011e7983 */ /* 0x000ea80000300800 */
[----:B------:R0:W-:Y:S04]  /*2aec0*/  STL [R1+0xbfc], R7 ;  /* 0x000bfc0701007387 */ /* 0x0001e80000100800 */
[----:B------:R-:W2:Y:S04]  /*2aed0*/  LDL.LU R28, [R1+0xa4c] ;  /* 0x000a4c00011c7983 */ /* 0x000ea80000300800 */
[----:B------:R-:W2:Y:S01]  /*2aee0*/  LDL.LU R18, [R1+0xa54] ;  /* 0x000a540001127983 */ /* 0x000ea20000300800 */
[----:B0-----:R-:W-:-:S05]  /*2aef0*/  LEA.HI.X.SX32 R7, R251, R4, 0x1, P0 ;  /* 0x00000004fb077211 */ /* 0x001fca00000f0eff */
[----:B------:R-:W-:Y:S04]  /*2af00*/  STL [R1+0x9f8], R7 ;  /* 0x0009f80701007387 */ /* 0x000fe80000100800 */
[----:B------:R-:W2:Y:S04]  /*2af10*/  LDL.LU R26, [R1+0xa5c] ;  /* 0x000a5c00011a7983 */ /* 0x000ea80000300800 */
[----:B------:R-:W2:Y:S01]  /*2af20*/  LDL.LU R19, [R1+0xa64] ;  /* 0x000a640001137983 */ /* 0x000ea20000300800 */
[----:B---3--:R-:W-:-:S04]  /*2af30*/  LEA R5, P6, R181, UR6, 0x1 ;  /* 0x00000006b5057c11 */ /* 0x008fc8000f8c08ff */
[----:B------:R-:W-:Y:S02]  /*2af40*/  LEA.HI.X.SX32 R4, R181, UR7, 0x1, P6 ;  /* 0x00000007b5047c11 */ /* 0x000fe4000b0f0eff */
[----:B----4-:R-:W-:-:S05]  /*2af50*/  LEA R10, P3, R39, R5, 0x1 ;  /* 0x00000005270a7211 */ /* 0x010fca00078608ff */
[----:B------:R0:W-:Y:S04]  /*2af60*/  STL [R1+0xa00], R10 ;  /* 0x000a000a01007387 */ /* 0x0001e80000100800 */
[----:B------:R-:W3:Y:S01]  /*2af70*/  LDL.LU R25, [R1+0xa6c] ;  /* 0x000a6c0001197983 */ /* 0x000ee20000300800 */
[----:B--2---:R-:W-:-:S05]  /*2af80*/  LEA R9, P5, R11, R5, 0x1 ;  /* 0x000000050b097211 */ /* 0x004fca00078a08ff */
[----:B------:R-:W-:Y:S04]  /*2af90*/  STL [R1+0xa08], R9 ;  /* 0x000a080901007387 */ /* 0x000fe80000100800 */
[----:B------:R-:W2:Y:S01]  /*2afa0*/  LDL.LU R21, [R1+0xa74] ;  /* 0x000a740001157983 */ /* 0x000ea20000300800 */
[----:B0-----:R-:W-:-:S05]  /*2afb0*/  LEA R10, P4, R12, R5, 0x1 ;  /* 0x000000050c0a7211 */ /* 0x001fca00078808ff */
[----:B------:R0:W-:Y:S04]  /*2afc0*/  STL [R1+0xa10], R10 ;  /* 0x000a100a01007387 */ /* 0x0001e80000100800 */
[----:B------:R-:W4:Y:S01]  /*2afd0*/  LDL.LU R181, [R1+0xa7c] ;  /* 0x000a7c0001b57983 */ /* 0x000f220000300800 */
[----:B------:R-:W-:-:S05]  /*2afe0*/  LEA R13, P0, R37, R5, 0x1 ;  /* 0x00000005250d7211 */ /* 0x000fca00078008ff */
[----:B------:R1:W-:Y:S01]  /*2aff0*/  STL [R1+0xa18], R13 ;  /* 0x000a180d01007387 */ /* 0x0003e20000100800 */
[-C--:B0-----:R-:W-:Y:S02]  /*2b000*/  LEA R10, P1, R35, R5.reuse, 0x1 ;  /* 0x00000005230a7211 */ /* 0x081fe400078208ff */
[----:B------:R-:W-:Y:S02]  /*2b010*/  LEA.HI.X.SX32 R17, R39, R4, 0x1, P3 ;  /* 0x0000000427117211 */ /* 0x000fe400018f0eff */
[-C--:B-1----:R-:W-:Y:S01]  /*2b020*/  LEA R13, P2, R14, R5.reuse, 0x1 ;  /* 0x000000050e0d7211 */ /* 0x082fe200078408ff */
[----:B------:R-:W-:Y:S01]  /*2b030*/  STL [R1+0xa20], R10 ;  /* 0x000a200a01007387 */ /* 0x000fe20000100800 */
[----:B------:R-:W-:-:S03]  /*2b040*/  LEA R15, P3, R33, R5, 0x1 ;  /* 0x00000005210f7211 */ /* 0x000fc600078608ff */
[----:B------:R0:W-:Y:S04]  /*2b050*/  STL [R1+0xa28], R13 ;  /* 0x000a280d01007387 */ /* 0x0001e80000100800 */
[----:B------:R1:W-:Y:S01]  /*2b060*/  STL [R1+0x9fc], R17 ;  /* 0x0009fc1101007387 */ /* 0x0003e20000100800 */
[----:B0-----:R-:W-:-:S03]  /*2b070*/  LEA.HI.X.SX32 R13, R11, R4, 0x1, P5 ;  /* 0x000000040b0d7211 */ /* 0x001fc600028f0eff */
[----:B------:R-:W-:Y:S01]  /*2b080*/  STL [R1+0xa30], R15 ;  /* 0x000a300f01007387 */ /* 0x000fe20000100800 */
[----:B-1----:R-:W-:-:S03]  /*2b090*/  LEA R17, P5, R32, R5, 0x1 ;  /* 0x0000000520117211 */ /* 0x002fc600078a08ff */
[----:B------:R0:W-:Y:S04]  /*2b0a0*/  STL [R1+0xa04], R13 ;  /* 0x000a040d01007387 */ /* 0x0001e80000100800 */
[----:B------:R-:W-:Y:S01]  /*2b0b0*/  STL [R1+0xa38], R17 ;  /* 0x000a381101007387 */ /* 0x000fe20000100800 */
[----:B0-----:R-:W-:Y:S02]  /*2b0c0*/  LEA.HI.X.SX32 R13, R12, R4, 0x1, P4 ;  /* 0x000000040c0d7211 */ /* 0x001fe400020f0eff */
[----:B------:R-:W-:-:S03]  /*2b0d0*/  LEA R15, P4, R16, R5, 0x1 ;  /* 0x00000005100f7211 */ /* 0x000fc600078808ff */
[----:B------:R0:W-:Y:S04]  /*2b0e0*/  STL [R1+0xa0c], R13 ;  /* 0x000a0c0d01007387 */ /* 0x0001e80000100800 */
[----:B------:R1:W-:Y:S01]  /*2b0f0*/  STL [R1+0xa40], R15 ;  /* 0x000a400f01007387 */ /* 0x0003e20000100800 */
[-C--:B0-----:R-:W-:Y:S02]  /*2b100*/  LEA.HI.X.SX32 R13, R37, R4.reuse, 0x1, P0 ;  /* 0x00000004250d7211 */ /* 0x081fe400000f0eff */
[-C--:B------:R-:W-:Y:S02]  /*2b110*/  LEA R17, P0, R30, R5.reuse, 0x1 ;  /* 0x000000051e117211 */ /* 0x080fe400078008ff */
[----:B-1----:R-:W-:Y:S01]  /*2b120*/  LEA.HI.X.SX32 R15, R35, R4, 0x1, P1 ;  /* 0x00000004230f7211 */ /* 0x002fe200008f0eff */
[----:B------:R-:W-:Y:S01]  /*2b130*/  STL [R1+0xa14], R13 ;  /* 0x000a140d01007387 */ /* 0x000fe20000100800 */
[----:B------:R-:W-:-:S03]  /*2b140*/  LEA R20, P1, R28, R5, 0x1 ;  /* 0x000000051c147211 */ /* 0x000fc600078208ff */
[----:B------:R-:W-:Y:S04]  /*2b150*/  STL [R1+0xa48], R17 ;  /* 0x000a481101007387 */ /* 0x000fe80000100800 */
[----:B------:R0:W-:Y:S01]  /*2b160*/  STL [R1+0xa1c], R15 ;  /* 0x000a1c0f01007387 */ /* 0x0001e20000100800 */
[----:B------:R-:W1:Y:S01]  /*2b170*/  S2R R168, SR_TID.X ;  /* 0x0000000000a87919 */ /* 0x000e620000002100 */
[-C--:B0-----:R-:W-:Y:S02]  /*2b180*/  LEA.HI.X.SX32 R15, R14, R4.reuse, 0x1, P2 ;  /* 0x000000040e0f7211 */ /* 0x081fe400010f0eff */
[----:B------:R-:W-:Y:S01]  /*2b190*/  LEA R17, P2, R18, R5, 0x1 ;  /* 0x0000000512117211 */ /* 0x000fe200078408ff */
[----:B------:R-:W-:Y:S04]  /*2b1a0*/  STL [R1+0xa50], R20 ;  /* 0x000a501401007387 */ /* 0x000fe80000100800 */
[----:B------:R0:W-:Y:S04]  /*2b1b0*/  STL [R1+0xa24], R15 ;  /* 0x000a240f01007387 */ /* 0x0001e80000100800 */
[----:B------:R1:W-:Y:S01]  /*2b1c0*/  STL [R1+0xa58], R17 ;  /* 0x000a581101007387 */ /* 0x0003e20000100800 */
[----:B0-----:R-:W-:-:S02]  /*2b1d0*/  LEA.HI.X.SX32 R15, R33, R4, 0x1, P3 ;  /* 0x00000004210f7211 */ /* 0x001fc400018f0eff */
[-C--:B------:R-:W-:Y:S02]  /*2b1e0*/  LEA R20, P3, R26, R5.reuse, 0x1 ;  /* 0x000000051a147211 */ /* 0x080fe400078608ff */
[----:B-1----:R-:W-:Y:S01]  /*2b1f0*/  LEA.HI.X.SX32 R17, R32, R4, 0x1, P5 ;  /* 0x0000000420117211 */ /* 0x002fe200028f0eff */
[----:B------:R-:W-:Y:S01]  /*2b200*/  STL [R1+0xa2c], R15 ;  /* 0x000a2c0f01007387 */ /* 0x000fe20000100800 */
[----:B------:R-:W-:-:S03]  /*2b210*/  LEA R24, P5, R19, R5, 0x1 ;  /* 0x0000000513187211 */ /* 0x000fc600078a08ff */
[----:B------:R-:W-:Y:S04]  /*2b220*/  STL [R1+0xa60], R20 ;  /* 0x000a601401007387 */ /* 0x000fe80000100800 */
[----:B------:R0:W-:Y:S04]  /*2b230*/  STL [R1+0xa34], R17 ;  /* 0x000a341101007387 */ /* 0x0001e80000100800 */
[----:B------:R-:W-:Y:S01]  /*2b240*/  STL [R1+0xa68], R24 ;  /* 0x000a681801007387 */ /* 0x000fe20000100800 */
[----:B0-----:R-:W-:-:S05]  /*2b250*/  LEA.HI.X.SX32 R17, R16, R4, 0x1, P4 ;  /* 0x0000000410117211 */ /* 0x001fca00020f0eff */
[----:B------:R0:W-:Y:S02]  /*2b260*/  STL [R1+0xa3c], R17 ;  /* 0x000a3c1101007387 */ /* 0x0001e40000100800 */
[-C--:B0-----:R-:W-:Y:S01]  /*2b270*/  LEA.HI.X.SX32 R17, R30, R4.reuse, 0x1, P0 ;  /* 0x000000041e117211 */ /* 0x081fe200000f0eff */
[----:B------:R-:W-:Y:S01]  /*2b280*/  IMAD R22, R2, 0x2, R0 ;  /* 0x0000000202167824 */ /* 0x000fe200078e0200 */
[----:B------:R-:W-:Y:S02]  /*2b290*/  LEA.HI.X.SX32 R26, R26, R4, 0x1, P3 ;  /* 0x000000041a1a7211 */ /* 0x000fe400018f0eff */
[----:B------:R-:W-:Y:S01]  /*2b2a0*/  SHF.R.U32.HI R168, RZ, 0x6, R168 ;  /* 0x00000006ffa87819 */ /* 0x000fe200000116a8 */
[----:B------:R-:W-:-:S03]  /*2b2b0*/  IMAD R6, R2, 0x2, R22 ;  /* 0x0000000202067824 */ /* 0x000fc600078e0216 */
[----:B------:R-:W-:-:S05]  /*2b2c0*/  SGXT.U32 R168, R168, 0x1 ;  /* 0x00000001a8a8781a */ /* 0x000fca0000000000 */
[----:B------:R-:W-:Y:S02]  /*2b2d0*/  IMAD R23, R168, UR9, RZ ;  /* 0x00000009a8177c24 */ /* 0x000fe4000f8e02ff */
[----:B------:R-:W-:-:S04]  /*2b2e0*/  IMAD R8, R2, 0x2, R6 ;  /* 0x0000000202087824 */ /* 0x000fc800078e0206 */
        /* <DEDUP_REMOVED lines=8> */
[----:B------:R-:W-:Y:S01]  /*2b370*/  IMAD R16, R2, 0x2, R15 ;  /* 0x0000000202107824 */ /* 0x000fe200078e020f */
[----:B---3--:R-:W-:-:S05]  /*2b380*/  LEA R20, P4, R25, R5, 0x1 ;  /* 0x0000000519147211 */ /* 0x008fca00078808ff */
[----:B------:R0:W-:Y:S01]  /*2b390*/  STL [R1+0xa70], R20 ;  /* 0x000a701401007387 */ /* 0x0001e20000100800 */
[-C--:B--2---:R-:W-:Y:S02]  /*2b3a0*/  LEA R24, P0, R21, R5.reuse, 0x1 ;  /* 0x0000000515187211 */ /* 0x084fe400078008ff */
[----:B0-----:R-:W-:Y:S01]  /*2b3b0*/  LEA.HI.X.SX32 R20, R28, R4, 0x1, P1 ;  /* 0x000000041c147211 */ /* 0x001fe200008f0eff */
[----:B------:R-:W-:Y:S04]  /*2b3c0*/  STL [R1+0xa44], R17 ;  /* 0x000a441101007387 */ /* 0x000fe80000100800 */
[----:B------:R0:W-:Y:S01]  /*2b3d0*/  STL [R1+0xa78], R24 ;  /* 0x000a781801007387 */ /* 0x0001e20000100800 */
[----:B----4-:R-:W-:-:S03]  /*2b3e0*/  LEA R27, P1, R181, R5, 0x1 ;  /* 0x00000005b51b7211 */ /* 0x010fc600078208ff */
[----:B------:R1:W-:Y:S01]  /*2b3f0*/  STL [R1+0xa4c], R20 ;  /* 0x000a4c1401007387 */ /* 0x0003e20000100800 */
[----:B0-----:R-:W-:-:S03]  /*2b400*/  LEA.HI.X.SX32 R24, R18, R4, 0x1, P2 ;  /* 0x0000000412187211 */ /* 0x001fc600010f0eff */
[----:B------:R-:W-:Y:S01]  /*2b410*/  STL [R1+0xa80], R27 ;  /* 0x000a801b01007387 */ /* 0x000fe20000100800 */
[----:B-1----:R-:W-:-:S03]  /*2b420*/  LEA R20, P2, R3, R5, 0x1 ;  /* 0x0000000503147211 */ /* 0x002fc600078408ff */
[----:B------:R0:W-:Y:S04]  /*2b430*/  STL [R1+0xa54], R24 ;  /* 0x000a541801007387 */ /* 0x0001e80000100800 */
[----:B------:R1:W-:Y:S01]  /*2b440*/  STL [R1+0xa88], R20 ;  /* 0x000a881401007387 */ /* 0x0003e20000100800 */
[----:B------:R-:W-:-:S03]  /*2b450*/  LEA.HI.X.SX32 R25, R25, R4, 0x1, P4 ;  /* 0x0000000419197211 */ /* 0x000fc600020f0eff */
[----:B------:R-:W-:Y:S01]  /*2b460*/  STL [R1+0xa5c], R26 ;  /* 0x000a5c1a01007387 */ /* 0x000fe20000100800 */
[----:B0-----:R-:W-:Y:S02]  /*2b470*/  LEA.HI.X.SX32 R24, R19, R4, 0x1, P5 ;  /* 0x0000000413187211 */ /* 0x001fe400028f0eff */
[----:B-1----:R-:W-:-:S05]  /*2b480*/  LEA R20, P3, R0, R5, 0x1 ;  /* 0x0000000500147211 */ /* 0x002fca00078608ff */
[----:B------:R0:W-:Y:S04]  /*2b490*/  STL [R1+0xa90], R20 ;  /* 0x000a901401007387 */ /* 0x0001e80000100800 */
[----:B------:R1:W-:Y:S01]  /*2b4a0*/  STL [R1+0xa64], R24 ;  /* 0x000a641801007387 */ /* 0x0003e20000100800 */
[-C--:B0-----:R-:W-:Y:S02]  /*2b4b0*/  LEA R20, P5, R22, R5.reuse, 0x1 ;  /* 0x0000000516147211 */ /* 0x081fe400078a08ff */
[----:B-1----:R-:W-:-:S03]  /*2b4c0*/  LEA R24, P4, R6, R5, 0x1 ;  /* 0x0000000506187211 */ /* 0x002fc600078808ff */
[----:B------:R-:W-:Y:S01]  /*2b4d0*/  STL [R1+0xa98], R20 ;  /* 0x000a981401007387 */ /* 0x000fe20000100800 */
[----:B------:R-:W-:-:S03]  /*2b4e0*/  LEA.HI.X.SX32 R21, R21, R4, 0x1, P0 ;  /* 0x0000000415157211 */ /* 0x000fc600000f0eff */
[----:B------:R0:W-:Y:S04]  /*2b4f0*/  STL [R1+0xa6c], R25 ;  /* 0x000a6c1901007387 */ /* 0x0001e80000100800 */
[----:B------:R1:W-:Y:S04]  /*2b500*/  STL [R1+0xaa0], R24 ;  /* 0x000aa01801007387 */ /* 0x0003e80000100800 */
[----:B------:R-:W-:Y:S01]  /*2b510*/  STL [R1+0xa74], R21 ;  /* 0x000a741501007387 */ /* 0x000fe20000100800 */
[----:B0-----:R-:W-:Y:S02]  /*2b520*/  LEA.HI.X.SX32 R25, R181, R4, 0x1, P1 ;  /* 0x00000004b5197211 */ /* 0x001fe400008f0eff */
[----:B-1----:R-:W-:-:S05]  /*2b530*/  LEA R24, P0, R23, R5, 0x1 ;  /* 0x0000000517187211 */ /* 0x002fca00078008ff */
[----:B------:R0:W-:Y:S04]  /*2b540*/  STL [R1+0xbe4], R24 ;  /* 0x000be41801007387 */ /* 0x0001e80000100800 */
[----:B------:R1:W-:Y:S01]  /*2b550*/  STL [R1+0xa7c], R25 ;  /* 0x000a7c1901007387 */ /* 0x0003e20000100800 */
[----:B0-----:R-:W-:-:S03]  /*2b560*/  LEA.HI.X.SX32 R24, R3, R4, 0x1, P2 ;  /* 0x0000000403187211 */ /* 0x001fc600010f0eff */
[----:B------:R-:W2:Y:S01]  /*2b570*/  LDL.LU R3, [R1+0x1958] ;  /* 0x0019580001037983 */ /* 0x000ea20000300800 */
[----:B-1----:R-:W-:-:S03]  /*2b580*/  LEA.HI.X.SX32 R25, R0, R4, 0x1, P3 ;  /* 0x0000000400197211 */ /* 0x002fc600018f0eff */
[----:B------:R-:W3:Y:S04]  /*2b590*/  LDL.LU R0, [R1+0x1954] ;  /* 0x0019540001007983 */ /* 0x000ee80000300800 */
[----:B------:R0:W-:Y:S01]  /*2b5a0*/  STL [R1+0xa84], R24 ;  /* 0x000a841801007387 */ /* 0x0001e20000100800 */
[----:B------:R-:W-:-:S03]  /*2b5b0*/  LEA.HI.X.SX32 R6, R6, R4, 0x1, P4 ;  /* 0x0000000406067211 */ /* 0x000fc600020f0eff */
[----:B------:R1:W-:Y:S01]  /*2b5c0*/  STL [R1+0xa8c], R25 ;  /* 0x000a8c1901007387 */ /* 0x0003e20000100800 */
[----:B0-----:R-:W-:-:S05]  /*2b5d0*/  LEA.HI.X.SX32 R24, R22, R4, 0x1, P5 ;  /* 0x0000000416187211 */ /* 0x001fca00028f0eff */
[----:B------:R0:W-:Y:S01]  /*2b5e0*/  STL [R1+0xa94], R24 ;  /* 0x000a941801007387 */ /* 0x0001e20000100800 */
[----:B-1----:R-:W-:-:S03]  /*2b5f0*/  LEA R25, P2, R7, R5, 0x1 ;  /* 0x0000000507197211 */ /* 0x002fc600078408ff */
[----:B------:R-:W-:Y:S01]  /*2b600*/  STL [R1+0xa9c], R6 ;  /* 0x000a9c0601007387 */ /* 0x000fe20000100800 */
[----:B0-----:R-:W-:Y:S02]  /*2b610*/  LEA R24, P1, R8, R5, 0x1 ;  /* 0x0000000508187211 */ /* 0x001fe400078208ff */
[----:B------:R-:W-:-:S03]  /*2b620*/  LEA.HI.X.SX32 R7, R7, R4, 0x1, P2 ;  /* 0x0000000407077211 */ /* 0x000fc600010f0eff */
[----:B------:R0:W-:Y:S04]  /*2b630*/  STL [R1+0xaa8], R24 ;  /* 0x000aa81801007387 */ /* 0x0001e80000100800 */
[----:B------:R-:W-:Y:S01]  /*2b640*/  STL [R1+0xab0], R25 ;  /* 0x000ab01901007387 */ /* 0x000fe20000100800 */
[-C--:B0-----:R-:W-:Y:S02]  /*2b650*/  LEA.HI.X.SX32 R24, R23, R4.reuse, 0x1, P0 ;  /* 0x0000000417187211 */ /* 0x081fe400000f0eff */
[----:B------:R-:W-:-:S03]  /*2b660*/  LEA.HI.X.SX32 R23, R8, R4, 0x1, P1 ;  /* 0x0000000408177211 */ /* 0x000fc600008f0eff */
[----:B------:R-:W-:Y:S04]  /*2b670*/  STL [R1+0xbe0], R24 ;  /* 0x000be01801007387 */ /* 0x000fe80000100800 */
[----:B------:R0:W-:Y:S04]  /*2b680*/  STL [R1+0xaa4], R23 ;  /* 0x000aa41701007387 */ /* 0x0001e80000100800 */
[----:B------:R1:W-:Y:S01]  /*2b690*/  STL [R1+0xaac], R7 ;  /* 0x000aac0701007387 */ /* 0x0003e20000100800 */
[-C--:B0-----:R-:W-:Y:S02]  /*2b6a0*/  LEA R23, P0, R9, R5.reuse, 0x1 ;  /* 0x0000000509177211 */ /* 0x081fe400078008ff */
[----:B-1----:R-:W-:-:S03]  /*2b6b0*/  LEA R7, P1, R10, R5, 0x1 ;  /* 0x000000050a077211 */ /* 0x002fc600078208ff */
[----:B------:R-:W-:Y:S01]  /*2b6c0*/  STL [R1+0xab8], R23 ;  /* 0x000ab81701007387 */ /* 0x000fe20000100800 */
[----:B------:R-:W-:-:S03]  /*2b6d0*/  LEA R24, P2, R11, R5, 0x1 ;  /* 0x000000050b187211 */ /* 0x000fc600078408ff */
[----:B------:R0:W-:Y:S01]  /*2b6e0*/  STL [R1+0xac0], R7 ;  /* 0x000ac00701007387 */ /* 0x0001e20000100800 */
[----:B------:R-:W-:-:S03]  /*2b6f0*/  LEA.HI.X.SX32 R10, R10, R4, 0x1, P1 ;  /* 0x000000040a0a7211 */ /* 0x000fc600008f0eff */
[----:B------:R-:W-:Y:S01]  /*2b700*/  STL [R1+0xac8], R24 ;  /* 0x000ac81801007387 */ /* 0x000fe20000100800 */
[-C--:B0-----:R-:W-:Y:S02]  /*2b710*/  LEA.HI.X.SX32 R7, R9, R4.reuse, 0x1, P0 ;  /* 0x0000000409077211 */ /* 0x081fe400000f0eff */
[----:B------:R-:W-:-:S03]  /*2b720*/  LEA.HI.X.SX32 R9, R11, R4, 0x1, P2 ;  /* 0x000000040b097211 */ /* 0x000fc600010f0eff */
[----:B------:R-:W-:Y:S01]  /*2b730*/  STL [R1+0xab4], R7 ;  /* 0x000ab40701007387 */ /* 0x000fe20000100800 */
[----:B------:R-:W-:-:S03]  /*2b740*/  LEA R11, P0, R12, R5, 0x1 ;  /* 0x000000050c0b7211 */ /* 0x000fc600078008ff */
[----:B------:R0:W-:Y:S04]  /*2b750*/  STL [R1+0xabc], R10 ;  /* 0x000abc0a01007387 */ /* 0x0001e80000100800 */
[----:B------:R1:W-:Y:S04]  /*2b760*/  STL [R1+0xac4], R9 ;  /* 0x000ac40901007387 */ /* 0x0003e80000100800 */
[----:B------:R4:W-:Y:S01]  /*2b770*/  STL [R1+0xad0], R11 ;  /* 0x000ad00b01007387 */ /* 0x0009e20000100800 */
[-C--:B0-----:R-:W-:Y:S02]  /*2b780*/  LEA R10, P2, R14, R5.reuse, 0x1 ;  /* 0x000000050e0a7211 */ /* 0x081fe400078408ff */
[----:B-1----:R-:W-:-:S05]  /*2b790*/  LEA R9, P1, R13, R5, 0x1 ;  /* 0x000000050d097211 */ /* 0x002fca00078208ff */
[----:B------:R0:W-:Y:S01]  /*2b7a0*/  STL [R1+0xad8], R9 ;  /* 0x000ad80901007387 */ /* 0x0001e20000100800 */
[-C--:B----4-:R-:W-:Y:S01]  /*2b7b0*/  LEA.HI.X.SX32 R11, R13, R4.reuse, 0x1, P1 ;  /* 0x000000040d0b7211 */ /* 0x090fe200008f0eff */
[----:B------:R-:W-:Y:S02]  /*2b7c0*/  IMAD R17, R2, 0x2, R16 ;  /* 0x0000000202117824 */ /* 0x000fe400078e0210 */
[----:B------:R1:W-:Y:S01]  /*2b7d0*/  STL [R1+0xae0], R10 ;  /* 0x000ae00a01007387 */ /* 0x0003e20000100800 */
[-C--:B0-----:R-:W-:Y:S02]  /*2b7e0*/  LEA.HI.X.SX32 R9, R12, R4.reuse, 0x1, P0 ;  /* 0x000000040c097211 */ /* 0x081fe400000f0eff */
[----:B-1----:R-:W-:-:S03]  /*2b7f0*/  LEA.HI.X.SX32 R10, R14, R4, 0x1, P2 ;  /* 0x000000040e0a7211 */ /* 0x002fc600010f0eff */
[----:B------:R-:W-:Y:S01]  /*2b800*/  STL [R1+0xacc], R9 ;  /* 0x000acc0901007387 */ /* 0x000fe20000100800 */
[----:B------:R-:W-:-:S03]  /*2b810*/  LEA R12, P1, R16, R5, 0x1 ;  /* 0x00000005100c7211 */ /* 0x000fc600078208ff */
[----:B------:R0:W-:Y:S01]  /*2b820*/  STL [R1+0xad4], R11 ;  /* 0x000ad40b01007387 */ /* 0x0001e20000100800 */
[----:B------:R-:W-:-:S03]  /*2b830*/  IMAD R18, R2, 0x2, R17 ;  /* 0x0000000202127824 */ /* 0x000fc600078e0211 */
[----:B------:R1:W-:Y:S01]  /*2b840*/  STL [R1+0xadc], R10 ;  /* 0x000adc0a01007387 */ /* 0x0003e20000100800 */
[-C--:B0-----:R-:W-:Y:S02]  /*2b850*/  LEA R11, P0, R15, R5.reuse, 0x1 ;  /* 0x000000050f0b7211 */ /* 0x081fe400078008ff */
[----:B-1----:R-:W-:-:S03]  /*2b860*/  LEA R10, P2, R17, R5, 0x1 ;  /* 0x00000005110a7211 */ /* 0x002fc600078408ff */
[----:B------:R-:W-:Y:S01]  /*2b870*/  STL [R1+0xae8], R11 ;  /* 0x000ae80b01007387 */ /* 0x000fe20000100800 */
[----:B------:R-:W-:-:S03]  /*2b880*/  LEA.HI.X.SX32 R13, R16, R4, 0x1, P1 ;  /* 0x00000004100d7211 */ /* 0x000fc600008f0eff */
[----:B------:R0:W-:Y:S01]  /*2b890*/  STL [R1+0xaf0], R12 ;  /* 0x000af00c01007387 */ /* 0x0001e20000100800 */
[----:B------:R-:W-:-:S03]  /*2b8a0*/  IMAD R19, R2, 0x2, R18 ;  /* 0x0000000202137824 */ /* 0x000fc600078e0212 */
[----:B------:R1:W-:Y:S01]  /*2b8b0*/  STL [R1+0xaf8], R10 ;  /* 0x000af80a01007387 */ /* 0x0003e20000100800 */
[-C--:B0-----:R-:W-:Y:S02]  /*2b8c0*/  LEA.HI.X.SX32 R12, R15, R4.reuse, 0x1, P0 ;  /* 0x000000040f0c7211 */ /* 0x081fe400000f0eff */
[----:B-1----:R-:W-:-:S03]  /*2b8d0*/  LEA.HI.X.SX32 R10, R17, R4, 0x1, P2 ;  /* 0x00000004110a7211 */ /* 0x002fc600010f0eff */
[----:B------:R-:W-:Y:S01]  /*2b8e0*/  STL [R1+0xae4], R12 ;  /* 0x000ae40c01007387 */ /* 0x000fe20000100800 */
[----:B------:R-:W-:-:S03]  /*2b8f0*/  IMAD R20, R2, 0x2, R19 ;  /* 0x0000000202147824 */ /* 0x000fc600078e0213 */
[----:B------:R0:W-:Y:S01]  /*2b900*/  STL [R1+0xaec], R13 ;  /* 0x000aec0d01007387 */ /* 0x0001e20000100800 */
[----:B------:R-:W-:-:S03]  /*2b910*/  IMAD R21, R2, 0x2, R20 ;  /* 0x0000000202157824 */ /* 0x000fc600078e0214 */
[----:B------:R1:W-:Y:S01]  /*2b920*/  STL [R1+0xaf4], R10 ;  /* 0x000af40a01007387 */ /* 0x0003e20000100800 */
[-C--:B------:R-:W-:Y:S02]  /*2b930*/  LEA R14, P2, R20, R5.reuse, 0x1 ;  /* 0x00000005140e7211 */ /* 0x080fe400078408ff */
[-C--:B0-----:R-:W-:Y:S02]  /*2b940*/  LEA R13, P0, R18, R5.reuse, 0x1 ;  /* 0x00000005120d7211 */ /* 0x081fe400078008ff */
[----:B-1----:R-:W-:-:S03]  /*2b950*/  LEA R10, P1, R19, R5, 0x1 ;  /* 0x00000005130a7211 */ /* 0x002fc600078208ff */
[----:B------:R-:W-:Y:S01]  /*2b960*/  STL [R1+0xb00], R13 ;  /* 0x000b000d01007387 */ /* 0x000fe20000100800 */
[----:B------:R-:W-:-:S03]  /*2b970*/  IMAD R22, R2, 0x2, R21 ;  /* 0x0000000202167824 */ /* 0x000fc600078e0215 */
[----:B------:R0:W-:Y:S01]  /*2b980*/  STL [R1+0xb08], R10 ;  /* 0x000b080a01007387 */ /* 0x0001e20000100800 */
[-C--:B------:R-:W-:Y:S01]  /*2b990*/  LEA.HI.X.SX32 R15, R19, R4.reuse, 0x1, P1 ;  /* 0x00000004130f7211 */ /* 0x080fe200008f0eff */
        /* <DEDUP_REMOVED lines=12> */
[C---:B------:R-:W-:Y:S01]  /*2ba60*/  IMAD R23, R2.reuse, 0x2, R8 ;  /* 0x0000000202177824 */ /* 0x040fe200078e0208 */
[----:B------:R-:W-:Y:S02]  /*2ba70*/  LEA.HI.X.SX32 R17, R21, R4, 0x1, P0 ;  /* 0x0000000415117211 */ /* 0x000fe400000f0eff */
[----:B------:R0:W-:Y:S04]  /*2ba80*/  STL [R1+0xb20], R16 ;  /* 0x000b201001007387 */ /* 0x0001e80000100800 */
[----:B------:R1:W-:Y:S01]  /*2ba90*/  STL [R1+0xb28], R14 ;  /* 0x000b280e01007387 */ /* 0x0003e20000100800 */
[----:B------:R-:W-:-:S03]  /*2baa0*/  IMAD R7, R2, 0x2, R23 ;  /* 0x0000000202077824 */ /* 0x000fc600078e0217 */
[----:B------:R4:W-:Y:S01]  /*2bab0*/  STL [R1+0xb14], R17 ;  /* 0x000b141101007387 */ /* 0x0009e20000100800 */
[-C--:B0-----:R-:W-:Y:S02]  /*2bac0*/  LEA.HI.X.SX32 R16, R6, R4.reuse, 0x1, P2 ;  /* 0x0000000406107211 */ /* 0x081fe400010f0eff */
[----:B-1----:R-:W-:Y:S01]  /*2bad0*/  LEA.HI.X.SX32 R14, R22, R4, 0x1, P1 ;  /* 0x00000004160e7211 */ /* 0x002fe200008f0eff */
[----:B------:R-:W-:-:S04]  /*2bae0*/  IMAD R24, R2, 0x2, R7 ;  /* 0x0000000202187824 */ /* 0x000fc800078e0207 */
[----:B------:R0:W-:Y:S01]  /*2baf0*/  STL [R1+0xb1c], R14 ;  /* 0x000b1c0e01007387 */ /* 0x0001e20000100800 */
[----:B----4-:R-:W-:-:S03]  /*2bb00*/  LEA R17, P1, R23, R5, 0x1 ;  /* 0x0000000517117211 */ /* 0x010fc600078208ff */
[----:B------:R1:W-:Y:S01]  /*2bb10*/  STL [R1+0xb24], R16 ;  /* 0x000b241001007387 */ /* 0x0003e20000100800 */
[-C--:B0-----:R-:W-:Y:S02]  /*2bb20*/  LEA R14, P0, R8, R5.reuse, 0x1 ;  /* 0x00000005080e7211 */ /* 0x081fe400078008ff */
[----:B-1----:R-:W-:-:S03]  /*2bb30*/  LEA R16, P2, R7, R5, 0x1 ;  /* 0x0000000507107211 */ /* 0x002fc600078408ff */
[----:B------:R-:W-:Y:S01]  /*2bb40*/  STL [R1+0xb30], R14 ;  /* 0x000b300e01007387 */ /* 0x000fe20000100800 */
[----:B------:R-:W-:Y:S01]  /*2bb50*/  IMAD R9, R2, 0x2, R24 ;  /* 0x0000000202097824 */ /* 0x000fe200078e0218 */
[-C--:B------:R-:W-:Y:S02]  /*2bb60*/  LEA.HI.X.SX32 R8, R8, R4.reuse, 0x1, P0 ;  /* 0x0000000408087211 */ /* 0x080fe400000f0eff */
[----:B------:R-:W-:Y:S01]  /*2bb70*/  STL [R1+0xb38], R17 ;  /* 0x000b381101007387 */ /* 0x000fe20000100800 */
[----:B------:R-:W-:-:S03]  /*2bb80*/  LEA.HI.X.SX32 R7, R7, R4, 0x1, P2 ;  /* 0x0000000407077211 */ /* 0x000fc600010f0eff */
[----:B------:R0:W-:Y:S01]  /*2bb90*/  STL [R1+0xb40], R16 ;  /* 0x000b401001007387 */ /* 0x0001e20000100800 */
[----:B------:R-:W-:-:S03]  /*2bba0*/  IMAD R11, R2, 0x2, R9 ;  /* 0x00000002020b7824 */ /* 0x000fc600078e0209 */
[----:B------:R-:W-:Y:S01]  /*2bbb0*/  STL [R1+0xb2c], R8 ;  /* 0x000b2c0801007387 */ /* 0x000fe20000100800 */
[----:B0-----:R-:W-:Y:S02]  /*2bbc0*/  LEA.HI.X.SX32 R16, R23, R4, 0x1, P1 ;  /* 0x0000000417107211 */ /* 0x001fe400008f0eff */
[----:B------:R-:W-:-:S03]  /*2bbd0*/  LEA R17, P2, R11, R5, 0x1 ;  /* 0x000000050b117211 */ /* 0x000fc600078408ff */
[----:B------:R0:W-:Y:S04]  /*2bbe0*/  STL [R1+0xb34], R16 ;  /* 0x000b341001007387 */ /* 0x0001e80000100800 */
[----:B------:R1:W-:Y:S01]  /*2bbf0*/  STL [R1+0xb3c], R7 ;  /* 0x000b3c0701007387 */ /* 0x0003e20000100800 */
[----:B------:R-:W-:Y:S01]  /*2bc00*/  IMAD R12, R2, 0x2, R11 ;  /* 0x00000002020c7824 */ /* 0x000fe200078e020b */
[-C--:B0-----:R-:W-:Y:S02]  /*2bc10*/  LEA R16, P0, R24, R5.reuse, 0x1 ;  /* 0x0000000518107211 */ /* 0x081fe400078008ff */
[----:B-1----:R-:W-:-:S03]  /*2bc20*/  LEA R7, P1, R9, R5, 0x1 ;  /* 0x0000000509077211 */ /* 0x002fc600078208ff */
[----:B------:R-:W-:Y:S01]  /*2bc30*/  STL [R1+0xb48], R16 ;  /* 0x000b481001007387 */ /* 0x000fe20000100800 */
[----:B------:R-:W-:-:S03]  /*2bc40*/  IMAD R13, R2, 0x2, R12 ;  /* 0x00000002020d7824 */ /* 0x000fc600078e020c */
[----:B------:R0:W-:Y:S04]  /*2bc50*/  STL [R1+0xb50], R7 ;  /* 0x000b500701007387 */ /* 0x0001e80000100800 */
[----:B------:R1:W-:Y:S01]  /*2bc60*/  STL [R1+0xb58], R17 ;  /* 0x000b581101007387 */ /* 0x0003e20000100800 */
[----:B------:R-:W-:Y:S01]  /*2bc70*/  IMAD R10, R2, 0x2, R13 ;  /* 0x00000002020a7824 */ /* 0x000fe200078e020d */
[-C--:B0-----:R-:W-:Y:S02]  /*2bc80*/  LEA.HI.X.SX32 R7, R24, R4.reuse, 0x1, P0 ;  /* 0x0000000418077211 */ /* 0x081fe400000f0eff */
[-C--:B-1----:R-:W-:Y:S02]  /*2bc90*/  LEA.HI.X.SX32 R17, R9, R4.reuse, 0x1, P1 ;  /* 0x0000000409117211 */ /* 0x082fe400008f0eff */
[----:B------:R-:W-:Y:S01]  /*2bca0*/  LEA.HI.X.SX32 R9, R11, R4, 0x1, P2 ;  /* 0x000000040b097211 */ /* 0x000fe200010f0eff */
[----:B------:R-:W-:Y:S04]  /*2bcb0*/  STL [R1+0xb44], R7 ;  /* 0x000b440701007387 */ /* 0x000fe80000100800 */
        /* <DEDUP_REMOVED lines=9> */
[----:B------:R-:W-:-:S03]  /*2bd50*/  IMAD R14, R2, 0x2, R6 ;  /* 0x00000002020e7824 */ /* 0x000fc600078e0206 */
[----:B------:R1:W-:Y:S01]  /*2bd60*/  STL [R1+0xb70], R11 ;  /* 0x000b700b01007387 */ /* 0x0003e20000100800 */
[-C--:B0-----:R-:W-:Y:S02]  /*2bd70*/  LEA.HI.X.SX32 R9, R12, R4.reuse, 0x1, P0 ;  /* 0x000000040c097211 */ /* 0x081fe400000f0eff */
[-C--:B------:R-:W-:Y:S02]  /*2bd80*/  LEA.HI.X.SX32 R12, R13, R4.reuse, 0x1, P1 ;  /* 0x000000040d0c7211 */ /* 0x080fe400008f0eff */
[----:B-1----:R-:W-:Y:S01]  /*2bd90*/  LEA.HI.X.SX32 R11, R10, R4, 0x1, P2 ;  /* 0x000000040a0b7211 */ /* 0x002fe200010f0eff */
[----:B------:R-:W-:Y:S01]  /*2bda0*/  STL [R1+0xb5c], R9 ;  /* 0x000b5c0901007387 */ /* 0x000fe20000100800 */
[----:B------:R-:W-:-:S03]  /*2bdb0*/  LEA R10, P0, R15, R5, 0x1 ;  /* 0x000000050f0a7211 */ /* 0x000fc600078008ff */
[----:B------:R0:W-:Y:S04]  /*2bdc0*/  STL [R1+0xb64], R12 ;  /* 0x000b640c01007387 */ /* 0x0001e80000100800 */
[----:B------:R1:W-:Y:S01]  /*2bdd0*/  STL [R1+0xb6c], R11 ;  /* 0x000b6c0b01007387 */ /* 0x0003e20000100800 */
[----:B------:R-:W-:Y:S01]  /*2bde0*/  IMAD R8, R2, 0x2, R14 ;  /* 0x0000000202087824 */ /* 0x000fe200078e020e */
[-C--:B0-----:R-:W-:Y:S02]  /*2bdf0*/  LEA R12, P2, R14, R5.reuse, 0x1 ;  /* 0x000000050e0c7211 */ /* 0x081fe400078408ff */
[----:B-1----:R-:W-:Y:S01]  /*2be00*/  LEA R11, P1, R6, R5, 0x1 ;  /* 0x00000005060b7211 */ /* 0x002fe200078208ff */
[----:B------:R-:W-:Y:S01]  /*2be10*/  STL [R1+0xb78], R10 ;  /* 0x000b780a01007387 */ /* 0x000fe20000100800 */
[----:B------:R-:W-:-:S03]  /*2be20*/  IMAD R16, R2, 0x2, R8 ;  /* 0x0000000202107824 */ /* 0x000fc600078e0208 */
[----:B------:R0:W-:Y:S04]  /*2be30*/  STL [R1+0xb80], R11 ;  /* 0x000b800b01007387 */ /* 0x0001e80000100800 */
[----:B------:R1:W-:Y:S01]  /*2be40*/  STL [R1+0xb88], R12 ;  /* 0x000b880c01007387 */ /* 0x0003e20000100800 */
[-C--:B0-----:R-:W-:Y:S02]  /*2be50*/  LEA.HI.X.SX32 R11, R15, R4.reuse, 0x1, P0 ;  /* 0x000000040f0b7211 */ /* 0x081fe400000f0eff */
[-C--:B-1----:R-:W-:Y:S02]  /*2be60*/  LEA.HI.X.SX32 R12, R6, R4.reuse, 0x1, P1 ;  /* 0x00000004060c7211 */ /* 0x082fe400008f0eff */
[----:B------:R-:W-:Y:S01]  /*2be70*/  LEA.HI.X.SX32 R6, R14, R4, 0x1, P2 ;  /* 0x000000040e067211 */ /* 0x000fe200010f0eff */
        /* <DEDUP_REMOVED lines=15> */
[----:B------:R-:W-:-:S03]  /*2bf70*/  LEA.HI.X.SX32 R8, R16, R4, 0x1, P1 ;  /* 0x0000000410087211 */ /* 0x000fc600008f0eff */
[----:B------:R-:W-:Y:S01]  /*2bf80*/  STL [R1+0xb8c], R6 ;  /* 0x000b8c0601007387 */ /* 0x000fe20000100800 */
[----:B-1----:R-:W-:-:S03]  /*2bf90*/  LEA R13, P0, R17, R5, 0x1 ;  /* 0x00000005110d7211 */ /* 0x002fc600078008ff */
[----:B------:R0:W-:Y:S01]  /*2bfa0*/  STL [R1+0xb94], R8 ;  /* 0x000b940801007387 */ /* 0x0001e20000100800 */
[----:B------:R-:W-:-:S03]  /*2bfb0*/  IMAD R11, R2, 0x2, R10 ;  /* 0x00000002020b7824 */ /* 0x000fc600078e020a */
[----:B------:R1:W-:Y:S01]  /*2bfc0*/  STL [R1+0xb9c], R7 ;  /* 0x000b9c0701007387 */ /* 0x0003e20000100800 */
[----:B------:R-:W-:Y:S01]  /*2bfd0*/  IMAD R12, R2, 0x2, R11 ;  /* 0x00000002020c7824 */ /* 0x000fe200078e020b */
[-C--:B0-----:R-:W-:Y:S02]  /*2bfe0*/  LEA R8, P2, R10, R5.reuse, 0x1 ;  /* 0x000000050a087211 */ /* 0x081fe400078408ff */
[----:B-1----:R-:W-:Y:S01]  /*2bff0*/  LEA R7, P1, R9, R5, 0x1 ;  /* 0x0000000509077211 */ /* 0x002fe200078208ff */
[----:B------:R-:W-:Y:S04]  /*2c000*/  STL [R1+0xba8], R13 ;  /* 0x000ba80d01007387 */ /* 0x000fe80000100800 */
[----:B------:R0:W-:Y:S01]  /*2c010*/  STL [R1+0xbb0], R7 ;  /* 0x000bb00701007387 */ /* 0x0001e20000100800 */
[----:B------:R-:W-:-:S03]  /*2c020*/  IMAD R6, R2, 0x2, R12 ;  /* 0x0000000202067824 */ /* 0x000fc600078e020c */
[----:B------:R1:W-:Y:S01]  /*2c030*/  STL [R1+0xbb8], R8 ;  /* 0x000bb80801007387 */ /* 0x0003e20000100800 */
[-C--:B0-----:R-:W-:Y:S02]  /*2c040*/  LEA.HI.X.SX32 R7, R17, R4.reuse, 0x1, P0 ;  /* 0x0000000411077211 */ /* 0x081fe400000f0eff */
[----:B-1----:R-:W-:-:S03]  /*2c050*/  LEA.HI.X.SX32 R8, R9, R4, 0x1, P1 ;  /* 0x0000000409087211 */ /* 0x002fc600008f0eff */
[----:B------:R0:W-:Y:S01]  /*2c060*/  STL [R1+0xba4], R7 ;  /* 0x000ba40701007387 */ /* 0x0001e20000100800 */
[----:B------:R-:W-:Y:S01]  /*2c070*/  LEA.HI.X.SX32 R9, R10, R4, 0x1, P2 ;  /* 0x000000040a097211 */ /* 0x000fe200010f0eff */
[----:B------:R-:W-:Y:S02]  /*2c080*/  IMAD R13, R2, 0x2, R6 ;  /* 0x00000002020d7824 */ /* 0x000fe400078e0206 */
[----:B------:R1:W-:Y:S01]  /*2c090*/  STL [R1+0xbac], R8 ;  /* 0x000bac0801007387 */ /* 0x0003e20000100800 */
[----:B------:R-:W-:-:S03]  /*2c0a0*/  LEA R10, P1, R12, R5, 0x1 ;  /* 0x000000050c0a7211 */ /* 0x000fc600078208ff */
[----:B------:R4:W-:Y:S01]  /*2c0b0*/  STL [R1+0xbb4], R9 ;  /* 0x000bb40901007387 */ /* 0x0009e20000100800 */
[----:B0-----:R-:W-:Y:S01]  /*2c0c0*/  IMAD R7, R2, 0x2, R13 ;  /* 0x0000000202077824 */ /* 0x001fe200078e020d */
[-C--:B-1----:R-:W-:Y:S02]  /*2c0d0*/  LEA R8, P0, R11, R5.reuse, 0x1 ;  /* 0x000000050b087211 */ /* 0x082fe400078008ff */
[----:B----4-:R-:W-:-:S03]  /*2c0e0*/  LEA R9, P2, R6, R5, 0x1 ;  /* 0x0000000506097211 */ /* 0x010fc600078408ff */
[----:B------:R0:W-:Y:S01]  /*2c0f0*/  STL [R1+0xbc0], R8 ;  /* 0x000bc00801007387 */ /* 0x0001e20000100800 */
[----:B------:R-:W-:-:S03]  /*2c100*/  LEA.HI.X.SX32 R11, R11, R4, 0x1, P0 ;  /* 0x000000040b0b7211 */ /* 0x000fc600000f0eff */
[----:B------:R1:W-:Y:S04]  /*2c110*/  STL [R1+0xbc8], R10 ;  /* 0x000bc80a01007387 */ /* 0x0003e80000100800 */
[----:B------:R4:W-:Y:S01]  /*2c120*/  STL [R1+0xbd0], R9 ;  /* 0x000bd00901007387 */ /* 0x0009e20000100800 */
[----:B0-----:R-:W-:Y:S01]  /*2c130*/  IMAD R8, R2, 0x2, R7 ;  /* 0x0000000202087824 */ /* 0x001fe200078e0207 */
[-C--:B-1----:R-:W-:Y:S02]  /*2c140*/  LEA.HI.X.SX32 R10, R12, R4.reuse, 0x1, P1 ;  /* 0x000000040c0a7211 */ /* 0x082fe400008f0eff */
[----:B------:R0:W-:Y:S01]  /*2c150*/  STL [R1+0xbbc], R11 ;  /* 0x000bbc0b01007387 */ /* 0x0001e20000100800 */
[----:B----4-:R-:W-:Y:S01]  /*2c160*/  LEA.HI.X.SX32 R9, R6, R4, 0x1, P2 ;  /* 0x0000000406097211 */ /* 0x010fe200010f0eff */
[----:B------:R-:W-:-:S02]  /*2c170*/  IMAD R6, R2, 0x2, R8 ;  /* 0x0000000202067824 */ /* 0x000fc400078e0208 */
[----:B------:R1:W-:Y:S04]  /*2c180*/  STL [R1+0xbc4], R10 ;  /* 0x000bc40a01007387 */ /* 0x0003e80000100800 */
[----:B------:R4:W5:Y:S01]  /*2c190*/  LDL.LU R2, [R1+0x1950] ;  /* 0x0019500001027983 */ /* 0x0009620000300800 */
[----:B0-----:R-:W-:-:S03]  /*2c1a0*/  LEA R11, P0, R13, R5, 0x1 ;  /* 0x000000050d0b7211 */ /* 0x001fc600078008ff */
[----:B------:R0:W-:Y:S01]  /*2c1b0*/  STL [R1+0xbcc], R9 ;  /* 0x000bcc0901007387 */ /* 0x0001e20000100800 */
[----:B-1----:R-:W-:-:S03]  /*2c1c0*/  LEA R10, P2, R8, R5, 0x1 ;  /* 0x00000005080a7211 */ /* 0x002fc600078408ff */
[----:B------:R-:W-:Y:S01]  /*2c1d0*/  STL [R1+0xbd4], R11 ;  /* 0x000bd40b01007387 */ /* 0x000fe20000100800 */
[-C--:B0-----:R-:W-:Y:S02]  /*2c1e0*/  LEA R9, P1, R7, R5.reuse, 0x1 ;  /* 0x0000000507097211 */ /* 0x081fe400078208ff */
[----:B------:R-:W-:-:S03]  /*2c1f0*/  LEA R5, P3, R6, R5, 0x1 ;  /* 0x0000000506057211 */ /* 0x000fc600078608ff */
[----:B------:R0:W-:Y:S01]  /*2c200*/  STL [R1+0xbd8], R9 ;  /* 0x000bd80901007387 */ /* 0x0001e20000100800 */
[----:B------:R-:W-:-:S03]  /*2c210*/  LEA.HI.X.SX32 R7, R7, R4, 0x1, P1 ;  /* 0x0000000407077211 */ /* 0x000fc600008f0eff */
[----:B------:R-:W-:Y:S04]  /*2c220*/  STL [R1+0xbdc], R10 ;  /* 0x000bdc0a01007387 */ /* 0x000fe80000100800 */
[----:B------:R1:W-:Y:S01]  /*2c230*/  STL [R1+0x9f4], R5 ;  /* 0x0009f40501007387 */ /* 0x0003e20000100800 */
[----:B0-----:R-:W-:-:S05]  /*2c240*/  LEA.HI.X.SX32 R9, R13, R4, 0x1, P0 ;  /* 0x000000040d097211 */ /* 0x001fca00000f0eff */
[----:B------:R-:W-:Y:S01]  /*2c250*/  STL [R1+0x9e4], R9 ;  /* 0x0009e40901007387 */ /* 0x000fe20000100800 */
[-C--:B-1----:R-:W-:Y:S02]  /*2c260*/  LEA.HI.X.SX32 R5, R8, R4.reuse, 0x1, P2 ;  /* 0x0000000408057211 */ /* 0x082fe400010f0eff */
[----:B------:R-:W-:Y:S01]  /*2c270*/  LEA.HI.X.SX32 R4, R6, R4, 0x1, P3 ;  /* 0x0000000406047211 */ /* 0x000fe200018f0eff */
[----:B------:R-:W-:Y:S04]  /*2c280*/  STL [R1+0x9ec], R7 ;  /* 0x0009ec0701007387 */ /* 0x000fe80000100800 */
[----:B------:R0:W-:Y:S04]  /*2c290*/  STL [R1+0x9f0], R5 ;  /* 0x0009f00501007387 */ /* 0x0001e80000100800 */
[----:B------:R1:W-:Y:S04]  /*2c2a0*/  STL [R1+0x9e8], R4 ;  /* 0x0009e80401007387 */ /* 0x0003e80000100800 */
[----:B------:R-:W-:Y:S04]  /*2c2b0*/  STL [R1], RZ ;  /* 0x000000ff01007387 */ /* 0x000fe80000100800 */
[----:B------:R-:W-:Y:S04]  /*2c2c0*/  STL [R1+0x4], RZ ;  /* 0x000004ff01007387 */ /* 0x000fe80000100800 */
        /* <DEDUP_REMOVED lines=121> */
[----:B------:R-:W-:Y:S01]  /*2ca60*/  STL [R1+0x1ec], RZ ;  /* 0x0001ecff01007387 */ /* 0x000fe20000100800 */
[----:B0-----:R-:W-:-:S03]  /*2ca70*/  LOP3.LUT R5, R168, 0x2, RZ, 0xfc, !PT ;  /* 0x00000002a8057812 */ /* 0x001fc600078efcff */
[----:B------:R-:W-:Y:S01]  /*2ca80*/  STL [R1+0x1f0], RZ ;  /* 0x0001f0ff01007387 */ /* 0x000fe20000100800 */
[C---:B-1----:R-:W-:Y:S01]  /*2ca90*/  LOP3.LUT R4, R168.reuse, 0x4, RZ, 0xfc, !PT ;  /* 0x00000004a8047812 */ /* 0x042fe200078efcff */
[----:B------:R-:W-:Y:S02]  /*2caa0*/  USHF.R.U32.HI UR38, URZ, 0x4, UR4 ;  /* 0x000000043f267899 */ /* 0x000fe40008011604 */
[----:B------:R-:W-:Y:S01]  /*2cab0*/  STL [R1+0x1f4], RZ ;  /* 0x0001f4ff01007387 */ /* 0x000fe20000100800 */
[----:B------:R-:W-:-:S03]  /*2cac0*/  LOP3.LUT R6, R168, 0x6, RZ, 0xfc, !PT ;  /* 0x00000006a8067812 */ /* 0x000fc600078efcff */
[----:B------:R-:W-:Y:S01]  /*2cad0*/  STL [R1+0x1f8], RZ ;  /* 0x0001f8ff01007387 */ /* 0x000fe20000100800 */
[C---:B------:R-:W-:Y:S01]  /*2cae0*/  LOP3.LUT R5, R168.reuse, 0x8, RZ, 0xfc, !PT ;  /* 0x00000008a8057812 */ /* 0x040fe200078efcff */
[----:B------:R-:W-:Y:S01]  /*2caf0*/  UIADD3 UR5, UR4, 0x20000, URZ ;  /* 0x0002000004057890 */ /* 0x000fe2000fffe03f */
[C---:B------:R-:W-:Y:S01]  /*2cb00*/  LOP3.LUT R4, R168.reuse, 0xa, RZ, 0xfc, !PT ;  /* 0x0000000aa8047812 */ /* 0x040fe200078efcff */
[----:B------:R-:W-:Y:S01]  /*2cb10*/  STL [R1+0x1fc], RZ ;  /* 0x0001fcff01007387 */ /* 0x000fe20000100800 */
[C---:B------:R-:W-:Y:S02]  /*2cb20*/  LOP3.LUT R6, R168.reuse, 0xc, RZ, 0xfc, !PT ;  /* 0x0000000ca8067812 */ /* 0x040fe400078efcff */
[C---:B------:R-:W-:Y:S02]  /*2cb30*/  LOP3.LUT R5, R168.reuse, 0xe, RZ, 0xfc, !PT ;  /* 0x0000000ea8057812 */ /* 0x040fe400078efcff */
[C---:B------:R-:W-:Y:S01]  /*2cb40*/  LOP3.LUT R4, R168.reuse, 0x10, RZ, 0xfc, !PT ;  /* 0x00000010a8047812 */ /* 0x040fe200078efcff */
[----:B------:R-:W-:Y:S01]  /*2cb50*/  USGXT.U32 UR38, UR38, 0xe ;  /* 0x0000000e2626789a */ /* 0x000fe20008000000 */
[----:B------:R-:W-:-:S02]  /*2cb60*/  LOP3.LUT R6, R168, 0x12, RZ, 0xfc, !PT ;  /* 0x00000012a8067812 */ /* 0x000fc400078efcff */
[C---:B------:R-:W-:Y:S02]  /*2cb70*/  LOP3.LUT R5, R168.reuse, 0x14, RZ, 0xfc, !PT ;  /* 0x00000014a8057812 */ /* 0x040fe400078efcff */
[C---:B------:R-:W-:Y:S02]  /*2cb80*/  LOP3.LUT R4, R168.reuse, 0x16, RZ, 0xfc, !PT ;  /* 0x00000016a8047812 */ /* 0x040fe400078efcff */
[C---:B------:R-:W-:Y:S02]  /*2cb90*/  LOP3.LUT R6, R168.reuse, 0x18, RZ, 0xfc, !PT ;  /* 0x00000018a8067812 */ /* 0x040fe400078efcff */
[C---:B------:R-:W-:Y:S02]  /*2cba0*/  LOP3.LUT R5, R168.reuse, 0x1a, RZ, 0xfc, !PT ;  /* 0x0000001aa8057812 */ /* 0x040fe400078efcff */
[C---:B------:R-:W-:Y:S01]  /*2cbb0*/  LOP3.LUT R4, R168.reuse, 0x1c, RZ, 0xfc, !PT ;  /* 0x0000001ca8047812 */ /* 0x040fe200078efcff */
[----:B------:R-:W-:Y:S01]  /*2cbc0*/  USHF.R.U32.HI UR5, URZ, 0x4, UR5 ;  /* 0x000000043f057899 */ /* 0x000fe20008011605 */
[----:B------:R-:W-:-:S02]  /*2cbd0*/  LOP3.LUT R6, R168, 0x1e, RZ, 0xfc, !PT ;  /* 0x0000001ea8067812 */ /* 0x000fc400078efcff */
[C---:B------:R-:W-:Y:S02]  /*2cbe0*/  LOP3.LUT R5, R168.reuse, 0x20, RZ, 0xfc, !PT ;  /* 0x00000020a8057812 */ /* 0x040fe400078efcff */
[C---:B------:R-:W-:Y:S02]  /*2cbf0*/  LOP3.LUT R4, R168.reuse, 0x22, RZ, 0xfc, !PT ;  /* 0x00000022a8047812 */ /* 0x040fe400078efcff */
[C---:B------:R-:W-:Y:S02]  /*2cc00*/  LOP3.LUT R6, R168.reuse, 0x24, RZ, 0xfc, !PT ;  /* 0x00000024a8067812 */ /* 0x040fe400078efcff */
[C---:B------:R-:W-:Y:S02]  /*2cc10*/  LOP3.LUT R5, R168.reuse, 0x26, RZ, 0xfc, !PT ;  /* 0x00000026a8057812 */ /* 0x040fe400078efcff */
[C---:B------:R-:W-:Y:S01]  /*2cc20*/  LOP3.LUT R4, R168.reuse, 0x28, RZ, 0xfc, !PT ;  /* 0x00000028a8047812 */ /* 0x040fe200078efcff */
[----:B------:R-:W-:Y:S01]  /*2cc30*/  USHF.L.U32 UR9, UR9, 0x7, URZ ;  /* 0x0000000709097899 */ /* 0x000fe2000800063f */
[C---:B------:R-:W-:Y:S01]  /*2cc40*/  LOP3.LUT R6, R168.reuse, 0x2a, RZ, 0xfc, !PT ;  /* 0x0000002aa8067812 */ /* 0x040fe200078efcff */
[----:B------:R-:W-:Y:S01]  /*2cc50*/  USHF.L.U32 UR58, UR58, 0x7, URZ ;  /* 0x000000073a3a7899 */ /* 0x000fe2000800063f */
[C---:B------:R-:W-:Y:S01]  /*2cc60*/  LOP3.LUT R5, R168.reuse, 0x2c, RZ, 0xfc, !PT ;  /* 0x0000002ca8057812 */ /* 0x040fe200078efcff */
[----:B------:R-:W-:Y:S01]  /*2cc70*/  UIADD3 UR13, UP1, UR38, 0x2, URZ ;  /* 0x00000002260d7890 */ /* 0x000fe2000ff3e03f */
[----:B------:R-:W-:-:S02]  /*2cc80*/  LOP3.LUT R4, R168, 0x2e, RZ, 0xfc, !PT ;  /* 0x0000002ea8047812 */ /* 0x000fc400078efcff */
[C---:B------:R-:W-:Y:S02]  /*2cc90*/  LOP3.LUT R6, R168.reuse, 0x30, RZ, 0xfc, !PT ;  /* 0x00000030a8067812 */ /* 0x040fe400078efcff */
[C---:B------:R-:W-:Y:S02]  /*2cca0*/  LOP3.LUT R5, R168.reuse, 0x32, RZ, 0xfc, !PT ;  /* 0x00000032a8057812 */ /* 0x040fe400078efcff */
[C---:B------:R-:W-:Y:S01]  /*2ccb0*/  LOP3.LUT R4, R168.reuse, 0x34, RZ, 0xfc, !PT ;  /* 0x00000034a8047812 */ /* 0x040fe200078efcff */
[----:B------:R-:W-:Y:S01]  /*2ccc0*/  UMOV UR7, URZ ;  /* 0x0000003f00077c82 */ /* 0x000fe20008000000 */
[C---:B------:R-:W-:Y:S01]  /*2ccd0*/  LOP3.LUT R6, R168.reuse, 0x36, RZ, 0xfc, !PT ;  /* 0x00000036a8067812 */ /* 0x040fe200078efcff */
[----:B------:R-:W-:Y:S01]  /*2cce0*/  USGXT.U32 UR36, UR5, 0xe ;  /* 0x0000000e0524789a */ /* 0x000fe20008000000 */
[C---:B------:R-:W-:Y:S02]  /*2ccf0*/  LOP3.LUT R5, R168.reuse, 0x38, RZ, 0xfc, !PT ;  /* 0x00000038a8057812 */ /* 0x040fe400078efcff */
[----:B------:R-:W-:-:S02]  /*2cd00*/  LOP3.LUT R4, R168, 0x3a, RZ, 0xfc, !PT ;  /* 0x0000003aa8047812 */ /* 0x000fc400078efcff */
[C---:B------:R-:W-:Y:S02]  /*2cd10*/  LOP3.LUT R6, R168.reuse, 0x3c, RZ, 0xfc, !PT ;  /* 0x0000003ca8067812 */ /* 0x040fe400078efcff */
[C---:B------:R-:W-:Y:S02]  /*2cd20*/  LOP3.LUT R5, R168.reuse, 0x3e, RZ, 0xfc, !PT ;  /* 0x0000003ea8057812 */ /* 0x040fe400078efcff */
[C---:B------:R-:W-:Y:S01]  /*2cd30*/  LOP3.LUT R4, R168.reuse, 0x40, RZ, 0xfc, !PT ;  /* 0x00000040a8047812 */ /* 0x040fe200078efcff */
[----:B------:R-:W-:Y:S01]  /*2cd40*/  USHF.R.S32.HI UR10, URZ, 0x1f, UR9 ;  /* 0x0000001f3f0a7899 */ /* 0x000fe20008011409 */
[C---:B------:R-:W-:Y:S01]  /*2cd50*/  LOP3.LUT R6, R168.reuse, 0x42, RZ, 0xfc, !PT ;  /* 0x00000042a8067812 */ /* 0x040fe200078efcff */
[----:B------:R-:W-:Y:S01]  /*2cd60*/  USHF.R.S32.HI UR11, URZ, 0x1f, UR58 ;  /* 0x0000001f3f0b7899 */ /* 0x000fe2000801143a */
[C---:B------:R-:W-:Y:S01]  /*2cd70*/  LOP3.LUT R5, R168.reuse, 0x44, RZ, 0xfc, !PT ;  /* 0x00000044a8057812 */ /* 0x040fe200078efcff */
[----:B------:R-:W-:Y:S01]  /*2cd80*/  UIADD3.X UR14, UR7, 0x40000040, URZ, UP1, !UPT ;  /* 0x40000040070e7890 */ /* 0x000fe20008ffe43f */
[----:B------:R-:W-:-:S02]  /*2cd90*/  LOP3.LUT R4, R168, 0x46, RZ, 0xfc, !PT ;  /* 0x00000046a8047812 */ /* 0x000fc400078efcff */
[C---:B------:R-:W-:Y:S02]  /*2cda0*/  LOP3.LUT R6, R168.reuse, 0x48, RZ, 0xfc, !PT ;  /* 0x00000048a8067812 */ /* 0x040fe400078efcff */
[C---:B------:R-:W-:Y:S02]  /*2cdb0*/  LOP3.LUT R5, R168.reuse, 0x4a, RZ, 0xfc, !PT ;  /* 0x0000004aa8057812 */ /* 0x040fe400078efcff */
[C---:B------:R-:W-:Y:S01]  /*2cdc0*/  LOP3.LUT R4, R168.reuse, 0x4c, RZ, 0xfc, !PT ;  /* 0x0000004ca8047812 */ /* 0x040fe200078efcff */
[----:B------:R-:W-:Y:S01]  /*2cdd0*/  UIADD3 UR12, UP0, UR36, 0x80, URZ ;  /* 0x00000080240c7890 */ /* 0x000fe2000ff1e03f */
[C---:B------:R-:W-:Y:S02]  /*2cde0*/  LOP3.LUT R6, R168.reuse, 0x4e, RZ, 0xfc, !PT ;  /* 0x0000004ea8067812 */ /* 0x040fe400078efcff */
[C---:B------:R-:W-:Y:S02]  /*2cdf0*/  LOP3.LUT R5, R168.reuse, 0x50, RZ, 0xfc, !PT ;  /* 0x00000050a8057812 */ /* 0x040fe400078efcff */
[----:B------:R-:W-:-:S02]  /*2ce00*/  LOP3.LUT R4, R168, 0x52, RZ, 0xfc, !PT ;  /* 0x00000052a8047812 */ /* 0x000fc400078efcff */
[C---:B------:R-:W-:Y:S02]  /*2ce10*/  LOP3.LUT R6, R168.reuse, 0x54, RZ, 0xfc, !PT ;  /* 0x00000054a8067812 */ /* 0x040fe400078efcff */
[C---:B------:R-:W-:Y:S02]  /*2ce20*/  LOP3.LUT R5, R168.reuse, 0x56, RZ, 0xfc, !PT ;  /* 0x00000056a8057812 */ /* 0x040fe400078efcff */
[C---:B------:R-:W-:Y:S02]  /*2ce30*/  LOP3.LUT R4, R168.reuse, 0x58, RZ, 0xfc, !PT ;  /* 0x00000058a8047812 */ /* 0x040fe400078efcff */
[C---:B------:R-:W-:Y:S02]  /*2ce40*/  LOP3.LUT R6, R168.reuse, 0x5a, RZ, 0xfc, !PT ;  /* 0x0000005aa8067812 */ /* 0x040fe400078efcff */
[C---:B------:R-:W-:Y:S02]  /*2ce50*/  LOP3.LUT R5, R168.reuse, 0x5c, RZ, 0xfc, !PT ;  /* 0x0000005ca8057812 */ /* 0x040fe400078efcff */
[C---:B------:R-:W-:Y:S01]  /*2ce60*/  LOP3.LUT R4, R168.reuse, 0x5e, RZ, 0xfc, !PT ;  /* 0x0000005ea8047812 */ /* 0x040fe200078efcff */
[----:B------:R-:W-:Y:S01]  /*2ce70*/  UMOV UR8, URZ ;  /* 0x0000003f00087c82 */ /* 0x000fe20008000000 */
[C---:B------:R-:W-:Y:S01]  /*2ce80*/  LOP3.LUT R6, R168.reuse, 0x60, RZ, 0xfc, !PT ;  /* 0x00000060a8067812 */ /* 0x040fe200078efcff */
[----:B------:R-:W-:Y:S01]  /*2ce90*/  USHF.L.U32 UR6, UR58, 0x1, URZ ;  /* 0x000000013a067899 */ /* 0x000fe2000800063f */
[----:B------:R-:W-:-:S02]  /*2cea0*/  LOP3.LUT R5, R168, 0x62, RZ, 0xfc, !PT ;  /* 0x00000062a8057812 */ /* 0x000fc400078efcff */
[C---:B------:R-:W-:Y:S01]  /*2ceb0*/  LOP3.LUT R4, R168.reuse, 0x64, RZ, 0xfc, !PT ;  /* 0x00000064a8047812 */ /* 0x040fe200078efcff */
[----:B------:R-:W-:Y:S01]  /*2cec0*/  USHF.L.U32 UR5, UR9, 0x1, URZ ;  /* 0x0000000109057899 */ /* 0x000fe2000800063f */
[C---:B------:R-:W-:Y:S01]  /*2ced0*/  LOP3.LUT R6, R168.reuse, 0x66, RZ, 0xfc, !PT ;  /* 0x00000066a8067812 */ /* 0x040fe200078efcff */
[----:B------:R-:W-:Y:S01]  /*2cee0*/  USHF.L.U64.HI UR7, UR9, 0x1, UR10 ;  /* 0x0000000109077899 */ /* 0x000fe2000801020a */
[C---:B------:R-:W-:Y:S01]  /*2cef0*/  LOP3.LUT R5, R168.reuse, 0x68, RZ, 0xfc, !PT ;  /* 0x00000068a8057812 */ /* 0x040fe200078efcff */
[----:B------:R-:W-:Y:S01]  /*2cf00*/  USHF.L.U64.HI UR58, UR58, 0x1, UR11 ;  /* 0x000000013a3a7899 */ /* 0x000fe2000801020b */
[C---:B------:R-:W-:Y:S01]  /*2cf10*/  LOP3.LUT R4, R168.reuse, 0x6a, RZ, 0xfc, !PT ;  /* 0x0000006aa8047812 */ /* 0x040fe200078efcff */
[----:B------:R-:W-:Y:S01]  /*2cf20*/  UIADD3.X UR9, UR8, 0x40000040, URZ, UP0, !UPT ;  /* 0x4000004008097890 */ /* 0x000fe200087fe43f */
[C---:B------:R-:W-:Y:S01]  /*2cf30*/  LOP3.LUT R6, R168.reuse, 0x6c, RZ, 0xfc, !PT ;  /* 0x0000006ca8067812 */ /* 0x040fe200078efcff */
[----:B------:R-:W-:Y:S01]  /*2cf40*/  UMOV UR10, UR13 ;  /* 0x0000000d000a7c82 */ /* 0x000fe20008000000 */
[C---:B------:R-:W-:Y:S01]  /*2cf50*/  LOP3.LUT R5, R168.reuse, 0x6e, RZ, 0xfc, !PT ;  /* 0x0000006ea8057812 */ /* 0x040fe200078efcff */
[----:B------:R-:W-:Y:S01]  /*2cf60*/  UMOV UR11, UR14 ;  /* 0x0000000e000b7c82 */ /* 0x000fe20008000000 */
[----:B------:R-:W-:-:S02]  /*2cf70*/  LOP3.LUT R4, R168, 0x70, RZ, 0xfc, !PT ;  /* 0x00000070a8047812 */ /* 0x000fc400078efcff */
[----:B------:R-:W-:Y:S02]  /*2cf80*/  CS2R R24, SRZ ;  /* 0x0000000000187805 */ /* 0x000fe4000001ff00 */
[C---:B------:R-:W-:Y:S02]  /*2cf90*/  LOP3.LUT R6, R168.reuse, 0x72, RZ, 0xfc, !PT ;  /* 0x00000072a8067812 */ /* 0x040fe400078efcff */
[----:B------:R-:W-:Y:S02]  /*2cfa0*/  CS2R R26, SRZ ;  /* 0x00000000001a7805 */ /* 0x000fe4000001ff00 */
[C---:B------:R-:W-:Y:S02]  /*2cfb0*/  LOP3.LUT R5, R168.reuse, 0x74, RZ, 0xfc, !PT ;  /* 0x00000074a8057812 */ /* 0x040fe400078efcff */
[----:B------:R-:W-:Y:S02]  /*2cfc0*/  CS2R R28, SRZ ;  /* 0x00000000001c7805 */ /* 0x000fe4000001ff00 */
        /* <DEDUP_REMOVED lines=25> */
[----:B------:R-:W-:Y:S01]  /*2d160*/  CS2R R72, SRZ ;  /* 0x0000000000487805 */ /* 0x000fe2000001ff00 */
[----:B------:R-:W-:Y:S01]  /*2d170*/  IMAD.MOV.U32 R74, RZ, RZ, RZ ;  /* 0x000000ffff4a7224 */ /* 0x000fe200078e00ff */
[----:B------:R-:W-:Y:S02]  /*2d180*/  UIADD3.64 UR20, UR10, 0xffe, URZ ;  /* 0x00000ffe0a147897 */ /* 0x000fe4000fffe03f */
[----:B------:R-:W-:Y:S01]  /*2d190*/  UIADD3.64 UR16, UR10, 0x1000, URZ ;  /* 0x000010000a107897 */ /* 0x000fe2000fffe03f */
[----:B------:R-:W-:Y:S01]  /*2d1a0*/  UMOV UR8, UR12 ;  /* 0x0000000c00087c82 */ /* 0x000fe20008000000 */
[----:B------:R-:W-:Y:S02]  /*2d1b0*/  UIADD3.64 UR20, UR10, 0x1002, URZ ;  /* 0x000010020a147897 */ /* 0x000fe4000fffe03f */
[----:B------:R-:W-:Y:S01]  /*2d1c0*/  UIADD3.64 UR16, UR10, 0x1004, URZ ;  /* 0x000010040a107897 */ /* 0x000fe2000fffe03f */
[----:B------:R-:W-:Y:S01]  /*2d1d0*/  UMOV UR59, URZ ;  /* 0x0000003f003b7c82 */ /* 0x000fe20008000000 */
[----:B------:R-:W-:-:S02]  /*2d1e0*/  UIADD3.64 UR14, UR10, 0x2, URZ ;  /* 0x000000020a0e7897 */ /* 0x000fc4000fffe03f */
[----:B------:R-:W-:Y:S02]  /*2d1f0*/  UIADD3.64 UR18, UR10, 0x4, URZ ;  /* 0x000000040a127897 */ /* 0x000fe4000fffe03f */
[----:B------:R-:W-:Y:S02]  /*2d200*/  UIADD3.64 UR22, UR10, 0x7fe, URZ ;  /* 0x000007fe0a167897 */ /* 0x000fe4000fffe03f */
[----:B------:R-:W-:Y:S02]  /*2d210*/  UIADD3.64 UR26, UR10, 0x800, URZ ;  /* 0x000008000a1a7897 */ /* 0x000fe4000fffe03f */
[----:B------:R-:W-:Y:S02]  /*2d220*/  UIADD3.64 UR30, UR10, 0x802, URZ ;  /* 0x000008020a1e7897 */ /* 0x000fe4000fffe03f */
[----:B------:R-:W-:Y:S02]  /*2d230*/  UIADD3.64 UR34, UR10, 0x804, URZ ;  /* 0x000008040a227897 */ /* 0x000fe4000fffe03f */
[----:B------:R-:W-:-:S02]  /*2d240*/  UIADD3.64 UR42, UR10, 0x17fe, URZ ;  /* 0x000017fe0a2a7897 */ /* 0x000fc4000fffe03f */
[----:B------:R-:W-:Y:S02]  /*2d250*/  UIADD3.64 UR46, UR10, 0x1800, URZ ;  /* 0x000018000a2e7897 */ /* 0x000fe4000fffe03f */
[----:B------:R-:W-:Y:S02]  /*2d260*/  UIADD3.64 UR50, UR10, 0x1802, URZ ;  /* 0x000018020a327897 */ /* 0x000fe4000fffe03f */
[----:B------:R-:W-:Y:S02]  /*2d270*/  UIADD3.64 UR54, UR10, 0x1804, URZ ;  /* 0x000018040a367897 */ /* 0x000fe4000fffe03f */
[----:B------:R-:W-:Y:S02]  /*2d280*/  UIADD3.64 UR12, UR8, 0x80, URZ ;  /* 0x00000080080c7897 */ /* 0x000fe4000fffe03f */
[----:B------:R-:W-:Y:S02]  /*2d290*/  UIADD3.64 UR16, UR8, 0x100, URZ ;  /* 0x0000010008107897 */ /* 0x000fe4000fffe03f */
[----:B------:R-:W-:Y:S01]  /*2d2a0*/  UIADD3.64 UR20, UR8, 0x180, URZ ;  /* 0x0000018008147897 */ /* 0x000fe2000fffe03f */
[----:B------:R-:W0:Y:S01]  /*2d2b0*/  LDC R181, c[0x0][0x230] ;  /* 0x00008c00ffb57b82 */ /* 0x000e220000000800 */
[----:B------:R-:W-:-:S02]  /*2d2c0*/  UIADD3.64 UR24, UR8, 0x200, URZ ;  /* 0x0000020008187897 */ /* 0x000fc4000fffe03f */
[----:B------:R-:W-:Y:S01]  /*2d2d0*/  UIADD3.64 UR28, UR8, 0x280, URZ ;  /* 0x00000280081c7897 */ /* 0x000fe2000fffe03f */
[----:B0-----:R-:W-:-:S05]  /*2d2e0*/  VIADD R181, R181, 0x7f ;  /* 0x0000007fb5b57836 */ /* 0x001fca0000000000 */
[----:B------:R-:W-:-:S04]  /*2d2f0*/  SHF.R.S32.HI R168, RZ, 0x1f, R181 ;  /* 0x0000001fffa87819 */ /* 0x000fc800000114b5 */
[----:B------:R-:W-:-:S04]  /*2d300*/  LEA.HI R168, R168, R181, RZ, 0x7 ;  /* 0x000000b5a8a87211 */ /* 0x000fc800078f38ff */
[----:B------:R-:W-:Y:S02]  /*2d310*/  SHF.R.S32.HI R4, RZ, 0x7, R168 ;  /* 0x00000007ff047819 */ /* 0x000fe400000114a8 */
[C---:B---3--:R-:W-:Y:S01]  /*2d320*/  LOP3.LUT R4, R0.reuse, 0x10, RZ, 0x3c, !PT ;  /* 0x0000001000047812 */ /* 0x048fe200078e3cff */
[----:B------:R-:W-:Y:S01]  /*2d330*/  IMAD.MOV.U32 R75, RZ, RZ, RZ ;  /* 0x000000ffff4b7224 */ /* 0x000fe200078e00ff */
[C---:B------:R-:W-:Y:S02]  /*2d340*/  LOP3.LUT R5, R0.reuse, 0x30, RZ, 0x3c, !PT ;  /* 0x0000003000057812 */ /* 0x040fe400078e3cff */
[----:B------:R-:W-:Y:S02]  /*2d350*/  CS2R R76, SRZ ;  /* 0x00000000004c7805 */ /* 0x000fe4000001ff00 */
[----:B------:R-:W-:Y:S02]  /*2d360*/  LOP3.LUT R6, R0, 0x20, RZ, 0x3c, !PT ;  /* 0x0000002000067812 */ /* 0x000fe400078e3cff */
[----:B------:R-:W-:-:S02]  /*2d370*/  CS2R R78, SRZ ;  /* 0x00000000004e7805 */ /* 0x000fc4000001ff00 */
[C---:B------:R-:W-:Y:S02]  /*2d380*/  LOP3.LUT R4, R0.reuse, 0x40, RZ, 0x3c, !PT ;  /* 0x0000004000047812 */ /* 0x040fe400078e3cff */
[----:B------:R-:W-:Y:S02]  /*2d390*/  CS2R R80, SRZ ;  /* 0x0000000000507805 */ /* 0x000fe4000001ff00 */
[C---:B------:R-:W-:Y:S01]  /*2d3a0*/  LOP3.LUT R5, R0.reuse, 0x60, RZ, 0x3c, !PT ;  /* 0x0000006000057812 */ /* 0x040fe200078e3cff */
[----:B------:R0:W-:Y:S01]  /*2d3b0*/  STL [R1+0x181c], R6 ;  /* 0x00181c0601007387 */ /* 0x0001e20000100800 */
[----:B------:R-:W-:Y:S02]  /*2d3c0*/  LOP3.LUT R4, R0, 0x70, RZ, 0x3c, !PT ;  /* 0x0000007000047812 */ /* 0x000fe400078e3cff */
[----:B------:R-:W-:Y:S02]  /*2d3d0*/  CS2R R82, SRZ ;  /* 0x0000000000527805 */ /* 0x000fe4000001ff00 */
[----:B--2---:R-:W-:-:S02]  /*2d3e0*/  LOP3.LUT R5, R3, 0x40, RZ, 0x3c, !PT ;  /* 0x0000004003057812 */ /* 0x004fc400078e3cff */
[----:B------:R-:W-:Y:S02]  /*2d3f0*/  CS2R R84, SRZ ;  /* 0x0000000000547805 */ /* 0x000fe4000001ff00 */
[----:B------:R-:W-:Y:S02]  /*2d400*/  LOP3.LUT R4, R3, 0x60, RZ, 0x3c, !PT ;  /* 0x0000006003047812 */ /* 0x000fe400078e3cff */
[----:B------:R-:W-:Y:S02]  /*2d410*/  CS2R R86, SRZ ;  /* 0x0000000000567805 */ /* 0x000fe4000001ff00 */
[----:B------:R-:W-:Y:S01]  /*2d420*/  CS2R R88, SRZ ;  /* 0x0000000000587805 */ /* 0x000fe2000001ff00 */
[----:B------:R4:W-:Y:S01]  /*2d430*/  STL [R1+0x1940], R5 ;  /* 0x0019400501007387 */ /* 0x0009e20000100800 */
[----:B------:R-:W-:Y:S02]  /*2d440*/  CS2R R90, SRZ ;  /* 0x00000000005a7805 */ /* 0x000fe4000001ff00 */
[----:B0-----:R-:W-:-:S02]  /*2d450*/  LOP3.LUT R6, R0, 0x50, RZ, 0x3c, !PT ;  /* 0x0000005000067812 */ /* 0x001fc400078e3cff */
[----:B------:R-:W-:Y:S01]  /*2d460*/  CS2R R92, SRZ ;  /* 0x00000000005c7805 */ /* 0x000fe2000001ff00 */
[----:B------:R4:W-:Y:S01]  /*2d470*/  STL [R1+0x193c], R4 ;  /* 0x00193c0401007387 */ /* 0x0009e20000100800 */
        /* <DEDUP_REMOVED lines=29> */
[----:B------:R-:W-:Y:S01]  /*2d650*/  LOP3.LUT R6, R3, 0x20, RZ, 0x3c, !PT ;  /* 0x0000002003067812 */ /* 0x000fe200078e3cff */
[----:B------:R-:W-:Y:S01]  /*2d660*/  UIADD3.64 UR32, UR8, 0x300, URZ ;  /* 0x0000030008207897 */ /* 0x000fe2000fffe03f */
[----:B------:R-:W-:Y:S01]  /*2d670*/  ULDC UR60, c[0x0][0x230] ;  /* 0x00008c00003c7ab9 */ /* 0x000fe20000000800 */
[----:B----4-:R-:W-:-:S10]  /*2d680*/  UMOV UR37, 0x40000040 ;  /* 0x4000004000257882 */ /* 0x010fd40000000000 */
.L_x_1:
[----:B------:R-:W-:Y:S01]  /*2d690*/  STL [R1+0x214c], R8 ;  /* 0x00214c0801007387 */ /* 0x000fe20000100800 */
[----:B------:R-:W-:-:S03]  /*2d6a0*/  MOV R4, UR46 ;  /* 0x0000002e00047c02 */ /* 0x000fc60008000f00 */
[----:B------:R-:W-:Y:S04]  /*2d6b0*/  STL [R1+0x2148], R7 ;  /* 0x0021480701007387 */ /* 0x000fe80000100800 */
[----:B------:R-:W-:Y:S04]  /*2d6c0*/  STL [R1+0x2144], R6 ;  /* 0x0021440601007387 */ /* 0x000fe80000100800 */
[----:B-----5:R0:W-:Y:S04]  /*2d6d0*/  STL [R1+0x2140], R3 ;  /* 0x0021400301007387 */ /* 0x0201e80000100800 */
[----:B------:R-:W-:Y:S04]  /*2d6e0*/  STL [R1+0x2050], R0 ;  /* 0x0020500001007387 */ /* 0x000fe80000100800 */
[----:B------:R-:W-:Y:S01]  /*2d6f0*/  STL [R1+0x1de4], R130 ;  /* 0x001de48201007387 */ /* 0x000fe20000100800 */
[----:B0-----:R-:W-:-:S03]  /*2d700*/  MOV R3, UR51 ;  /* 0x0000003300037c02 */ /* 0x001fc60008000f00 */
[----:B------:R-:W-:Y:S04]  /*2d710*/  STL [R1+0x1dec], R130 ;  /* 0x001dec8201007387 */ /* 0x000fe80000100800 */
        /* <DEDUP_REMOVED lines=318> */
[----:B------:R0:W-:Y:S04]  /*2eb00*/  STL [R1+0x1c38], R25 ;  /* 0x001c381901007387 */ /* 0x0001e80000100800 */
        /* <DEDUP_REMOVED lines=20> */
[----:B-----5:R1:W-:Y:S01]  /*2ec50*/  STL [R1+0x1950], R2 ;  /* 0x0019500201007387 */ /* 0x0203e20000100800 */
[----:B------:R-:W2:Y:S01]  /*2ec60*/  S2R R8, SR_TID.X ;  /* 0x0000000000087919 */ /* 0x000ea20000002100 */
[----:B------:R-:W-:Y:S01]  /*2ec70*/  UIMAD UR39, UR59, -0x80, UR60 ;  /* 0xffffff803b2778a4 */ /* 0x000fe2000f8e023c */
[----:B0-----:R-:W0:Y:S01]  /*2ec80*/  S2R R25, SR_TID.X ;  /* 0x0000000000197919 */ /* 0x001e220000002100 */
[----:B-1----:R-:W-:-:S05]  /*2ec90*/  MOV R2, UR47 ;  /* 0x0000002f00027c02 */ /* 0x002fca0008000f00 */
[----:B------:R1:W-:Y:S04]  /*2eca0*/  STL [R1+0x1838], R2 ;  /* 0x0018380201007387 */ /* 0x0003e80000100800 */
[----:B------:R-:W-:Y:S04]  /*2ecb0*/  STL [R1+0x1834], R4 ;  /* 0x0018340401007387 */ /* 0x000fe80000100800 */
[----:B------:R3:W-:Y:S01]  /*2ecc0*/  STL [R1+0x1830], R3 ;  /* 0x0018300301007387 */ /* 0x0007e20000100800 */
[----:B-1----:R-:W-:-:S05]  /*2ecd0*/  MOV R2, UR50 ;  /* 0x0000003200027c02 */ /* 0x002fca0008000f00 */
[----:B------:R1:W-:Y:S01]  /*2ece0*/  STL [R1+0x182c], R2 ;  /* 0x00182c0201007387 */ /* 0x0003e20000100800 */
[----:B---3--:R-:W-:Y:S02]  /*2ecf0*/  MOV R3, UR55 ;  /* 0x0000003700037c02 */ /* 0x008fe40008000f00 */
[----:B--2---:R-:W-:-:S03]  /*2ed00*/  SHF.R.U32.HI R4, RZ, 0x6, R8 ;  /* 0x00000006ff047819 */ /* 0x004fc60000011608 */
[----:B------:R2:W-:Y:S01]  /*2ed10*/  STL [R1+0x1828], R3 ;  /* 0x0018280301007387 */ /* 0x0005e20000100800 */
[----:B-1----:R-:W-:Y:S02]  /*2ed20*/  MOV R2, UR54 ;  /* 0x0000003600027c02 */ /* 0x002fe40008000f00 */
[----:B------:R-:W-:-:S03]  /*2ed30*/  SGXT.U32 R4, R4, 0x1 ;  /* 0x000000010404781a */ /* 0x000fc60000000000 */
[----:B------:R1:W-:Y:S04]  /*2ed40*/  STL [R1+0x1824], R2 ;  /* 0x0018240201007387 */ /* 0x0003e80000100800 */
[----:B------:R-:W3:Y:S04]  /*2ed50*/  LDL R5, [R1+0x9f4] ;  /* 0x0009f40001057983 */ /* 0x000ee80000100800 */
[----:B------:R-:W4:Y:S04]  /*2ed60*/  LDL R6, [R1+0x9e8] ;  /* 0x0009e80001067983 */ /* 0x000f280000100800 */
[----:B--2---:R-:W2:Y:S04]  /*2ed70*/  LDL R3, [R1+0x9f0] ;  /* 0x0009f00001037983 */ /* 0x004ea80000100800 */
[----:B-1----:R-:W2:Y:S01]  /*2ed80*/  LDL R2, [R1+0xbdc] ;  /* 0x000bdc0001027983 */ /* 0x002ea20000100800 */
[----:B------:R-:W-:-:S02]  /*2ed90*/  LOP3.LUT R7, R4, 0x2, RZ, 0xfc, !PT ;  /* 0x0000000204077812 */ /* 0x000fc400078efcff */
[----:B------:R-:W1:Y:S01]  /*2eda0*/  S2R R4, SR_TID.X ;  /* 0x0000000000047919 */ /* 0x000e620000002100 */
[----:B------:R-:W-:Y:S01]  /*2edb0*/  SHF.R.U32.HI R8, RZ, 0x6, R8 ;  /* 0x00000006ff087819 */ /* 0x000fe20000011608 */
[----:B------:R-:W2:Y:S03]  /*2edc0*/  LDL R137, [R1+0x9ec] ;  /* 0x0009ec0001897983 */ /* 0x000ea60000100800 */
[----:B------:R-:W-:Y:S02]  /*2edd0*/  SGXT.U32 R8, R8, 0x1 ;  /* 0x000000010808781a */ /* 0x000fe40000000000 */
[----:B------:R-:W-:Y:S01]  /*2ede0*/  ISETP.GE.AND P1, PT, R7, UR39, PT ;  /* 0x0000002707007c0c */ /* 0x000fe2000bf26270 */
[----:B------:R-:W2:Y:S01]  /*2edf0*/  LDL R135, [R1+0xbd8] ;  /* 0x000bd80001877983 */ /* 0x000ea20000100800 */
[----:B------:R-:W-:-:S04]  /*2ee00*/  LOP3.LUT R7, R8, 0x4, RZ, 0xfc, !PT ;  /* 0x0000000408077812 */ /* 0x000fc800078efcff */
[----:B------:R-:W-:Y:S02]  /*2ee10*/  ISETP.GE.AND P4, PT, R7, UR39, PT ;  /* 0x0000002707007c0c */ /* 0x000fe4000bf86270 */
[----:B-1----:R-:W-:-:S04]  /*2ee20*/  SHF.R.U32.HI R8, RZ, 0x6, R4 ;  /* 0x00000006ff087819 */ /* 0x002fc80000011604 */
[----:B------:R-:W-:-:S04]  /*2ee30*/  SGXT.U32 R8, R8, 0x1 ;  /* 0x000000010808781a */ /* 0x000fc80000000000 */
[----:B------:R-:W-:Y:S02]  /*2ee40*/  LOP3.LUT R7, R8, 0x6, RZ, 0xfc, !PT ;  /* 0x0000000608077812 */ /* 0x000fe400078efcff */
[----:B------:R-:W1:Y:S01]  /*2ee50*/  S2R R8, SR_TID.X ;  /* 0x0000000000087919 */ /* 0x000e620000002100 */
[----:B0-----:R-:W-:Y:S02]  /*2ee60*/  SHF.R.U32.HI R4, RZ, 0x6, R25 ;  /* 0x00000006ff047819 */ /* 0x001fe40000011619 */
[----:B------:R-:W-:Y:S02]  /*2ee70*/  ISETP.GE.AND P5, PT, R7, UR39, PT ;  /* 0x0000002707007c0c */ /* 0x000fe4000bfa6270 */
[----:B------:R-:W-:Y:S02]  /*2ee80*/  SGXT.U32 R4, R4, 0x1 ;  /* 0x000000010404781a */ /* 0x000fe40000000000 */
[----:B------:R-:W-:Y:S02]  /*2ee90*/  PRMT R68, RZ, 0x7610, R68 ;  /* 0x00007610ff447816 */ /* 0x000fe40000000044 */
[----:B------:R-:W-:-:S02]  /*2eea0*/  ISETP.GE.AND P0, PT, R4, UR39, PT ;  /* 0x0000002704007c0c */ /* 0x000fc4000bf06270 */
[----:B-1----:R-:W-:-:S04]  /*2eeb0*/  SHF.R.U32.HI R8, RZ, 0x6, R8 ;  /* 0x00000006ff087819 */ /* 0x002fc80000011608 */
[----:B------:R-:W-:-:S04]  /*2eec0*/  SGXT.U32 R8, R8, 0x1 ;  /* 0x000000010808781a */ /* 0x000fc80000000000 */
[----:B------:R-:W-:-:S04]  /*2eed0*/  LOP3.LUT R7, R8, 0x8, RZ, 0xfc, !PT ;  /* 0x0000000808077812 */ /* 0x000fc800078efcff */
[----:B------:R-:W-:Y:S02]  /*2eee0*/  ISETP.GE.AND P2, PT, R7, UR39, PT ;  /* 0x0000002707007c0c */ /* 0x000fe4000bf46270 */
[----:B------:R-:W2:Y:S01]  /*2eef0*/  LDL R7, [R1+0x9e4] ;  /* 0x0009e40001077983 */ /* 0x000ea20000100800 */
[----:B---3--:R-:W-:Y:S02]  /*2ef00*/  @!P1 IMAD.MOV.U32 R4, RZ, RZ, R5 ;  /* 0x000000ffff049224 */ /* 0x008fe400078e0005 */
[----:B----4-:R-:W-:Y:S02]  /*2ef10*/  @!P1 IMAD.MOV.U32 R5, RZ, RZ, R6 ;  /* 0x000000ffff059224 */ /* 0x010fe400078e0006 */
[----:B------:R-:W3:Y:S04]  /*2ef20*/  LDL R6, [R1+0xbd4] ;  /* 0x000bd40001067983 */ /* 0x000ee80000100800 */
[----:B------:R2:W4:Y:S02]  /*2ef30*/  @!P1 LDG.E.U16 R68, desc[UR56][R4.64] ;  /* 0x0000003804449981 */ /* 0x000524000c1e1500 */
[----:B--2---:R-:W-:-:S02]  /*2ef40*/  @!P4 IMAD.MOV.U32 R4, RZ, RZ, R2 ;  /* 0x000000ffff04c224 */ /* 0x004fc400078e0002 */
[----:B------:R-:W-:Y:S01]  /*2ef50*/  @!P4 IMAD.MOV.U32 R5, RZ, RZ, R3 ;  /* 0x000000ffff05c224 */ /* 0x000fe200078e0003 */
[----:B------:R-:W2:Y:S04]  /*2ef60*/  LDL R2, [R1+0xbd0] ;  /* 0x000bd00001027983 */ /* 0x000ea80000100800 */
[----:B------:R-:W4:Y:S01]  /*2ef70*/  LDL R3, [R1+0xbcc] ;  /* 0x000bcc0001037983 */ /* 0x000f220000100800 */
[----:B------:R-:W0:Y:S01]  /*2ef80*/  S2R R8, SR_TID.X ;  /* 0x0000000000087919 */ /* 0x000e220000002100 */
[----:B------:R-:W-:Y:S02]  /*2ef90*/  PRMT R84, RZ, 0x7610, R84 ;  /* 0x00007610ff547816 */ /* 0x000fe40000000054 */
[----:B------:R-:W-:-:S04]  /*2efa0*/  PRMT R100, RZ, 0x7610, R100 ;  /* 0x00007610ff647816 */ /* 0x000fc80000000064 */
[----:B------:R1:W4:Y:S01]  /*2efb0*/  @!P4 LDG.E.U16 R84, desc[UR56][R4.64] ;  /* 0x000000380454c981 */ /* 0x000322000c1e1500 */
[----:B------:R-:W-:Y:S01]  /*2efc0*/  PRMT R55, RZ, 0x7610, R55 ;  /* 0x00007610ff377816 */ /* 0x000fe20000000037 */
[----:B-1----:R-:W-:Y:S02]  /*2efd0*/  @!P5 IMAD.MOV.U32 R4, RZ, RZ, R135 ;  /* 0x000000ffff04d224 */ /* 0x002fe400078e0087 */
[----:B------:R-:W-:Y:S01]  /*2efe0*/  @!P5 IMAD.MOV.U32 R5, RZ, RZ, R137 ;  /* 0x000000ffff05d224 */ /* 0x000fe200078e0089 */
[----:B------:R-:W4:Y:S04]  /*2eff0*/  LDL R135, [R1+0xbc8] ;  /* 0x000bc80001877983 */ /* 0x000f280000100800 */
[----:B------:R-:W4:Y:S04]  /*2f000*/  LDL R137, [R1+0xbc4] ;  /* 0x000bc40001897983 */ /* 0x000f280000100800 */
[----:B------:R1:W4:Y:S01]  /*2f010*/  @!P5 LDG.E.U16 R100, desc[UR56][R4.64] ;  /* 0x000000380464d981 */ /* 0x000322000c1e1500 */
[----:B0-----:R-:W-:-:S04]  /*2f020*/  SHF.R.U32.HI R8, RZ, 0x6, R8 ;  /* 0x00000006ff087819 */ /* 0x001fc80000011608 */
[----:B------:R-:W-:-:S04]  /*2f030*/  SGXT.U32 R8, R8, 0x1 ;  /* 0x000000010808781a */ /* 0x000fc80000000000 */
[----:B------:R-:W-:-:S04]  /*2f040*/  LOP3.LUT R140, R8, 0xa, RZ, 0xfc, !PT ;  /* 0x0000000a088c7812 */ /* 0x000fc800078efcff */
[----:B------:R-:W-:Y:S01]  /*2f050*/  ISETP.GE.AND P3, PT, R140, UR39, PT ;  /* 0x000000278c007c0c */ /* 0x000fe2000bf66270 */
[----:B-1----:R-:W-:Y:S02]  /*2f060*/  @!P2 IMAD.MOV.U32 R5, RZ, RZ, R7 ;  /* 0x000000ffff05a224 */ /* 0x002fe400078e0007 */
[----:B------:R-:W4:Y:S01]  /*2f070*/  LDL R7, [R1+0xbbc] ;  /* 0x000bbc0001077983 */ /* 0x000f220000100800 */
[----:B------:R-:W0:Y:S01]  /*2f080*/  S2R R8, SR_TID.X ;  /* 0x0000000000087919 */ /* 0x000e220000002100 */
[----:B---3--:R-:W-:Y:S02]  /*2f090*/  @!P2 IMAD.MOV.U32 R4, RZ, RZ, R6 ;  /* 0x000000ffff04a224 */ /* 0x008fe400078e0006 */
[----:B------:R-:W3:Y:S04]  /*2f0a0*/  LDL R6, [R1+0xbc0] ;  /* 0x000bc00001067983 */ /* 0x000ee80000100800 */
[----:B------:R2:W3:Y:S02]  /*2f0b0*/  @!P2 LDG.E.U16 R55, desc[UR56][R4.64] ;  /* 0x000000380437a981 */ /* 0x0004e4000c1e1500 */
[----:B--2---:R-:W-:-:S02]  /*2f0c0*/  @!P3 IMAD.MOV.U32 R4, RZ, RZ, R2 ;  /* 0x000000ffff04b224 */ /* 0x004fc400078e0002 */
[----:B------:R-:W2:Y:S01]  /*2f0d0*/  LDL R2, [R1+0xbb8] ;  /* 0x000bb80001027983 */ /* 0x000ea20000100800 */
[----:B----4-:R-:W-:-:S03]  /*2f0e0*/  @!P3 IMAD.MOV.U32 R5, RZ, RZ, R3 ;  /* 0x000000ffff05b224 */ /* 0x010fc600078e0003 */
[----:B------:R-:W4:Y:S01]  /*2f0f0*/  LDL R3, [R1+0xbb4] ;  /* 0x000bb40001037983 */ /* 0x000f220000100800 */
[----:B0-----:R-:W-:-:S04]  /*2f100*/  SHF.R.U32.HI R8, RZ, 0x6, R8 ;  /* 0x00000006ff087819 */ /* 0x001fc80000011608 */
[----:B------:R-:W-:-:S04]  /*2f110*/  SGXT.U32 R8, R8, 0x1 ;  /* 0x000000010808781a */ /* 0x000fc80000000000 */
[----:B------:R-:W-:Y:S02]  /*2f120*/  LOP3.LUT R140, R8, 0xc, RZ, 0xfc, !PT ;  /* 0x0000000c088c7812 */ /* 0x000fe400078efcff */
[----:B------:R-:W0:Y:S02]  /*2f130*/  S2R R8, SR_TID.X ;  /* 0x0000000000087919 */ /* 0x000e240000002100 */
[----:B------:R-:W-:Y:S02]  /*2f140*/  ISETP.GE.AND P6, PT, R140, UR39, PT ;  /* 0x000000278c007c0c */ /* 0x000fe4000bfc6270 */
[----:B0-----:R-:W-:-:S04]  /*2f150*/  SHF.R.U32.HI R8, RZ, 0x6, R8 ;  /* 0x00000006ff087819 */ /* 0x001fc80000011608 */
[----:B------:R-:W-:-:S04]  /*2f160*/  SGXT.U32 R8, R8, 0x1 ;  /* 0x000000010808781a */ /* 0x000fc80000000000 */
[----:B------:R-:W-:Y:S02]  /*2f170*/  LOP3.LUT R140, R8, 0xe, RZ, 0xfc, !PT ;  /* 0x0000000e088c7812 */ /* 0x000fe400078efcff */
[----:B------:R-:W0:Y:S01]  /*2f180*/  S2R R8, SR_TID.X ;  /* 0x0000000000087919 */ /* 0x000e220000002100 */
[----:B------:R-:W-:Y:S02]  /*2f190*/  PRMT R71, RZ, 0x7610, R71 ;  /* 0x00007610ff477816 */ /* 0x000fe40000000047 */
[----:B------:R-:W-:Y:S02]  /*2f1a0*/  ISETP.GE.AND P1, PT, R140, UR39, PT ;  /* 0x000000278c007c0c */ /* 0x000fe4000bf26270 */
[----:B------:R-:W-:Y:S02]  /*2f1b0*/  PRMT R87, RZ, 0x7610, R87 ;  /* 0x00007610ff577816 */ /* 0x000fe40000000057 */
[----:B------:R1:W4:Y:S01]  /*2f1c0*/  @!P3 LDG.E.U16 R71, desc[UR56][R4.64] ;  /* 0x000000380447b981 */ /* 0x000322000c1e1500 */
[----:B------:R-:W-:Y:S01]  /*2f1d0*/  PRMT R103, RZ, 0x7610, R103 ;  /* 0x00007610ff677816 */ /* 0x000fe20000000067 */
[----:B-1----:R-:W-:-:S02]  /*2f1e0*/  @!P6 IMAD.MOV.U32 R4, RZ, RZ, R135 ;  /* 0x000000ffff04e224 */ /* 0x002fc400078e0087 */
        /* <DEDUP_REMOVED lines=33> */
[----:B------:R-:W4:Y:S01]  /*2f400*/  LDL R135, [R1+0xb98] ;  /* 0x000b980001877983 */ /* 0x000f220000100800 */
[----:B0-----:R-:W-:-:S04]  /*2f410*/  SHF.R.U32.HI R8, RZ, 0x6, R8 ;  /* 0x00000006ff087819 */ /* 0x001fc80000011608 */
[----:B------:R-:W-:-:S04]  /*2f420*/  SGXT.U32 R8, R8, 0x1 ;  /* 0x000000010808781a */ /* 0x000fc80000000000 */
[----:B------:R-:W-:Y:S01]  /*2f430*/  LOP3.LUT R140, R8, 0x16, RZ, 0xfc, !PT ;  /* 0x00000016088c7812 */ /* 0x000fe200078efcff */
[----:B------:R-:W-:Y:S02]  /*2f440*/  @!P5 IMAD.MOV.U32 R5, RZ, RZ, R137 ;  /* 0x000000ffff05d224 */ /* 0x000fe400078e0089 */
[----:B------:R-:W4:Y:S01]  /*2f450*/  LDL R137, [R1+0xb94] ;  /* 0x000b940001897983 */ /* 0x000f220000100800 */
[----:B------:R-:W-:-:S03]  /*2f460*/  ISETP.GE.AND P3, PT, R140, UR39, PT ;  /* 0x000000278c007c0c */ /* 0x000fc6000bf66270 */
[----:B------:R0:W4:Y:S02]  /*2f470*/  @!P5 LDG.E.U16 R70, desc[UR56][R4.64] ;  /* 0x000000380446d981 */ /* 0x000124000c1e1500 */
[----:B0-----:R-:W-:Y:S02]  /*2f480*/  @!P2 IMAD.MOV.U32 R5, RZ, RZ, R7 ;  /* 0x000000ffff05a224 */ /* 0x001fe400078e0007 */
[----:B------:R-:W4:Y:S01]  /*2f490*/  LDL R7, [R1+0xb8c] ;  /* 0x000b8c0001077983 */ /* 0x000f220000100800 */
[----:B---3--:R-:W-:-:S03]  /*2f4a0*/  @!P2 IMAD.MOV.U32 R4, RZ, RZ, R6 ;  /* 0x000000ffff04a224 */ /* 0x008fc600078e0006 */
[----:B------:R-:W3:Y:S04]  /*2f4b0*/  LDL R6, [R1+0xb90] ;  /* 0x000b900001067983 */ /* 0x000ee80000100800 */
[----:B------:R2:W3:Y:S02]  /*2f4c0*/  @!P2 LDG.E.U16 R86, desc[UR56][R4.64] ;  /* 0x000000380456a981 */ /* 0x0004e4000c1e1500 */
[----:B--2---:R-:W-:Y:S02]  /*2f4d0*/  @!P3 IMAD.MOV.U32 R4, RZ, RZ, R2 ;  /* 0x000000ffff04b224 */ /* 0x004fe400078e0002 */
[----:B------:R-:W2:Y:S01]  /*2f4e0*/  LDL R2, [R1+0xb88] ;  /* 0x000b880001027983 */ /* 0x000ea20000100800 */
[----:B----4-:R-:W-:-:S03]  /*2f4f0*/  @!P3 IMAD.MOV.U32 R5, RZ, RZ, R3 ;  /* 0x000000ffff05b224 */ /* 0x010fc600078e0003 */
[----:B------:R-:W4:Y:S01]  /*2f500*/  LDL R3, [R1+0xb84] ;  /* 0x000b840001037983 */ /* 0x000f220000100800 */
[----:B------:R-:W0:Y:S02]  /*2f510*/  S2R R8, SR_TID.X ;  /* 0x0000000000087919 */ /* 0x000e240000002100 */
        /* <DEDUP_REMOVED lines=87> */
[----:B------:R-:W-:Y:S01]  /*2fa90*/  PRMT R59, RZ, 0x7610, R59 ;  /* 0x00007610ff3b7816 */ /* 0x000fe2000000003b */
[----:B------:R-:W4:Y:S04]  /*2faa0*/  LDL R137, [R1+0xb44] ;  /* 0x000b440001897983 */ /* 0x000f280000100800 */
[----:B------:R1:W4:Y:S01]  /*2fab0*/  @!P6 LDG.E.U16 R88, desc[UR56][R4.64] ;  /* 0x000000380458e981 */ /* 0x000322000c1e1500 */
[--C-:B0-----:R-:W-:Y:S02]  /*2fac0*/  SHF.R.U32.HI R140, RZ, 0x6, R8.reuse ;  /* 0x00000006ff8c7819 */ /* 0x101fe40000011608 */
[----:B------:R-:W-:Y:S01]  /*2fad0*/  SHF.R.U32.HI R8, RZ, 0x6, R8 ;  /* 0x00000006ff087819 */ /* 0x000fe20000011608 */
[----:B-1----:R-:W-:Y:S01]  /*2fae0*/  @!P1 IMAD.MOV.U32 R5, RZ, RZ, R7 ;  /* 0x000000ffff059224 */ /* 0x002fe200078e0007 */
[----:B------:R-:W-:Y:S01]  /*2faf0*/  SGXT.U32 R140, R140, 0x1 ;  /* 0x000000018c8c781a */ /* 0x000fe20000000000 */
[----:B------:R-:W4:Y:S01]  /*2fb00*/  LDL R7, [R1+0xb3c] ;  /* 0x000b3c0001077983 */ /* 0x000f220000100800 */
[----:B------:R-:W-:-:S04]  /*2fb10*/  SGXT.U32 R8, R8, 0x1 ;  /* 0x000000010808781a */ /* 0x000fc80000000000 */
[----:B------:R-:W-:Y:S02]  /*2fb20*/  LOP3.LUT R135, R8, 0x2c, RZ, 0xfc, !PT ;  /* 0x0000002c08877812 */ /* 0x000fe400078efcff */
[----:B------:R-:W0:Y:S01]  /*2fb30*/  S2R R8, SR_TID.X ;  /* 0x0000000000087919 */ /* 0x000e220000002100 */
[----:B------:R-:W-:-:S04]  /*2fb40*/  LOP3.LUT R140, R140, 0x2a, RZ, 0xfc, !PT ;  /* 0x0000002a8c8c7812 */ /* 0x000fc800078efcff */
[----:B------:R-:W-:Y:S02]  /*2fb50*/  ISETP.GE.AND P5, PT, R140, UR39, PT ;  /* 0x000000278c007c0c */ /* 0x000fe4000bfa6270 */
[----:B------:R-:W4:Y:S01]  /*2fb60*/  LDL R140, [R1+0xb50] ;  /* 0x000b5000018c7983 */ /* 0x000f220000100800 */
[----:B0-----:R-:W-:-:S04]  /*2fb70*/  SHF.R.U32.HI R8, RZ, 0x6, R8 ;  /* 0x00000006ff087819 */ /* 0x001fc80000011608 */
[----:B------:R-:W-:Y:S01]  /*2fb80*/  SGXT.U32 R8, R8, 0x1 ;  /* 0x000000010808781a */ /* 0x000fe20000000000 */
[----:B---3--:R-:W-:-:S05]  /*2fb90*/  @!P1 IMAD.MOV.U32 R4, RZ, RZ, R6 ;  /* 0x000000ffff049224 */ /* 0x008fca00078e0006 */
[----:B------:R2:W3:Y:S02]  /*2fba0*/  @!P1 LDG.E.U16 R104, desc[UR56][R4.64] ;  /* 0x0000003804689981 */ /* 0x0004e4000c1e1500 */
[----:B--2---:R-:W-:Y:S01]  /*2fbb0*/  @!P4 IMAD.MOV.U32 R4, RZ, RZ, R2 ;  /* 0x000000ffff04c224 */ /* 0x004fe200078e0002 */
[----:B------:R-:W-:Y:S01]  /*2fbc0*/  LOP3.LUT R6, R8, 0x2e, RZ, 0xfc, !PT ;  /* 0x0000002e08067812 */ /* 0x000fe200078efcff */
[----:B------:R-:W2:Y:S01]  /*2fbd0*/  LDL R2, [R1+0xb38] ;  /* 0x000b380001027983 */ /* 0x000ea20000100800 */
[----:B----4-:R-:W-:-:S03]  /*2fbe0*/  @!P4 IMAD.MOV.U32 R5, RZ, RZ, R3 ;  /* 0x000000ffff05c224 */ /* 0x010fc600078e0003 */
[----:B------:R-:W4:Y:S04]  /*2fbf0*/  LDL R8, [R1+0xb48] ;  /* 0x000b480001087983 */ /* 0x000f280000100800 */
[----:B------:R0:W3:Y:S01]  /*2fc00*/  @!P4 LDG.E.U16 R59, desc[UR56][R4.64] ;  /* 0x00000038043bc981 */ /* 0x0000e2000c1e1500 */
[----:B------:R-:W-:-:S03]  /*2fc10*/  ISETP.GE.AND P3, PT, R6, UR39, PT ;  /* 0x0000002706007c0c */ /* 0x000fc6000bf66270 */
[----:B------:R-:W2:Y:S04]  /*2fc20*/  LDL R6, [R1+0xb40] ;  /* 0x000b400001067983 */ /* 0x000ea80000100800 */
[----:B------:R-:W3:Y:S01]  /*2fc30*/  LDL R3, [R1+0xb34] ;  /* 0x000b340001037983 */ /* 0x000ee20000100800 */
[----:B0-----:R-:W0:Y:S02]  /*2fc40*/  S2R R5, SR_TID.X ;  /* 0x0000000000057919 */ /* 0x001e240000002100 */
[----:B0-----:R-:W-:Y:S02]  /*2fc50*/  SHF.R.U32.HI R4, RZ, 0x6, R5 ;  /* 0x00000006ff047819 */ /* 0x001fe40000011605 */
[----:B------:R-:W4:Y:S01]  /*2fc60*/  LDL R5, [R1+0xb4c] ;  /* 0x000b4c0001057983 */ /* 0x000f220000100800 */
[----:B------:R-:W-:-:S02]  /*2fc70*/  ISETP.GE.AND P2, PT, R135, UR39, PT ;  /* 0x0000002787007c0c */ /* 0x000fc4000bf46270 */
[----:B------:R-:W0:Y:S01]  /*2fc80*/  S2R R135, SR_TID.X ;  /* 0x0000000000877919 */ /* 0x000e220000002100 */
[----:B------:R-:W-:-:S04]  /*2fc90*/  SGXT.U32 R4, R4, 0x1 ;  /* 0x000000010404781a */ /* 0x000fc80000000000 */
[----:B------:R-:W-:Y:S02]  /*2fca0*/  LOP3.LUT R4, R4, 0x30, RZ, 0xfc, !PT ;  /* 0x0000003004047812 */ /* 0x000fe400078efcff */
[----:B------:R-:W-:Y:S02]  /*2fcb0*/  PRMT R75, RZ, 0x7610, R75 ;  /* 0x00007610ff4b7816 */ /* 0x000fe4000000004b */
[----:B------:R-:W-:Y:S02]  /*2fcc0*/  ISETP.GE.AND P6, PT, R4, UR39, PT ;  /* 0x0000002704007c0c */ /* 0x000fe4000bfc6270 */
[----:B------:R-:W-:Y:S02]  /*2fcd0*/  PRMT R91, RZ, 0x7610, R91 ;  /* 0x00007610ff5b7816 */ /* 0x000fe4000000005b */
[----:B------:R-:W-:Y:S02]  /*2fce0*/  PRMT R107, RZ, 0x7610, R107 ;  /* 0x00007610ff6b7816 */ /* 0x000fe4000000006b */
[----:B0-----:R-:W-:-:S04]  /*2fcf0*/  SHF.R.U32.HI R135, RZ, 0x6, R135 ;  /* 0x00000006ff877819 */ /* 0x001fc80000011687 */
[----:B------:R-:W-:Y:S02]  /*2fd00*/  SGXT.U32 R135, R135, 0x1 ;  /* 0x000000018787781a */ /* 0x000fe40000000000 */
[----:B------:R-:W-:Y:S01]  /*2fd10*/  PRMT R58, RZ, 0x7610, R58 ;  /* 0x00007610ff3a7816 */ /* 0x000fe2000000003a */
[----:B------:R-:W-:Y:S01]  /*2fd20*/  @!P5 IMAD.MOV.U32 R4, RZ, RZ, R140 ;  /* 0x000000ffff04d224 */ /* 0x000fe200078e008c */
[----:B------:R-:W-:Y:S02]  /*2fd30*/  LOP3.LUT R140, R135, 0x32, RZ, 0xfc, !PT ;  /* 0x00000032878c7812 */ /* 0x000fe400078efcff */
[----:B------:R-:W0:Y:S02]  /*2fd40*/  S2R R135, SR_TID.X ;  /* 0x0000000000877919 */ /* 0x000e240000002100 */
[----:B------:R-:W-:Y:S02]  /*2fd50*/  ISETP.GE.AND P1, PT, R140, UR39, PT ;  /* 0x000000278c007c0c */ /* 0x000fe4000bf26270 */
[----:B------:R-:W3:Y:S01]  /*2fd60*/  LDL R140, [R1+0xb24] ;  /* 0x000b2400018c7983 */ /* 0x000ee20000100800 */
[----:B0-----:R-:W-:-:S04]  /*2fd70*/  SHF.R.U32.HI R135, RZ, 0x6, R135 ;  /* 0x00000006ff877819 */ /* 0x001fc80000011687 */
[----:B------:R-:W-:-:S04]  /*2fd80*/  SGXT.U32 R135, R135, 0x1 ;  /* 0x000000018787781a */ /* 0x000fc80000000000 */
[----:B------:R-:W-:-:S04]  /*2fd90*/  LOP3.LUT R135, R135, 0x34, RZ, 0xfc, !PT ;  /* 0x0000003487877812 */ /* 0x000fc800078efcff */
[----:B------:R-:W-:Y:S02]  /*2fda0*/  ISETP.GE.AND P4, PT, R135, UR39, PT ;  /* 0x0000002787007c0c */ /* 0x000fe4000bf86270 */
[----:B------:R-:W3:Y:S04]  /*2fdb0*/  LDL R135, [R1+0xb20] ;  /* 0x000b200001877983 */ /* 0x000ee80000100800 */
[----:B----4-:R0:W4:Y:S02]  /*2fdc0*/  @!P5 LDG.E.U16 R75, desc[UR56][R4.64] ;  /* 0x00000038044bd981 */ /* 0x010124000c1e1500 */
[----:B0-----:R-:W-:Y:S02]  /*2fdd0*/  @!P2 IMAD.MOV.U32 R4, RZ, RZ, R8 ;  /* 0x000000ffff04a224 */ /* 0x001fe400078e0008 */
[----:B------:R-:W-:-:S02]  /*2fde0*/  @!P2 IMAD.MOV.U32 R5, RZ, RZ, R137 ;  /* 0x000000ffff05a224 */ /* 0x000fc400078e0089 */
[----:B------:R-:W4:Y:S04]  /*2fdf0*/  LDL R137, [R1+0xb1c] ;  /* 0x000b1c0001897983 */ /* 0x000f280000100800 */
[----:B------:R2:W4:Y:S02]  /*2fe00*/  @!P2 LDG.E.U16 R91, desc[UR56][R4.64] ;  /* 0x00000038045ba981 */ /* 0x000524000c1e1500 */
[----:B--2---:R-:W-:Y:S02]  /*2fe10*/  @!P3 IMAD.MOV.U32 R4, RZ, RZ, R6 ;  /* 0x000000ffff04b224 */ /* 0x004fe400078e0006 */
[----:B------:R-:W-:Y:S01]  /*2fe20*/  @!P3 IMAD.MOV.U32 R5, RZ, RZ, R7 ;  /* 0x000000ffff05b224 */ /* 0x000fe200078e0007 */
[----:B------:R-:W2:Y:S04]  /*2fe30*/  LDL R6, [R1+0xb28] ;  /* 0x000b280001067983 */ /* 0x000ea80000100800 */
[----:B------:R0:W4:Y:S02]  /*2fe40*/  @!P3 LDG.E.U16 R107, desc[UR56][R4.64] ;  /* 0x00000038046bb981 */ /* 0x000124000c1e1500 */
[----:B0-----:R-:W-:-:S02]  /*2fe50*/  @!P6 IMAD.MOV.U32 R4, RZ, RZ, R2 ;  /* 0x000000ffff04e224 */ /* 0x001fc400078e0002 */
[----:B---3--:R-:W-:Y:S01]  /*2fe60*/  @!P6 IMAD.MOV.U32 R5, RZ, RZ, R3 ;  /* 0x000000ffff05e224 */ /* 0x008fe200078e0003 */
[----:B------:R-:W3:Y:S04]  /*2fe70*/  LDL R2, [R1+0xb18] ;  /* 0x000b180001027983 */ /* 0x000ee80000100800 */
[----:B------:R0:W3:Y:S04]  /*2fe80*/  @!P6 LDG.E.U16 R58, desc[UR56][R4.64] ;  /* 0x00000038043ae981 */ /* 0x0000e8000c1e1500 */
[----:B------:R-:W3:Y:S04]  /*2fe90*/  LDL R3, [R1+0xb14] ;  /* 0x000b140001037983 */ /* 0x000ee80000100800 */
[----:B------:R-:W0:Y:S04]  /*2fea0*/  LDL R4, [R1+0xb2c] ;  /* 0x000b2c0001047983 */ /* 0x000e280000100800 */
[----:B------:R-:W0:Y:S01]  /*2feb0*/  LDL R5, [R1+0xb30] ;  /* 0x000b300001057983 */ /* 0x000e220000100800 */
[----:B------:R-:W1:Y:S02]  /*2fec0*/  S2R R8, SR_TID.X ;  /* 0x0000000000087919 */ /* 0x000e640000002100 */
[----:B-1----:R-:W-:-:S04]  /*2fed0*/  SHF.R.U32.HI R8, RZ, 0x6, R8 ;  /* 0x00000006ff087819 */ /* 0x002fc80000011608 */
[----:B------:R-:W-:-:S04]  /*2fee0*/  SGXT.U32 R8, R8, 0x1 ;  /* 0x000000010808781a */ /* 0x000fc80000000000 */
[----:B------:R-:W-:Y:S02]  /*2fef0*/  LOP3.LUT R7, R8, 0x36, RZ, 0xfc, !PT ;  /* 0x0000003608077812 */ /* 0x000fe400078efcff */
[----:B------:R-:W1:Y:S02]  /*2ff00*/  S2R R8, SR_TID.X ;  /* 0x0000000000087919 */ /* 0x000e640000002100 */
[----:B------:R-:W-:Y:S02]  /*2ff10*/  ISETP.GE.AND P5, PT, R7, UR39, PT ;  /* 0x0000002707007c0c */ /* 0x000fe4000bfa6270 */
[----:B------:R-:W1:Y:S01]  /*2ff20*/  S2R R7, SR_TID.X ;  /* 0x0000000000077919 */ /* 0x000e620000002100 */
[----:B------:R-:W-:Y:S02]  /*2ff30*/  PRMT R74, RZ, 0x7610, R74 ;  /* 0x00007610ff4a7816 */ /* 0x000fe4000000004a */
[----:B------:R-:W-:Y:S02]  /*2ff40*/  PRMT R90, RZ, 0x7610, R90 ;  /* 0x00007610ff5a7816 */ /* 0x000fe4000000005a */
[----:B------:R-:W-:-:S02]  /*2ff50*/  PRMT R106, RZ, 0x7610, R106 ;  /* 0x00007610ff6a7816 */ /* 0x000fc4000000006a */
[----:B-1----:R-:W-:Y:S02]  /*2ff60*/  SHF.R.U32.HI R8, RZ, 0x6, R8 ;  /* 0x00000006ff087819 */ /* 0x002fe40000011608 */
[----:B------:R-:W-:Y:S02]  /*2ff70*/  SHF.R.U32.HI R7, RZ, 0x6, R7 ;  /* 0x00000006ff077819 */ /* 0x000fe40000011607 */
[----:B------:R-:W-:Y:S02]  /*2ff80*/  SGXT.U32 R8, R8, 0x1 ;  /* 0x000000010808781a */ /* 0x000fe40000000000 */
[----:B------:R-:W-:Y:S02]  /*2ff90*/  SGXT.U32 R7, R7, 0x1 ;  /* 0x000000010707781a */ /* 0x000fe40000000000 */
[----:B------:R-:W-:-:S04]  /*2ffa0*/  LOP3.LUT R8, R8, 0x38, RZ, 0xfc, !PT ;  /* 0x0000003808087812 */ /* 0x000fc800078efcff */
[----:B------:R-:W-:Y:S02]  /*2ffb0*/  ISETP.GE.AND P2, PT, R8, UR39, PT ;  /* 0x0000002708007c0c */ /* 0x000fe4000bf46270 */
[----:B------:R-:W-:Y:S01]  /*2ffc0*/  PRMT R61, RZ, 0x7610, R61 ;  /* 0x00007610ff3d7816 */ /* 0x000fe2000000003d */
[----:B------:R-:W3:Y:S01]  /*2ffd0*/  LDL.LU R8, [R1+0x214c] ;  /* 0x00214c0001087983 */ /* 0x000ee20000300800 */
[----:B0-----:R-:W-:-:S04]  /*2ffe0*/  @!P1 LOP3.LUT R5, R5, R4, RZ, 0x3c, !PT ;  /* 0x0000000405059212 */ /* 0x001fc800078e3cff */
[----:B------:R-:W-:-:S04]  /*2fff0*/  @!P1 LOP3.LUT R4, R5, R4, RZ, 0x3c, !PT ;  /* 0x0000000405049212 */ /* 0x000fc800078e3cff */
[----:B------:R-:W-:-:S05]  /*30000*/  @!P1 LOP3.LUT R5, R5, R4, RZ, 0x3c, !PT ;  /* 0x0000000405059212 */ /* 0x000fca00078e3cff */
[----:B------:R0:W3:Y:S02]  /*30010*/  @!P1 LDG.E.U16 R74, desc[UR56][R4.64] ;  /* 0x00000038044a9981 */ /* 0x0000e4000c1e1500 */
[----:B0-----:R-:W-:Y:S01]  /*30020*/  LOP3.LUT R5, R7, 0x3a, RZ, 0xfc, !PT ;  /* 0x0000003a07057812 */ /* 0x001fe200078efcff */
[----:B--2---:R-:W-:Y:S02]  /*30030*/  @!P4 IMAD.MOV.U32 R4, RZ, RZ, R6 ;  /* 0x000000ffff04c224 */ /* 0x004fe400078e0006 */
[----:B------:R-:W2:Y:S01]  /*30040*/  LDL R6, [R1+0xb10] ;  /* 0x000b100001067983 */ /* 0x000ea20000100800 */
[----:B------:R-:W-:Y:S01]  /*30050*/  ISETP.GE.AND P3, PT, R5, UR39, PT ;  /* 0x0000002705007c0c */ /* 0x000fe2000bf66270 */
[----:B------:R-:W-:-:S05]  /*30060*/  @!P4 IMAD.MOV.U32 R5, RZ, RZ, R140 ;  /* 0x000000ffff05c224 */ /* 0x000fca00078e008c */
[----:B------:R0:W2:Y:S02]  /*30070*/  @!P4 LDG.E.U16 R90, desc[UR56][R4.64] ;  /* 0x00000038045ac981 */ /* 0x0000a4000c1e1500 */
[----:B0-----:R-:W-:Y:S02]  /*30080*/  @!P5 IMAD.MOV.U32 R4, RZ, RZ, R135 ;  /* 0x000000ffff04d224 */ /* 0x001fe400078e0087 */
[----:B----4-:R-:W-:Y:S01]  /*30090*/  @!P5 IMAD.MOV.U32 R5, RZ, RZ, R137 ;  /* 0x000000ffff05d224 */ /* 0x010fe200078e0089 */
[----:B------:R-:W0:Y:S04]  /*300a0*/  S2R R7, SR_TID.X ;  /* 0x0000000000077919 */ /* 0x000e280000002100 */
[----:B------:R3:W4:Y:S04]  /*300b0*/  @!P5 LDG.E.U16 R106, desc[UR56][R4.64] ;  /* 0x00000038046ad981 */ /* 0x000728000c1e1500 */
[----:B------:R-:W4:Y:S01]  /*300c0*/  LDL R137, [R1+0xb04] ;  /* 0x000b040001897983 */ /* 0x000f220000100800 */
[----:B---3--:R-:W-:-:S02]  /*300d0*/  @!P2 IMAD.MOV.U32 R4, RZ, RZ, R2 ;  /* 0x000000ffff04a224 */ /* 0x008fc400078e0002 */
[----:B------:R-:W-:Y:S01]  /*300e0*/  @!P2 IMAD.MOV.U32 R5, RZ, RZ, R3 ;  /* 0x000000ffff05a224 */ /* 0x000fe200078e0003 */
[----:B------:R-:W3:Y:S04]  /*300f0*/  LDL R2, [R1+0xaf8] ;  /* 0x000af80001027983 */ /* 0x000ee80000100800 */
[----:B------:R1:W3:Y:S04]  /*30100*/  @!P2 LDG.E.U16 R61, desc[UR56][R4.64] ;  /* 0x00000038043da981 */ /* 0x0002e8000c1e1500 */
[----:B------:R-:W3:Y:S01]  /*30110*/  LDL R3, [R1+0xaf4] ;  /* 0x000af40001037983 */ /* 0x000ee20000100800 */
[----:B-1----:R-:W1:Y:S02]  /*30120*/  S2R R5, SR_TID.X ;  /* 0x0000000000057919 */ /* 0x002e640000002100 */
[----:B-1----:R-:W-:-:S04]  /*30130*/  SHF.R.U32.HI R5, RZ, 0x6, R5 ;  /* 0x00000006ff057819 */ /* 0x002fc80000011605 */
[----:B------:R-:W-:-:S04]  /*30140*/  SGXT.U32 R5, R5, 0x1 ;  /* 0x000000010505781a */ /* 0x000fc80000000000 */
[----:B------:R-:W-:Y:S02]  /*30150*/  LOP3.LUT R4, R5, 0x40, RZ, 0xfc, !PT ;  /* 0x0000004005047812 */ /* 0x000fe400078efcff */
[----:B------:R-:W4:Y:S01]  /*30160*/  LDL R5, [R1+0xb0c] ;  /* 0x000b0c0001057983 */ /* 0x000f220000100800 */
[--C-:B0-----:R-:W-:Y:S02]  /*30170*/  SHF.R.U32.HI R140, RZ, 0x6, R7.reuse ;  /* 0x00000006ff8c7819 */ /* 0x101fe40000011607 */
[----:B------:R-:W-:Y:S02]  /*30180*/  SHF.R.U32.HI R7, RZ, 0x6, R7 ;  /* 0x00000006ff077819 */ /* 0x000fe40000011607 */
[----:B------:R-:W-:Y:S02]  /*30190*/  SGXT.U32 R140, R140, 0x1 ;  /* 0x000000018c8c781a */ /* 0x000fe40000000000 */
[----:B------:R-:W-:Y:S02]  /*301a0*/  SGXT.U32 R7, R7, 0x1 ;  /* 0x000000010707781a */ /* 0x000fe40000000000 */
[----:B------:R-:W-:-:S02]  /*301b0*/  LOP3.LUT R140, R140, 0x3c, RZ, 0xfc, !PT ;  /* 0x0000003c8c8c7812 */ /* 0x000fc400078efcff */
[----:B------:R-:W-:Y:S02]  /*301c0*/  LOP3.LUT R135, R7, 0x3e, RZ, 0xfc, !PT ;  /* 0x0000003e07877812 */ /* 0x000fe400078efcff */
[----:B------:R-:W3:Y:S01]  /*301d0*/  LDL R7, [R1+0xb08] ;  /* 0x000b080001077983 */ /* 0x000ee20000100800 */
[----:B------:R-:W-:Y:S02]  /*301e0*/  ISETP.GE.AND P4, PT, R140, UR39, PT ;  /* 0x000000278c007c0c */ /* 0x000fe4000bf86270 */
[----:B------:R-:W-:Y:S01]  /*301f0*/  ISETP.GE.AND P1, PT, R135, UR39, PT ;  /* 0x0000002787007c0c */ /* 0x000fe2000bf26270 */
[----:B------:R-:W3:Y:S04]  /*30200*/  LDL R140, [R1+0xafc] ;  /* 0x000afc00018c7983 */ /* 0x000ee80000100800 */
[----:B------:R-:W3:Y:S01]  /*30210*/  LDL R135, [R1+0xb00] ;  /* 0x000b000001877983 */ /* 0x000ee20000100800 */
[----:B------:R-:W-:-:S02]  /*30220*/  PRMT R77, RZ, 0x7610, R77 ;  /* 0x00007610ff4d7816 */ /* 0x000fc4000000004d */
[----:B------:R-:W-:Y:S02]  /*30230*/  ISETP.GE.AND P2, PT, R4, UR39, PT ;  /* 0x0000002704007c0c */ /* 0x000fe4000bf46270 */
[----:B------:R-:W-:Y:S02]  /*30240*/  PRMT R93, RZ, 0x7610, R93 ;  /* 0x00007610ff5d7816 */ /* 0x000fe4000000005d */
[----:B------:R-:W-:Y:S02]  /*30250*/  PRMT R109, RZ, 0x7610, R109 ;  /* 0x00007610ff6d7816 */ /* 0x000fe4000000006d */
[----:B------:R-:W-:Y:S01]  /*30260*/  PRMT R60, RZ, 0x7610, R60 ;  /* 0x00007610ff3c7816 */ /* 0x000fe2000000003c */
[----:B--2---:R-:W-:Y:S02]  /*30270*/  @!P3 IMAD.MOV.U32 R4, RZ, RZ, R6 ;  /* 0x000000ffff04b224 */ /* 0x004fe400078e0006 */
[----:B------:R-:W0:Y:S03]  /*30280*/  S2R R6, SR_TID.X ;  /* 0x0000000000067919 */ /* 0x000e260000002100 */
[----:B----4-:R1:W2:Y:S02]  /*30290*/  @!P3 LDG.E.U16 R77, desc[UR56][R4.64] ;  /* 0x00000038044db981 */ /* 0x0102a4000c1e1500 */
[----:B-1----:R-:W1:Y:S01]  /*302a0*/  S2R R5, SR_TID.X ;  /* 0x0000000000057919 */ /* 0x002e620000002100 */
[----:B---3--:R-:W-:Y:S01]  /*302b0*/  @!P4 IMAD.MOV.U32 R4, RZ, RZ, R7 ;  /* 0x000000ffff04c224 */ /* 0x008fe200078e0007 */
[----:B-1----:R-:W-:-:S04]  /*302c0*/  SHF.R.U32.HI R5, RZ, 0x6, R5 ;  /* 0x00000006ff057819 */ /* 0x002fc80000011605 */
[----:B------:R-:W-:-:S04]  /*302d0*/  SGXT.U32 R5, R5, 0x1 ;  /* 0x000000010505781a */ /* 0x000fc80000000000 */
[----:B------:R-:W-:-:S04]  /*302e0*/  LOP3.LUT R5, R5, 0x42, RZ, 0xfc, !PT ;  /* 0x0000004205057812 */ /* 0x000fc800078efcff */
[----:B------:R-:W-:Y:S01]  /*302f0*/  ISETP.GE.AND P3, PT, R5, UR39, PT ;  /* 0x0000002705007c0c */ /* 0x000fe2000bf66270 */
[----:B------:R-:W-:Y:S01]  /*30300*/  @!P4 IMAD.MOV.U32 R5, RZ, RZ, R137 ;  /* 0x000000ffff05c224 */ /* 0x000fe200078e0089 */
[----:B0-----:R-:W-:Y:S01]  /*30310*/  SHF.R.U32.HI R6, RZ, 0x6, R6 ;  /* 0x00000006ff067819 */ /* 0x001fe20000011606 */
[----:B------:R-:W3:Y:S04]  /*30320*/  LDL R137, [R1+0xae4] ;  /* 0x000ae40001897983 */ /* 0x000ee80000100800 */
[----:B------:R0:W4:Y:S02]  /*30330*/  @!P4 LDG.E.U16 R93, desc[UR56][R4.64] ;  /* 0x00000038045dc981 */ /* 0x000124000c1e1500 */
[----:B0-----:R-:W-:Y:S02]  /*30340*/  @!P1 IMAD.MOV.U32 R4, RZ, RZ, R135 ;  /* 0x000000ffff049224 */ /* 0x001fe400078e0087 */
[----:B------:R-:W-:Y:S01]  /*30350*/  @!P1 IMAD.MOV.U32 R5, RZ, RZ, R140 ;  /* 0x000000ffff059224 */ /* 0x000fe200078e008c */
[----:B------:R-:W-:Y:S01]  /*30360*/  SGXT.U32 R6, R6, 0x1 ;  /* 0x000000010606781a */ /* 0x000fe20000000000 */
[----:B------:R-:W2:Y:S04]  /*30370*/  LDL R140, [R1+0xadc] ;  /* 0x000adc00018c7983 */ /* 0x000ea80000100800 */
[----:B------:R0:W4:Y:S04]  /*30380*/  @!P1 LDG.E.U16 R109, desc[UR56][R4.64] ;  /* 0x00000038046d9981 */ /* 0x000128000c1e1500 */
[----:B------:R-:W4:Y:S01]  /*30390*/  LDL R135, [R1+0xad4] ;  /* 0x000ad40001877983 */ /* 0x000f220000100800 */
[----:B0-----:R-:W-:-:S02]  /*303a0*/  @!P2 IMAD.MOV.U32 R4, RZ, RZ, R2 ;  /* 0x000000ffff04a224 */ /* 0x001fc400078e0002 */
[----:B------:R-:W-:Y:S01]  /*303b0*/  @!P2 IMAD.MOV.U32 R5, RZ, RZ, R3 ;  /* 0x000000ffff05a224 */ /* 0x000fe200078e0003 */
[----:B------:R-:W-:Y:S01]  /*303c0*/  LOP3.LUT R6, R6, 0x44, RZ, 0xfc, !PT ;  /* 0x0000004406067812 */ /* 0x000fe200078efcff */
[----:B------:R-:W2:Y:S04]  /*303d0*/  LDL R2, [R1+0xae0] ;  /* 0x000ae00001027983 */ /* 0x000ea80000100800 */
[----:B------:R0:W4:Y:S04]  /*303e0*/  @!P2 LDG.E.U16 R60, desc[UR56][R4.64] ;  /* 0x00000038043ca981 */ /* 0x000128000c1e1500 */
[----:B------:R-:W4:Y:S04]  /*303f0*/  LDL R3, [R1+0xad8] ;  /* 0x000ad80001037983 */ /* 0x000f280000100800 */
[----:B------:R-:W0:Y:S04]  /*30400*/  LDL R4, [R1+0xaec] ;  /* 0x000aec0001047983 */ /* 0x000e280000100800 */
[----:B------:R-:W0:Y:S01]  /*30410*/  LDL R5, [R1+0xaf0] ;  /* 0x000af00001057983 */ /* 0x000e220000100800 */
[----:B------:R-:W-:-:S03]  /*30420*/  ISETP.GE.AND P4, PT, R6, UR39, PT ;  /* 0x0000002706007c0c */ /* 0x000fc6000bf86270 */
[----:B------:R-:W3:Y:S01]  /*30430*/  LDL R6, [R1+0xae8] ;  /* 0x000ae80001067983 */ /* 0x000ee20000100800 */
[----:B------:R-:W-:Y:S01]  /*30440*/  PRMT R76, RZ, 0x7610, R76 ;  /* 0x00007610ff4c7816 */ /* 0x000fe2000000004c */
[----:B------:R-:W1:Y:S01]  /*30450*/  S2R R7, SR_TID.X ;  /* 0x0000000000077919 */ /* 0x000e620000002100 */
[----:B------:R-:W-:Y:S02]  /*30460*/  PRMT R92, RZ, 0x7610, R92 ;  /* 0x00007610ff5c7816 */ /* 0x000fe4000000005c */
[----:B-1----:R-:W-:-:S04]  /*30470*/  SHF.R.U32.HI R7, RZ, 0x6, R7 ;  /* 0x00000006ff077819 */ /* 0x002fc80000011607 */
[----:B------:R-:W-:-:S04]  /*30480*/  SGXT.U32 R7, R7, 0x1 ;  /* 0x000000010707781a */ /* 0x000fc80000000000 */
[----:B------:R-:W-:-:S04]  /*30490*/  LOP3.LUT R7, R7, 0x46, RZ, 0xfc, !PT ;  /* 0x0000004607077812 */ /* 0x000fc800078efcff */
[----:B------:R-:W-:Y:S02]  /*304a0*/  ISETP.GE.AND P1, PT, R7, UR39, PT ;  /* 0x0000002707007c0c */ /* 0x000fe4000bf26270 */
[----:B------:R-:W1:Y:S01]  /*304b0*/  S2R R7, SR_TID.X ;  /* 0x0000000000077919 */ /* 0x000e620000002100 */
[----:B------:R-:W-:Y:S02]  /*304c0*/  PRMT R108, RZ, 0x7610, R108 ;  /* 0x00007610ff6c7816 */ /* 0x000fe4000000006c */
[----:B------:R-:W-:Y:S02]  /*304d0*/  PRMT R63, RZ, 0x7610, R63 ;  /* 0x00007610ff3f7816 */ /* 0x000fe4000000003f */
[----:B-1----:R-:W-:-:S04]  /*304e0*/  SHF.R.U32.HI R7, RZ, 0x6, R7 ;  /* 0x00000006ff077819 */ /* 0x002fc80000011607 */
[----:B------:R-:W-:-:S04]  /*304f0*/  SGXT.U32 R7, R7, 0x1 ;  /* 0x000000010707781a */ /* 0x000fc80000000000 */
[----:B------:R-:W-:-:S04]  /*30500*/  LOP3.LUT R7, R7, 0x48, RZ, 0xfc, !PT ;  /* 0x0000004807077812 */ /* 0x000fc800078efcff */
[----:B------:R-:W-:Y:S02]  /*30510*/  ISETP.GE.AND P2, PT, R7, UR39, PT ;  /* 0x0000002707007c0c */ /* 0x000fe4000bf46270 */
[----:B------:R-:W4:Y:S01]  /*30520*/  LDL.LU R7, [R1+0x2148] ;  /* 0x0021480001077983 */ /* 0x000f220000300800 */
[----:B0-----:R-:W-:-:S04]  /*30530*/  @!P3 LOP3.LUT R5, R5, R4, RZ, 0x3c, !PT ;  /* 0x000000040505b212 */ /* 0x001fc800078e3cff */
[----:B------:R-:W-:-:S04]  /*30540*/  @!P3 LOP3.LUT R4, R5, R4, RZ, 0x3c, !PT ;  /* 0x000000040504b212 */ /* 0x000fc800078e3cff */
[----:B------:R-:W-:-:S05]  /*30550*/  @!P3 LOP3.LUT R5, R5, R4, RZ, 0x3c, !PT ;  /* 0x000000040505b212 */ /* 0x000fca00078e3cff */
[----:B------:R0:W4:Y:S02]  /*30560*/  @!P3 LDG.E.U16 R76, desc[UR56][R4.64] ;  /* 0x00000038044cb981 */ /* 0x000124000c1e1500 */
[----:B0-----:R-:W0:Y:S01]  /*30570*/  S2R R5, SR_TID.X ;  /* 0x0000000000057919 */ /* 0x001e220000002100 */
[----:B---3--:R-:W-:Y:S02]  /*30580*/  @!P4 IMAD.MOV.U32 R4, RZ, RZ, R6 ;  /* 0x000000ffff04c224 */ /* 0x008fe400078e0006 */
[----:B------:R-:W3:Y:S01]  /*30590*/  LDL R6, [R1+0xad0] ;  /* 0x000ad00001067983 */ /* 0x000ee20000100800 */
[----:B0-----:R-:W-:-:S04]  /*305a0*/  SHF.R.U32.HI R5, RZ, 0x6, R5 ;  /* 0x00000006ff057819 */ /* 0x001fc80000011605 */
[----:B------:R-:W-:-:S04]  /*305b0*/  SGXT.U32 R5, R5, 0x1 ;  /* 0x000000010505781a */ /* 0x000fc80000000000 */
[----:B------:R-:W-:-:S04]  /*305c0*/  LOP3.LUT R5, R5, 0x4a, RZ, 0xfc, !PT ;  /* 0x0000004a05057812 */ /* 0x000fc800078efcff */
[----:B------:R-:W-:Y:S01]  /*305d0*/  ISETP.GE.AND P3, PT, R5, UR39, PT ;  /* 0x0000002705007c0c */ /* 0x000fe2000bf66270 */
[----:B------:R-:W-:-:S05]  /*305e0*/  @!P4 IMAD.MOV.U32 R5, RZ, RZ, R137 ;  /* 0x000000ffff05c224 */ /* 0x000fca00078e0089 */
[----:B------:R0:W3:Y:S02]  /*305f0*/  @!P4 LDG.E.U16 R92, desc[UR56][R4.64] ;  /* 0x00000038045cc981 */ /* 0x0000e4000c1e1500 */
[----:B0-----:R-:W0:Y:S01]  /*30600*/  S2R R5, SR_TID.X ;  /* 0x0000000000057919 */ /* 0x001e220000002100 */
[----:B--2---:R-:W-:Y:S02]  /*30610*/  @!P1 IMAD.MOV.U32 R4, RZ, RZ, R2 ;  /* 0x000000ffff049224 */ /* 0x004fe400078e0002 */
[----:B------:R-:W2:Y:S01]  /*30620*/  LDL R2, [R1+0xac8] ;  /* 0x000ac80001027983 */ /* 0x000ea20000100800 */
[----:B0-----:R-:W-:-:S04]  /*30630*/  SHF.R.U32.HI R5, RZ, 0x6, R5 ;  /* 0x00000006ff057819 */ /* 0x001fc80000011605 */
[----:B------:R-:W-:-:S04]  /*30640*/  SGXT.U32 R5, R5, 0x1 ;  /* 0x000000010505781a */ /* 0x000fc80000000000 */
[----:B------:R-:W-:-:S04]  /*30650*/  LOP3.LUT R5, R5, 0x4c, RZ, 0xfc, !PT ;  /* 0x0000004c05057812 */ /* 0x000fc800078efcff */
[----:B------:R-:W-:Y:S01]  /*30660*/  ISETP.GE.AND P4, PT, R5, UR39, PT ;  /* 0x0000002705007c0c */ /* 0x000fe2000bf86270 */
[----:B------:R-:W-:Y:S02]  /*30670*/  @!P1 IMAD.MOV.U32 R5, RZ, RZ, R140 ;  /* 0x000000ffff059224 */ /* 0x000fe400078e008c */
[----:B------:R-:W2:Y:S04]  /*30680*/  LDL R140, [R1+0xac4] ;  /* 0x000ac400018c7983 */ /* 0x000ea80000100800 */
[----:B------:R4:W2:Y:S02]  /*30690*/  @!P1 LDG.E.U16 R108, desc[UR56][R4.64] ;  /* 0x00000038046c9981 */ /* 0x0008a4000c1e1500 */
[----:B----4-:R-:W-:Y:S02]  /*306a0*/  @!P2 IMAD.MOV.U32 R4, RZ, RZ, R3 ;  /* 0x000000ffff04a224 */ /* 0x010fe400078e0003 */
[----:B------:R-:W-:Y:S01]  /*306b0*/  @!P2 IMAD.MOV.U32 R5, RZ, RZ, R135 ;  /* 0x000000ffff05a224 */ /* 0x000fe200078e0087 */
[----:B------:R-:W-:Y:S01]  /*306c0*/  PRMT R79, RZ, 0x7610, R79 ;  /* 0x00007610ff4f7816 */ /* 0x000fe2000000004f */
[----:B------:R-:W0:Y:S03]  /*306d0*/  S2R R137, SR_TID.X ;  /* 0x0000000000897919 */ /* 0x000e260000002100 */
[----:B------:R1:W4:Y:S01]  /*306e0*/  @!P2 LDG.E.U16 R63, desc[UR56][R4.64] ;  /* 0x00000038043fa981 */ /* 0x000322000c1e1500 */
[----:B------:R-:W-:-:S03]  /*306f0*/  PRMT R95, RZ, 0x7610, R95 ;  /* 0x00007610ff5f7816 */ /* 0x000fc6000000005f */
[----:B------:R-:W4:Y:S04]  /*30700*/  LDL R135, [R1+0xab4] ;  /* 0x000ab40001877983 */ /* 0x000f280000100800 */
[----:B------:R-:W4:Y:S01]  /*30710*/  LDL R3, [R1+0xab8] ;  /* 0x000ab80001037983 */ /* 0x000f220000100800 */
[----:B-1----:R-:W1:Y:S02]  /*30720*/  S2R R5, SR_TID.X ;  /* 0x0000000000057919 */ /* 0x002e640000002100 */
[----:B-1----:R-:W-:-:S04]  /*30730*/  SHF.R.U32.HI R5, RZ, 0x6, R5 ;  /* 0x00000006ff057819 */ /* 0x002fc80000011605 */
[----:B------:R-:W-:-:S04]  /*30740*/  SGXT.U32 R5, R5, 0x1 ;  /* 0x000000010505781a */ /* 0x000fc80000000000 */
[----:B------:R-:W-:Y:S02]  /*30750*/  LOP3.LUT R4, R5, 0x50, RZ, 0xfc, !PT ;  /* 0x0000005005047812 */ /* 0x000fe400078efcff */
[----:B------:R-:W2:Y:S02]  /*30760*/  LDL R5, [R1+0xacc] ;  /* 0x000acc0001057983 */ /* 0x000ea40000100800 */
[----:B------:R-:W-:Y:S02]  /*30770*/  ISETP.GE.AND P2, PT, R4, UR39, PT ;  /* 0x0000002704007c0c */ /* 0x000fe4000bf46270 */
[----:B0-----:R-:W-:-:S04]  /*30780*/  SHF.R.U32.HI R137, RZ, 0x6, R137 ;  /* 0x00000006ff897819 */ /* 0x001fc80000011689 */
[----:B------:R-:W-:-:S04]  /*30790*/  SGXT.U32 R137, R137, 0x1 ;  /* 0x000000018989781a */ /* 0x000fc80000000000 */
[----:B------:R-:W-:-:S04]  /*307a0*/  LOP3.LUT R137, R137, 0x4e, RZ, 0xfc, !PT ;  /* 0x0000004e89897812 */ /* 0x000fc800078efcff */
[----:B------:R-:W-:Y:S02]  /*307b0*/  ISETP.GE.AND P1, PT, R137, UR39, PT ;  /* 0x0000002789007c0c */ /* 0x000fe4000bf26270 */
[----:B------:R-:W4:Y:S01]  /*307c0*/  LDL R137, [R1+0xac0] ;  /* 0x000ac00001897983 */ /* 0x000f220000100800 */
[----:B---3--:R-:W-:-:S05]  /*307d0*/  @!P3 IMAD.MOV.U32 R4, RZ, RZ, R6 ;  /* 0x000000ffff04b224 */ /* 0x008fca00078e0006 */
[----:B--2---:R0:W2:Y:S02]  /*307e0*/  @!P3 LDG.E.U16 R79, desc[UR56][R4.64] ;  /* 0x00000038044fb981 */ /* 0x0040a4000c1e1500 */
[----:B0-----:R-:W0:Y:S01]  /*307f0*/  S2R R5, SR_TID.X ;  /* 0x0000000000057919 */ /* 0x001e220000002100 */
[----:B------:R-:W-:Y:S01]  /*30800*/  @!P4 IMAD.MOV.U32 R4, RZ, RZ, R2 ;  /* 0x000000ffff04c224 */ /* 0x000fe200078e0002 */
[----:B0-----:R-:W-:-:S04]  /*30810*/  SHF.R.U32.HI R5, RZ, 0x6, R5 ;  /* 0x00000006ff057819 */ /* 0x001fc80000011605 */
[----:B------:R-:W-:-:S04]  /*30820*/  SGXT.U32 R5, R5, 0x1 ;  /* 0x000000010505781a */ /* 0x000fc80000000000 */
[----:B------:R-:W-:-:S04]  /*30830*/  LOP3.LUT R5, R5, 0x52, RZ, 0xfc, !PT ;  /* 0x0000005205057812 */ /* 0x000fc800078efcff */
[----:B------:R-:W-:Y:S01]  /*30840*/  ISETP.GE.AND P3, PT, R5, UR39, PT ;  /* 0x0000002705007c0c */ /* 0x000fe2000bf66270 */
[----:B------:R-:W-:Y:S01]  /*30850*/  @!P4 IMAD.MOV.U32 R5, RZ, RZ, R140 ;  /* 0x000000ffff05c224 */ /* 0x000fe200078e008c */
[----:B------:R-:W-:Y:S01]  /*30860*/  PRMT R111, RZ, 0x7610, R111 ;  /* 0x00007610ff6f7816 */ /* 0x000fe2000000006f */
[----:B------:R-:W0:Y:S03]  /*30870*/  S2R R6, SR_TID.X ;  /* 0x0000000000067919 */ /* 0x000e260000002100 */
[----:B------:R4:W3:Y:S01]  /*30880*/  @!P4 LDG.E.U16 R95, desc[UR56][R4.64] ;  /* 0x00000038045fc981 */ /* 0x0008e2000c1e1500 */
[----:B------:R-:W-:-:S03]  /*30890*/  PRMT R62, RZ, 0x7610, R62 ;  /* 0x00007610ff3e7816 */ /* 0x000fc6000000003e */
[----:B------:R-:W2:Y:S04]  /*308a0*/  LDL R140, [R1+0xaa4] ;  /* 0x000aa400018c7983 */ /* 0x000ea80000100800 */
[----:B------:R-:W3:Y:S01]  /*308b0*/  LDL R5, [R1+0xabc] ;  /* 0x000abc0001057983 */ /* 0x000ee20000100800 */
[----:B----4-:R-:W-:Y:S01]  /*308c0*/  @!P1 IMAD.MOV.U32 R4, RZ, RZ, R137 ;  /* 0x000000ffff049224 */ /* 0x010fe200078e0089 */
[----:B0-----:R-:W-:-:S04]  /*308d0*/  SHF.R.U32.HI R6, RZ, 0x6, R6 ;  /* 0x00000006ff067819 */ /* 0x001fc80000011606 */
[----:B------:R-:W-:-:S04]  /*308e0*/  SGXT.U32 R6, R6, 0x1 ;  /* 0x000000010606781a */ /* 0x000fc80000000000 */
[----:B------:R-:W-:-:S04]  /*308f0*/  LOP3.LUT R2, R6, 0x54, RZ, 0xfc, !PT ;  /* 0x0000005406027812 */ /* 0x000fc800078efcff */
[----:B------:R-:W-:Y:S02]  /*30900*/  ISETP.GE.AND P4, PT, R2, UR39, PT ;  /* 0x0000002702007c0c */ /* 0x000fe4000bf86270 */
[----:B------:R-:W4:Y:S01]  /*30910*/  LDL R2, [R1+0xaa8] ;  /* 0x000aa80001027983 */ /* 0x000f220000100800 */
[----:B------:R-:W0:Y:S02]  /*30920*/  S2R R6, SR_TID.X ;  /* 0x0000000000067919 */ /* 0x000e240000002100 */
[----:B0-----:R-:W-:Y:S01]  /*30930*/  SHF.R.U32.HI R6, RZ, 0x6, R6 ;  /* 0x00000006ff067819 */ /* 0x001fe20000011606 */
[----:B---3--:R0:W3:Y:S02]  /*30940*/  @!P1 LDG.E.U16 R111, desc[UR56][R4.64] ;  /* 0x00000038046f9981 */ /* 0x0080e4000c1e1500 */
[----:B0-----:R-:W-:Y:S02]  /*30950*/  @!P2 IMAD.MOV.U32 R4, RZ, RZ, R3 ;  /* 0x000000ffff04a224 */ /* 0x001fe400078e0003 */
[----:B------:R-:W-:-:S05]  /*30960*/  @!P2 IMAD.MOV.U32 R5, RZ, RZ, R135 ;  /* 0x000000ffff05a224 */ /* 0x000fca00078e0087 */
[----:B------:R0:W3:Y:S04]  /*30970*/  @!P2 LDG.E.U16 R62, desc[UR56][R4.64] ;  /* 0x00000038043ea981 */ /* 0x0000e8000c1e1500 */
[----:B------:R-:W0:Y:S04]  /*30980*/  LDL R4, [R1+0xaac] ;  /* 0x000aac0001047983 */ /* 0x000e280000100800 */
[----:B------:R-:W0:Y:S01]  /*30990*/  LDL R5, [R1+0xab0] ;  /* 0x000ab00001057983 */ /* 0x000e220000100800 */
[----:B------:R-:W-:-:S04]  /*309a0*/  SGXT.U32 R6, R6, 0x1 ;  /* 0x000000010606781a */ /* 0x000fc80000000000 */
[----:B------:R-:W-:Y:S02]  /*309b0*/  LOP3.LUT R137, R6, 0x56, RZ, 0xfc, !PT ;  /* 0x0000005606897812 */ /* 0x000fe400078efcff */
[----:B------:R-:W1:Y:S02]  /*309c0*/  S2R R6, SR_TID.X ;  /* 0x0000000000067919 */ /* 0x000e640000002100 */
[----:B-1----:R-:W-:Y:S02]  /*309d0*/  SHF.R.U32.HI R3, RZ, 0x6, R6 ;  /* 0x00000006ff037819 */ /* 0x002fe40000011606 */
[----:B------:R-:W-:Y:S01]  /*309e0*/  PRMT R78, RZ, 0x7610, R78 ;  /* 0x00007610ff4e7816 */ /* 0x000fe2000000004e */
[----:B------:R-:W3:Y:S01]  /*309f0*/  LDL R6, [R1+0xaa0] ;  /* 0x000aa00001067983 */ /* 0x000ee20000100800 */
[----:B------:R-:W-:-:S04]  /*30a00*/  SGXT.U32 R3, R3, 0x1 ;  /* 0x000000010303781a */ /* 0x000fc80000000000 */
[----:B------:R-:W-:Y:S02]  /*30a10*/  LOP3.LUT R135, R3, 0x58, RZ, 0xfc, !PT ;  /* 0x0000005803877812 */ /* 0x000fe400078efcff */
[----:B------:R-:W1:Y:S01]  /*30a20*/  S2R R3, SR_TID.X ;  /* 0x0000000000037919 */ /* 0x000e620000002100 */
[----:B------:R-:W-:Y:S02]  /*30a30*/  PRMT R94, RZ, 0x7610, R94 ;  /* 0x00007610ff5e7816 */ /* 0x000fe4000000005e */
[----:B-1----:R-:W-:-:S04]  /*30a40*/  SHF.R.U32.HI R3, RZ, 0x6, R3 ;  /* 0x00000006ff037819 */ /* 0x002fc80000011603 */
[----:B------:R-:W-:Y:S02]  /*30a50*/  SGXT.U32 R3, R3, 0x1 ;  /* 0x000000010303781a */ /* 0x000fe40000000000 */
[----:B------:R-:W-:Y:S02]  /*30a60*/  ISETP.GE.AND P1, PT, R137, UR39, PT ;  /* 0x0000002789007c0c */ /* 0x000fe4000bf26270 */
[----:B------:R-:W-:Y:S01]  /*30a70*/  ISETP.GE.AND P2, PT, R135, UR39, PT ;  /* 0x0000002787007c0c */ /* 0x000fe2000bf46270 */
[----:B------:R-:W3:Y:S04]  /*30a80*/  LDL R137, [R1+0xa94] ;  /* 0x000a940001897983 */ /* 0x000ee80000100800 */
[----:B------:R-:W3:Y:S01]  /*30a90*/  LDL R135, [R1+0xa98] ;  /* 0x000a980001877983 */ /* 0x000ee20000100800 */
[----:B0-----:R-:W-:-:S04]  /*30aa0*/  @!P3 LOP3.LUT R5, R5, R4, RZ, 0x3c, !PT ;  /* 0x000000040505b212 */ /* 0x001fc800078e3cff */
[----:B------:R-:W-:-:S04]  /*30ab0*/  @!P3 LOP3.LUT R4, R5, R4, RZ, 0x3c, !PT ;  /* 0x000000040504b212 */ /* 0x000fc800078e3cff */
[----:B------:R-:W-:-:S05]  /*30ac0*/  @!P3 LOP3.LUT R5, R5, R4, RZ, 0x3c, !PT ;  /* 0x000000040505b212 */ /* 0x000fca00078e3cff */
[----:B------:R0:W3:Y:S02]  /*30ad0*/  @!P3 LDG.E.U16 R78, desc[UR56][R4.64] ;  /* 0x00000038044eb981 */ /* 0x0000e4000c1e1500 */
[----:B0-----:R-:W-:Y:S02]  /*30ae0*/  LOP3.LUT R5, R3, 0x5a, RZ, 0xfc, !PT ;  /* 0x0000005a03057812 */ /* 0x001fe400078efcff */
[----:B------:R-:W0:Y:S01]  /*30af0*/  S2R R3, SR_TID.X ;  /* 0x0000000000037919 */ /* 0x000e220000002100 */
[----:B----4-:R-:W-:Y:S01]  /*30b00*/  @!P4 IMAD.MOV.U32 R4, RZ, RZ, R2 ;  /* 0x000000ffff04c224 */ /* 0x010fe200078e0002 */
[----:B------:R-:W-:Y:S01]  /*30b10*/  ISETP.GE.AND P3, PT, R5, UR39, PT ;  /* 0x0000002705007c0c */ /* 0x000fe2000bf66270 */
[----:B--2---:R-:W-:Y:S01]  /*30b20*/  @!P4 IMAD.MOV.U32 R5, RZ, RZ, R140 ;  /* 0x000000ffff05c224 */ /* 0x004fe200078e008c */
[----:B------:R-:W2:Y:S04]  /*30b30*/  LDL R2, [R1+0xa90] ;  /* 0x000a900001027983 */ /* 0x000ea80000100800 */
[----:B------:R1:W4:Y:S04]  /*30b40*/  @!P4 LDG.E.U16 R94, desc[UR56][R4.64] ;  /* 0x00000038045ec981 */ /* 0x000328000c1e1500 */
[----:B------:R-:W2:Y:S01]  /*30b50*/  LDL R5, [R1+0xa9c] ;  /* 0x000a9c0001057983 */ /* 0x000ea20000100800 */
[----:B0-----:R-:W-:-:S03]  /*30b60*/  SHF.R.U32.HI R140, RZ, 0x6, R3 ;  /* 0x00000006ff8c7819 */ /* 0x001fc60000011603 */
[----:B------:R-:W4:Y:S01]  /*30b70*/  LDL R3, [R1+0xa8c] ;  /* 0x000a8c0001037983 */ /* 0x000f220000100800 */
[----:B------:R-:W-:-:S04]  /*30b80*/  SGXT.U32 R140, R140, 0x1 ;  /* 0x000000018c8c781a */ /* 0x000fc80000000000 */
[----:B-1----:R-:W-:Y:S02]  /*30b90*/  LOP3.LUT R4, R140, 0x5c, RZ, 0xfc, !PT ;  /* 0x0000005c8c047812 */ /* 0x002fe400078efcff */
[----:B------:R-:W-:Y:S02]  /*30ba0*/  PRMT R0, RZ, 0x7610, R0 ;  /* 0x00007610ff007816 */ /* 0x000fe40000000000 */
[----:B------:R-:W-:Y:S01]  /*30bb0*/  ISETP.GE.AND P4, PT, R4, UR39, PT ;  /* 0x0000002704007c0c */ /* 0x000fe2000bf86270 */
[----:B---3--:R-:W-:Y:S01]  /*30bc0*/  @!P1 IMAD.MOV.U32 R4, RZ, RZ, R6 ;  /* 0x000000ffff049224 */ /* 0x008fe200078e0006 */
[----:B------:R-:W-:Y:S02]  /*30bd0*/  PRMT R65, RZ, 0x7610, R65 ;  /* 0x00007610ff417816 */ /* 0x000fe40000000041 */
[----:B------:R-:W-:Y:S02]  /*30be0*/  PRMT R81, RZ, 0x7610, R81 ;  /* 0x00007610ff517816 */ /* 0x000fe40000000051 */
[----:B--2---:R0:W2:Y:S02]  /*30bf0*/  @!P1 LDG.E.U16 R0, desc[UR56][R4.64] ;  /* 0x0000003804009981 */ /* 0x0040a4000c1e1500 */
[----:B0-----:R-:W-:-:S02]  /*30c00*/  @!P2 IMAD.MOV.U32 R4, RZ, RZ, R135 ;  /* 0x000000ffff04a224 */ /* 0x001fc400078e0087 */
[----:B------:R-:W-:Y:S01]  /*30c10*/  @!P2 IMAD.MOV.U32 R5, RZ, RZ, R137 ;  /* 0x000000ffff05a224 */ /* 0x000fe200078e0089 */
[----:B------:R-:W0:Y:S04]  /*30c20*/  S2R R6, SR_TID.X ;  /* 0x0000000000067919 */ /* 0x000e280000002100 */
[----:B------:R1:W3:Y:S01]  /*30c30*/  @!P2 LDG.E.U16 R65, desc[UR56][R4.64] ;  /* 0x000000380441a981 */ /* 0x0002e2000c1e1500 */
[----:B------:R-:W-:-:S03]  /*30c40*/  PRMT R97, RZ, 0x7610, R97 ;  /* 0x00007610ff617816 */ /* 0x000fc60000000061 */
[----:B------:R-:W2:Y:S01]  /*30c50*/  LDL R137, [R1+0xa80] ;  /* 0x000a800001897983 */ /* 0x000ea20000100800 */
[----:B-1----:R-:W-:Y:S02]  /*30c60*/  @!P3 IMAD.MOV.U32 R4, RZ, RZ, R2 ;  /* 0x000000ffff04b224 */ /* 0x002fe400078e0002 */
[----:B----4-:R-:W-:Y:S01]  /*30c70*/  @!P3 IMAD.MOV.U32 R5, RZ, RZ, R3 ;  /* 0x000000ffff05b224 */ /* 0x010fe200078e0003 */
[----:B------:R-:W1:Y:S04]  /*30c80*/  S2R R140, SR_TID.X ;  /* 0x00000000008c7919 */ /* 0x000e680000002100 */
[----:B------:R4:W3:Y:S04]  /*30c90*/  @!P3 LDG.E.U16 R81, desc[UR56][R4.64] ;  /* 0x000000380451b981 */ /* 0x0008e8000c1e1500 */
[----:B------:R-:W3:Y:S04]  /*30ca0*/  LDL R3, [R1+0xa6c] ;  /* 0x000a6c0001037983 */ /* 0x000ee80000100800 */
[----:B------:R-:W4:Y:S04]  /*30cb0*/  LDL R4, [R1+0xa84] ;  /* 0x000a840001047983 */ /* 0x000f280000100800 */
[----:B------:R-:W4:Y:S01]  /*30cc0*/  LDL R5, [R1+0xa88] ;  /* 0x000a880001057983 */ /* 0x000f220000100800 */
[----:B0-----:R-:W-:-:S04]  /*30cd0*/  SHF.R.U32.HI R6, RZ, 0x6, R6 ;  /* 0x00000006ff067819 */ /* 0x001fc80000011606 */
[----:B------:R-:W-:-:S04]  /*30ce0*/  SGXT.U32 R6, R6, 0x1 ;  /* 0x000000010606781a */ /* 0x000fc80000000000 */
[----:B------:R-:W-:Y:S02]  /*30cf0*/  LOP3.LUT R135, R6, 0x60, RZ, 0xfc, !PT ;  /* 0x0000006006877812 */ /* 0x000fe400078efcff */
[----:B------:R-:W0:Y:S01]  /*30d00*/  S2R R6, SR_TID.X ;  /* 0x0000000000067919 */ /* 0x000e220000002100 */
[----:B-1----:R-:W-:-:S04]  /*30d10*/  SHF.R.U32.HI R140, RZ, 0x6, R140 ;  /* 0x00000006ff8c7819 */ /* 0x002fc8000001168c */
[----:B------:R-:W-:-:S04]  /*30d20*/  SGXT.U32 R140, R140, 0x1 ;  /* 0x000000018c8c781a */ /* 0x000fc80000000000 */
[----:B------:R-:W-:Y:S02]  /*30d30*/  LOP3.LUT R140, R140, 0x5e, RZ, 0xfc, !PT ;  /* 0x0000005e8c8c7812 */ /* 0x000fe400078efcff */
[----:B------:R-:W-:Y:S02]  /*30d40*/  ISETP.GE.AND P2, PT, R135, UR39, PT ;  /* 0x0000002787007c0c */ /* 0x000fe4000bf46270 */
[----:B------:R-:W-:Y:S01]  /*30d50*/  ISETP.GE.AND P1, PT, R140, UR39, PT ;  /* 0x000000278c007c0c */ /* 0x000fe2000bf26270 */
[----:B------:R-:W3:Y:S04]  /*30d60*/  LDL R135, [R1+0xa78] ;  /* 0x000a780001877983 */ /* 0x000ee80000100800 */
[----:B------:R-:W3:Y:S01]  /*30d70*/  LDL R140, [R1+0xa74] ;  /* 0x000a7400018c7983 */ /* 0x000ee20000100800 */
[----:B0-----:R-:W-:-:S04]  /*30d80*/  SHF.R.U32.HI R6, RZ, 0x6, R6 ;  /* 0x00000006ff067819 */ /* 0x001fc80000011606 */
[----:B------:R-:W-:-:S04]  /*30d90*/  SGXT.U32 R6, R6, 0x1 ;  /* 0x000000010606781a */ /* 0x000fc80000000000 */
[----:B------:R-:W-:-:S04]  /*30da0*/  LOP3.LUT R2, R6, 0x62, RZ, 0xfc, !PT ;  /* 0x0000006206027812 */ /* 0x000fc800078efcff */
[----:B------:R-:W-:Y:S02]  /*30db0*/  ISETP.GE.AND P3, PT, R2, UR39, PT ;  /* 0x0000002702007c0c */ /* 0x000fe4000bf66270 */
[----:B------:R-:W3:Y:S01]  /*30dc0*/  LDL R2, [R1+0xa70] ;  /* 0x000a700001027983 */ /* 0x000ee20000100800 */
[----:B----4-:R-:W-:-:S04]  /*30dd0*/  @!P4 LOP3.LUT R5, R5, R4, RZ, 0x3c, !PT ;  /* 0x000000040505c212 */ /* 0x010fc800078e3cff */
[----:B------:R-:W-:-:S04]  /*30de0*/  @!P4 LOP3.LUT R4, R5, R4, RZ, 0x3c, !PT ;  /* 0x000000040504c212 */ /* 0x000fc800078e3cff */
[----:B------:R-:W-:-:S05]  /*30df0*/  @!P4 LOP3.LUT R5, R5, R4, RZ, 0x3c, !PT ;  /* 0x000000040505c212 */ /* 0x000fca00078e3cff */
[----:B------:R0:W4:Y:S04]  /*30e00*/  @!P4 LDG.E.U16 R97, desc[UR56][R4.64] ;  /* 0x000000380461c981 */ /* 0x000128000c1e1500 */
[----:B------:R-:W3:Y:S01]  /*30e10*/  LDL R5, [R1+0xa7c] ;  /* 0x000a7c0001057983 */ /* 0x000ee20000100800 */
[----:B------:R-:W1:Y:S01]  /*30e20*/  S2R R6, SR_TID.X ;  /* 0x0000000000067919 */ /* 0x000e620000002100 */
[----:B------:R-:W-:Y:S02]  /*30e30*/  PRMT R110, RZ, 0x7610, R110 ;  /* 0x00007610ff6e7816 */ /* 0x000fe4000000006e */
[----:B-1----:R-:W-:-:S04]  /*30e40*/  SHF.R.U32.HI R6, RZ, 0x6, R6 ;  /* 0x00000006ff067819 */ /* 0x002fc80000011606 */
[----:B------:R-:W-:-:S04]  /*30e50*/  SGXT.U32 R6, R6, 0x1 ;  /* 0x000000010606781a */ /* 0x000fc80000000000 */
[----:B0-----:R-:W-:-:S04]  /*30e60*/  LOP3.LUT R4, R6, 0x64, RZ, 0xfc, !PT ;  /* 0x0000006406047812 */ /* 0x001fc800078efcff */
[----:B------:R-:W-:Y:S01]  /*30e70*/  ISETP.GE.AND P4, PT, R4, UR39, PT ;  /* 0x0000002704007c0c */ /* 0x000fe2000bf86270 */
[----:B--2---:R-:W-:Y:S01]  /*30e80*/  @!P1 IMAD.MOV.U32 R4, RZ, RZ, R137 ;  /* 0x000000ffff049224 */ /* 0x004fe200078e0089 */
[----:B------:R-:W-:Y:S01]  /*30e90*/  PRMT R64, RZ, 0x7610, R64 ;  /* 0x00007610ff407816 */ /* 0x000fe20000000040 */
[----:B------:R-:W2:Y:S01]  /*30ea0*/  LDL R137, [R1+0xa68] ;  /* 0x000a680001897983 */ /* 0x000ea20000100800 */
[----:B------:R-:W-:-:S03]  /*30eb0*/  PRMT R80, RZ, 0x7610, R80 ;  /* 0x00007610ff507816 */ /* 0x000fc60000000050 */
[----:B---3--:R0:W3:Y:S02]  /*30ec0*/  @!P1 LDG.E.U16 R110, desc[UR56][R4.64] ;  /* 0x00000038046e9981 */ /* 0x0080e4000c1e1500 */
[----:B0-----:R-:W0:Y:S01]  /*30ed0*/  S2R R5, SR_TID.X ;  /* 0x0000000000057919 */ /* 0x001e220000002100 */
[----:B------:R-:W-:Y:S01]  /*30ee0*/  @!P2 IMAD.MOV.U32 R4, RZ, RZ, R135 ;  /* 0x000000ffff04a224 */ /* 0x000fe200078e0087 */
[----:B------:R-:W1:Y:S01]  /*30ef0*/  S2R R6, SR_TID.X ;  /* 0x0000000000067919 */ /* 0x000e620000002100 */
[----:B------:R-:W-:Y:S01]  /*30f00*/  PRMT R96, RZ, 0x7610, R96 ;  /* 0x00007610ff607816 */ /* 0x000fe20000000060 */
[----:B------:R-:W4:Y:S01]  /*30f10*/  LDL R135, [R1+0xa58] ;  /* 0x000a580001877983 */ /* 0x000f220000100800 */
[----:B0-----:R-:W-:-:S04]  /*30f20*/  SHF.R.U32.HI R5, RZ, 0x6, R5 ;  /* 0x00000006ff057819 */ /* 0x001fc80000011605 */
[----:B------:R-:W-:-:S04]  /*30f30*/  SGXT.U32 R5, R5, 0x1 ;  /* 0x000000010505781a */ /* 0x000fc80000000000 */
[----:B------:R-:W-:-:S04]  /*30f40*/  LOP3.LUT R5, R5, 0x66, RZ, 0xfc, !PT ;  /* 0x0000006605057812 */ /* 0x000fc800078efcff */
[----:B------:R-:W-:Y:S01]  /*30f50*/  ISETP.GE.AND P1, PT, R5, UR39, PT ;  /* 0x0000002705007c0c */ /* 0x000fe2000bf26270 */
[----:B------:R-:W-:Y:S01]  /*30f60*/  @!P2 IMAD.MOV.U32 R5, RZ, RZ, R140 ;  /* 0x000000ffff05a224 */ /* 0x000fe200078e008c */
[----:B-1----:R-:W-:Y:S01]  /*30f70*/  SHF.R.U32.HI R6, RZ, 0x6, R6 ;  /* 0x00000006ff067819 */ /* 0x002fe20000011606 */
[----:B------:R-:W3:Y:S04]  /*30f80*/  LDL R140, [R1+0xa54] ;  /* 0x000a5400018c7983 */ /* 0x000ee80000100800 */
[----:B------:R0:W3:Y:S02]  /*30f90*/  @!P2 LDG.E.U16 R64, desc[UR56][R4.64] ;  /* 0x000000380440a981 */ /* 0x0000e4000c1e1500 */
[----:B0-----:R-:W-:Y:S02]  /*30fa0*/  @!P3 IMAD.MOV.U32 R4, RZ, RZ, R2 ;  /* 0x000000ffff04b224 */ /* 0x001fe400078e0002 */
[----:B------:R-:W-:Y:S01]  /*30fb0*/  @!P3 IMAD.MOV.U32 R5, RZ, RZ, R3 ;  /* 0x000000ffff05b224 */ /* 0x000fe200078e0003 */
[----:B------:R-:W-:Y:S01]  /*30fc0*/  SGXT.U32 R6, R6, 0x1 ;  /* 0x000000010606781a */ /* 0x000fe20000000000 */
[----:B------:R-:W3:Y:S04]  /*30fd0*/  LDL R3, [R1+0xa4c] ;  /* 0x000a4c0001037983 */ /* 0x000ee80000100800 */
[----:B------:R0:W3:Y:S04]  /*30fe0*/  @!P3 LDG.E.U16 R80, desc[UR56][R4.64] ;  /* 0x000000380450b981 */ /* 0x0000e8000c1e1500 */
[----:B------:R-:W3:Y:S04]  /*30ff0*/  LDL R2, [R1+0xa50] ;  /* 0x000a500001027983 */ /* 0x000ee80000100800 */
[----:B------:R-:W4:Y:S01]  /*31000*/  LDL R5, [R1+0xa64] ;  /* 0x000a640001057983 */ /* 0x000f220000100800 */
[----:B------:R-:W-:-:S04]  /*31010*/  LOP3.LUT R6, R6, 0x68, RZ, 0xfc, !PT ;  /* 0x0000006806067812 */ /* 0x000fc800078efcff */
[----:B------:R-:W-:Y:S02]  /*31020*/  ISETP.GE.AND P2, PT, R6, UR39, PT ;  /* 0x0000002706007c0c */ /* 0x000fe4000bf46270 */
[----:B------:R-:W1:Y:S02]  /*31030*/  S2R R6, SR_TID.X ;  /* 0x0000000000067919 */ /* 0x000e640000002100 */
[----:B-1----:R-:W-:-:S04]  /*31040*/  SHF.R.U32.HI R6, RZ, 0x6, R6 ;  /* 0x00000006ff067819 */ /* 0x002fc80000011606 */
[----:B------:R-:W-:-:S04]  /*31050*/  SGXT.U32 R6, R6, 0x1 ;  /* 0x000000010606781a */ /* 0x000fc80000000000 */
[----:B0-----:R-:W-:-:S04]  /*31060*/  LOP3.LUT R4, R6, 0x6a, RZ, 0xfc, !PT ;  /* 0x0000006a06047812 */ /* 0x001fc800078efcff */
[----:B------:R-:W-:Y:S01]  /*31070*/  ISETP.GE.AND P3, PT, R4, UR39, PT ;  /* 0x0000002704007c0c */ /* 0x000fe2000bf66270 */
[----:B--2---:R-:W-:-:S05]  /*31080*/  @!P4 IMAD.MOV.U32 R4, RZ, RZ, R137 ;  /* 0x000000ffff04c224 */ /* 0x004fca00078e0089 */
[----:B----4-:R0:W2:Y:S04]  /*31090*/  @!P4 LDG.E.U16 R96, desc[UR56][R4.64] ;  /* 0x000000380460c981 */ /* 0x0100a8000c1e1500 */
[----:B------:R-:W0:Y:S04]  /*310a0*/  LDL R4, [R1+0xa5c] ;  /* 0x000a5c0001047983 */ /* 0x000e280000100800 */
[----:B------:R-:W0:Y:S01]  /*310b0*/  LDL R5, [R1+0xa60] ;  /* 0x000a600001057983 */ /* 0x000e220000100800 */
[----:B------:R-:W-:Y:S02]  /*310c0*/  PRMT R113, RZ, 0x7610, R113 ;  /* 0x00007610ff717816 */ /* 0x000fe40000000071 */
[----:B------:R-:W-:-:S02]  /*310d0*/  PRMT R67, RZ, 0x7610, R67 ;  /* 0x00007610ff437816 */ /* 0x000fc40000000043 */
[----:B------:R-:W-:Y:S01]  /*310e0*/  PRMT R83, RZ, 0x7610, R83 ;  /* 0x00007610ff537816 */ /* 0x000fe20000000053 */
[----:B------:R-:W1:Y:S01]  /*310f0*/  S2R R6, SR_TID.X ;  /* 0x0000000000067919 */ /* 0x000e620000002100 */
[----:B0-----:R-:W-:-:S04]  /*31100*/  @!P1 LOP3.LUT R5, R5, R4, RZ, 0x3c, !PT ;  /* 0x0000000405059212 */ /* 0x001fc800078e3cff */
[----:B------:R-:W-:-:S04]  /*31110*/  @!P1 LOP3.LUT R4, R5, R4, RZ, 0x3c, !PT ;  /* 0x0000000405049212 */ /* 0x000fc800078e3cff */
[----:B------:R-:W-:-:S05]  /*31120*/  @!P1 LOP3.LUT R5, R5, R4, RZ, 0x3c, !PT ;  /* 0x0000000405059212 */ /* 0x000fca00078e3cff */
[----:B------:R0:W4:Y:S02]  /*31130*/  @!P1 LDG.E.U16 R113, desc[UR56][R4.64] ;  /* 0x0000003804719981 */ /* 0x000124000c1e1500 */
[----:B0-----:R-:W-:Y:S02]  /*31140*/  @!P2 IMAD.MOV.U32 R4, RZ, RZ, R135 ;  /* 0x000000ffff04a224 */ /* 0x001fe400078e0087 */
[----:B---3--:R-:W-:Y:S01]  /*31150*/  @!P2 IMAD.MOV.U32 R5, RZ, RZ, R140 ;  /* 0x000000ffff05a224 */ /* 0x008fe200078e008c */
[----:B-1----:R-:W-:Y:S01]  /*31160*/  SHF.R.U32.HI R6, RZ, 0x6, R6 ;  /* 0x00000006ff067819 */ /* 0x002fe20000011606 */
[----:B------:R-:W3:Y:S04]  /*31170*/  LDL R140, [R1+0xa30] ;  /* 0x000a3000018c7983 */ /* 0x000ee80000100800 */
[----:B------:R0:W2:Y:S01]  /*31180*/  @!P2 LDG.E.U16 R67, desc[UR56][R4.64] ;  /* 0x000000380443a981 */ /* 0x0000a2000c1e1500 */
[----:B------:R-:W-:-:S03]  /*31190*/  PRMT R99, RZ, 0x7610, R99 ;  /* 0x00007610ff637816 */ /* 0x000fc60000000063 */
[----:B------:R-:W4:Y:S01]  /*311a0*/  LDL R135, [R1+0xa24] ;  /* 0x000a240001877983 */ /* 0x000f220000100800 */
[----:B0-----:R-:W-:Y:S02]  /*311b0*/  @!P3 IMAD.MOV.U32 R4, RZ, RZ, R2 ;  /* 0x000000ffff04b224 */ /* 0x001fe400078e0002 */
[----:B------:R-:W-:Y:S01]  /*311c0*/  @!P3 IMAD.MOV.U32 R5, RZ, RZ, R3 ;  /* 0x000000ffff05b224 */ /* 0x000fe200078e0003 */
[----:B------:R-:W-:Y:S01]  /*311d0*/  SGXT.U32 R6, R6, 0x1 ;  /* 0x000000010606781a */ /* 0x000fe20000000000 */
[----:B------:R-:W2:Y:S04]  /*311e0*/  LDL R2, [R1+0xa28] ;  /* 0x000a280001027983 */ /* 0x000ea80000100800 */
[----:B------:R0:W4:Y:S04]  /*311f0*/  @!P3 LDG.E.U16 R83, desc[UR56][R4.64] ;  /* 0x000000380453b981 */ /* 0x000128000c1e1500 */
[----:B------:R-:W0:Y:S04]  /*31200*/  LDL R4, [R1+0xa44] ;  /* 0x000a440001047983 */ /* 0x000e280000100800 */
[----:B------:R-:W0:Y:S01]  /*31210*/  LDL R5, [R1+0xa48] ;  /* 0x000a480001057983 */ /* 0x000e220000100800 */
[----:B------:R-:W-:-:S02]  /*31220*/  LOP3.LUT R137, R6, 0x6c, RZ, 0xfc, !PT ;  /* 0x0000006c06897812 */ /* 0x000fc400078efcff */
[----:B------:R-:W1:Y:S01]  /*31230*/  S2R R6, SR_TID.X ;  /* 0x0000000000067919 */ /* 0x000e620000002100 */
[----:B------:R-:W1:Y:S01]  /*31240*/  S2R R3, SR_TID.X ;  /* 0x0000000000037919 */ /* 0x000e620000002100 */
[----:B------:R-:W-:Y:S02]  /*31250*/  ISETP.GE.AND P4, PT, R137, UR39, PT ;  /* 0x0000002789007c0c */ /* 0x000fe4000bf86270 */
[--C-:B-1----:R-:W-:Y:S02]  /*31260*/  SHF.R.U32.HI R137, RZ, 0x6, R6.reuse ;  /* 0x00000006ff897819 */ /* 0x102fe40000011606 */
[----:B------:R-:W-:-:S04]  /*31270*/  SHF.R.U32.HI R6, RZ, 0x6, R6 ;  /* 0x00000006ff067819 */ /* 0x000fc80000011606 */
[----:B------:R-:W-:-:S04]  /*31280*/  SGXT.U32 R6, R6, 0x1 ;  /* 0x000000010606781a */ /* 0x000fc80000000000 */
[----:B------:R-:W-:Y:S02]  /*31290*/  LOP3.LUT R6, R6, 0x70, RZ, 0xfc, !PT ;  /* 0x0000007006067812 */ /* 0x000fe400078efcff */
[----:B------:R-:W-:Y:S02]  /*312a0*/  SGXT.U32 R137, R137, 0x1 ;  /* 0x000000018989781a */ /* 0x000fe40000000000 */
[----:B------:R-:W-:Y:S02]  /*312b0*/  ISETP.GE.AND P2, PT, R6, UR39, PT ;  /* 0x0000002706007c0c */ /* 0x000fe4000bf46270 */
[----:B------:R-:W-:Y:S02]  /*312c0*/  SHF.R.U32.HI R6, RZ, 0x6, R3 ;  /* 0x00000006ff067819 */ /* 0x000fe40000011603 */
[----:B------:R-:W-:Y:S02]  /*312d0*/  LOP3.LUT R137, R137, 0x6e, RZ, 0xfc, !PT ;  /* 0x0000006e89897812 */ /* 0x000fe400078efcff */
[----:B------:R-:W-:-:S02]  /*312e0*/  SGXT.U32 R6, R6, 0x1 ;  /* 0x000000010606781a */ /* 0x000fc40000000000 */
[----:B------:R-:W-:Y:S02]  /*312f0*/  ISETP.GE.AND P1, PT, R137, UR39, PT ;  /* 0x0000002789007c0c */ /* 0x000fe4000bf26270 */
[----:B------:R-:W-:Y:S01]  /*31300*/  LOP3.LUT R6, R6, 0x72, RZ, 0xfc, !PT ;  /* 0x0000007206067812 */ /* 0x000fe200078efcff */
[----:B------:R-:W3:Y:S03]  /*31310*/  LDL R137, [R1+0xa40] ;  /* 0x000a400001897983 */ /* 0x000ee60000100800 */
[----:B------:R-:W-:Y:S02]  /*31320*/  ISETP.GE.AND P3, PT, R6, UR39, PT ;  /* 0x0000002706007c0c */ /* 0x000fe4000bf66270 */
[----:B------:R-:W4:Y:S01]  /*31330*/  LDL.LU R6, [R1+0x2144] ;  /* 0x0021440001067983 */ /* 0x000f220000300800 */
[----:B0-----:R-:W-:-:S04]  /*31340*/  @!P4 LOP3.LUT R5, R5, R4, RZ, 0x3c, !PT ;  /* 0x000000040505c212 */ /* 0x001fc800078e3cff */
[----:B------:R-:W-:-:S04]  /*31350*/  @!P4 LOP3.LUT R4, R5, R4, RZ, 0x3c, !PT ;  /* 0x000000040504c212 */ /* 0x000fc800078e3cff */
[----:B------:R-:W-:-:S05]  /*31360*/  @!P4 LOP3.LUT R5, R5, R4, RZ, 0x3c, !PT ;  /* 0x000000040505c212 */ /* 0x000fca00078e3cff */
[----:B------:R3:W4:Y:S04]  /*31370*/  @!P4 LDG.E.U16 R99, desc[UR56][R4.64] ;  /* 0x000000380463c981 */ /* 0x000728000c1e1500 */
[----:B------:R-:W2:Y:S01]  /*31380*/  LDL R5, [R1+0xa3c] ;  /* 0x000a3c0001057983 */ /* 0x000ea20000100800 */
[----:B------:R-:W-:Y:S01]  /*31390*/  PRMT R112, RZ, 0x7610, R112 ;  /* 0x00007610ff707816 */ /* 0x000fe20000000070 */
[----:B---3--:R-:W-:Y:S01]  /*313a0*/  @!P1 IMAD.MOV.U32 R4, RZ, RZ, R137 ;  /* 0x000000ffff049224 */ /* 0x008fe200078e0089 */
[----:B------:R-:W-:-:S04]  /*313b0*/  SHF.R.U32.HI R3, RZ, 0x6, R3 ;  /* 0x00000006ff037819 */ /* 0x000fc80000011603 */
[----:B--2---:R0:W2:Y:S04]  /*313c0*/  @!P1 LDG.E.U16 R112, desc[UR56][R4.64] ;  /* 0x0000003804709981 */ /* 0x0040a8000c1e1500 */
[----:B------:R-:W0:Y:S04]  /*313d0*/  LDL R4, [R1+0xa34] ;  /* 0x000a340001047983 */ /* 0x000e280000100800 */
[----:B------:R-:W0:Y:S01]  /*313e0*/  LDL R5, [R1+0xa38] ;  /* 0x000a380001057983 */ /* 0x000e220000100800 */
[----:B------:R-:W-:-:S04]  /*313f0*/  SGXT.U32 R3, R3, 0x1 ;  /* 0x000000010303781a */ /* 0x000fc80000000000 */
[----:B------:R-:W-:-:S04]  /*31400*/  LOP3.LUT R3, R3, 0x74, RZ, 0xfc, !PT ;  /* 0x0000007403037812 */ /* 0x000fc800078efcff */
[----:B------:R-:W-:Y:S02]  /*31410*/  ISETP.GE.AND P4, PT, R3, UR39, PT ;  /* 0x0000002703007c0c */ /* 0x000fe4000bf86270 */
[----:B------:R-:W1:Y:S01]  /*31420*/  S2R R3, SR_TID.X ;  /* 0x0000000000037919 */ /* 0x000e620000002100 */
[----:B------:R-:W-:Y:S02]  /*31430*/  PRMT R66, RZ, 0x7610, R66 ;  /* 0x00007610ff427816 */ /* 0x000fe40000000042 */
[----:B-1----:R-:W-:-:S04]  /*31440*/  SHF.R.U32.HI R3, RZ, 0x6, R3 ;  /* 0x00000006ff037819 */ /* 0x002fc80000011603 */
[----:B------:R-:W-:-:S04]  /*31450*/  SGXT.U32 R3, R3, 0x1 ;  /* 0x000000010303781a */ /* 0x000fc80000000000 */
[----:B------:R-:W-:-:S04]  /*31460*/  LOP3.LUT R3, R3, 0x76, RZ, 0xfc, !PT ;  /* 0x0000007603037812 */ /* 0x000fc800078efcff */
[----:B------:R-:W-:Y:S02]  /*31470*/  ISETP.GE.AND P1, PT, R3, UR39, PT ;  /* 0x0000002703007c0c */ /* 0x000fe4000bf26270 */
[----:B------:R-:W3:Y:S01]  /*31480*/  LDL.LU R3, [R1+0x2140] ;  /* 0x0021400001037983 */ /* 0x000ee20000300800 */
[----:B0-----:R-:W-:-:S04]  /*31490*/  @!P2 LOP3.LUT R5, R5, R4, RZ, 0x3c, !PT ;  /* 0x000000040505a212 */ /* 0x001fc800078e3cff */
[----:B------:R-:W-:-:S04]  /*314a0*/  @!P2 LOP3.LUT R4, R5, R4, RZ, 0x3c, !PT ;  /* 0x000000040504a212 */ /* 0x000fc800078e3cff */
[----:B------:R-:W-:-:S05]  /*314b0*/  @!P2 LOP3.LUT R5, R5, R4, RZ, 0x3c, !PT ;  /* 0x000000040505a212 */ /* 0x000fca00078e3cff */
[----:B------:R0:W2:Y:S04]  /*314c0*/  @!P2 LDG.E.U16 R66, desc[UR56][R4.64] ;  /* 0x000000380442a981 */ /* 0x0000a8000c1e1500 */
[----:B------:R-:W4:Y:S01]  /*314d0*/  LDL R5, [R1+0xa2c] ;  /* 0x000a2c0001057983 */ /* 0x000f220000100800 */
[----:B------:R-:W1:Y:S01]  /*314e0*/  S2R R137, SR_TID.X ;  /* 0x0000000000897919 */ /* 0x000e620000002100 */
[----:B------:R-:W-:Y:S02]  /*314f0*/  PRMT R82, RZ, 0x7610, R82 ;  /* 0x00007610ff527816 */ /* 0x000fe40000000052 */
[----:B------:R-:W-:Y:S02]  /*31500*/  PRMT R98, RZ, 0x7610, R98 ;  /* 0x00007610ff627816 */ /* 0x000fe40000000062 */
[----:B-1----:R-:W-:-:S04]  /*31510*/  SHF.R.U32.HI R137, RZ, 0x6, R137 ;  /* 0x00000006ff897819 */ /* 0x002fc80000011689 */
[----:B------:R-:W-:-:S04]  /*31520*/  SGXT.U32 R137, R137, 0x1 ;  /* 0x000000018989781a */ /* 0x000fc80000000000 */
[----:B0-----:R-:W-:-:S04]  /*31530*/  LOP3.LUT R4, R137, 0x78, RZ, 0xfc, !PT ;  /* 0x0000007889047812 */ /* 0x001fc800078efcff */
[----:B------:R-:W-:Y:S01]  /*31540*/  ISETP.GE.AND P2, PT, R4, UR39, PT ;  /* 0x0000002704007c0c */ /* 0x000fe2000bf46270 */
[----:B------:R-:W-:Y:S01]  /*31550*/  @!P3 IMAD.MOV.U32 R4, RZ, RZ, R140 ;  /* 0x000000ffff04b224 */ /* 0x000fe200078e008c */
[----:B------:R-:W-:Y:S01]  /*31560*/  LOP3.LUT R137, R137, 0x7a, RZ, 0xfc, !PT ;  /* 0x0000007a89897812 */ /* 0x000fe200078efcff */
[----:B------:R-:W3:Y:S04]  /*31570*/  LDL R140, [R1+0xa10] ;  /* 0x000a1000018c7983 */ /* 0x000ee80000100800 */
[----:B----4-:R0:W4:Y:S02]  /*31580*/  @!P3 LDG.E.U16 R82, desc[UR56][R4.64] ;  /* 0x000000380452b981 */ /* 0x010124000c1e1500 */
[----:B0-----:R-:W-:Y:S02]  /*31590*/  @!P4 IMAD.MOV.U32 R4, RZ, RZ, R2 ;  /* 0x000000ffff04c224 */ /* 0x001fe400078e0002 */
[----:B------:R-:W-:-:S05]  /*315a0*/  @!P4 IMAD.MOV.U32 R5, RZ, RZ, R135 ;  /* 0x000000ffff05c224 */ /* 0x000fca00078e0087 */
[----:B------:R0:W4:Y:S04]  /*315b0*/  @!P4 LDG.E.U16 R98, desc[UR56][R4.64] ;  /* 0x000000380462c981 */ /* 0x000128000c1e1500 */
[----:B------:R-:W0:Y:S04]  /*315c0*/  LDL R4, [R1+0xa1c] ;  /* 0x000a1c0001047983 */ /* 0x000e280000100800 */
[----:B------:R-:W0:Y:S01]  /*315d0*/  LDL R5, [R1+0xa20] ;  /* 0x000a200001057983 */ /* 0x000e220000100800 */
[----:B------:R-:W-:-:S04]  /*315e0*/  SHF.R.U32.HI R135, RZ, 0x6, R25 ;  /* 0x00000006ff877819 */ /* 0x000fc80000011619 */
[----:B------:R-:W-:Y:S02]  /*315f0*/  SGXT.U32 R135, R135, 0x1 ;  /* 0x000000018787781a */ /* 0x000fe40000000000 */
[----:B------:R-:W-:Y:S02]  /*31600*/  PRMT R115, RZ, 0x7610, R115 ;  /* 0x00007610ff737816 */ /* 0x000fe40000000073 */
[C---:B------:R-:W-:Y:S02]  /*31610*/  LOP3.LUT R25, R135.reuse, 0x7c, RZ, 0xfc, !PT ;  /* 0x0000007c87197812 */ /* 0x040fe400078efcff */
[----:B------:R-:W-:Y:S02]  /*31620*/  LOP3.LUT R2, R135, 0x7e, RZ, 0xfc, !PT ;  /* 0x0000007e87027812 */ /* 0x000fe400078efcff */
[----:B------:R-:W-:Y:S01]  /*31630*/  ISETP.GE.AND P3, PT, R137, UR39, PT ;  /* 0x0000002789007c0c */ /* 0x000fe2000bf66270 */
[----:B------:R-:W2:Y:S01]  /*31640*/  LDL R135, [R1+0xa08] ;  /* 0x000a080001877983 */ /* 0x000ea20000100800 */
[----:B------:R-:W-:-:S02]  /*31650*/  ISETP.GE.AND P4, PT, R25, UR39, PT ;  /* 0x0000002719007c0c */ /* 0x000fc4000bf86270 */
[----:B------:R-:W-:Y:S01]  /*31660*/  ISETP.GE.AND P5, PT, R2, UR39, PT ;  /* 0x0000002702007c0c */ /* 0x000fe2000bfa6270 */
[----:B------:R-:W4:Y:S04]  /*31670*/  LDL R137, [R1+0x9fc] ;  /* 0x0009fc0001897983 */ /* 0x000f280000100800 */
[----:B------:R-:W4:Y:S04]  /*31680*/  LDL R25, [R1+0xa00] ;  /* 0x000a000001197983 */ /* 0x000f280000100800 */
[----:B------:R-:W4:Y:S01]  /*31690*/  LDL.LU R2, [R1+0xbe0] ;  /* 0x000be00001027983 */ /* 0x000f220000300800 */
[----:B0-----:R-:W-:-:S04]  /*316a0*/  @!P1 LOP3.LUT R5, R5, R4, RZ, 0x3c, !PT ;  /* 0x0000000405059212 */ /* 0x001fc800078e3cff */
[----:B------:R-:W-:-:S04]  /*316b0*/  @!P1 LOP3.LUT R4, R5, R4, RZ, 0x3c, !PT ;  /* 0x0000000405049212 */ /* 0x000fc800078e3cff */
[----:B------:R-:W-:-:S05]  /*316c0*/  @!P1 LOP3.LUT R5, R5, R4, RZ, 0x3c, !PT ;  /* 0x0000000405059212 */ /* 0x000fca00078e3cff */
[----:B------:R0:W4:Y:S04]  /*316d0*/  @!P1 LDG.E.U16 R115, desc[UR56][R4.64] ;  /* 0x0000003804739981 */ /* 0x000128000c1e1500 */
[----:B------:R-:W0:Y:S04]  /*316e0*/  LDL R4, [R1+0xa14] ;  /* 0x000a140001047983 */ /* 0x000e280000100800 */
[----:B------:R-:W0:Y:S01]  /*316f0*/  LDL R5, [R1+0xa18] ;  /* 0x000a180001057983 */ /* 0x000e220000100800 */
[----:B------:R-:W-:Y:S02]  /*31700*/  PRMT R69, RZ, 0x7610, R69 ;  /* 0x00007610ff457816 */ /* 0x000fe40000000045 */
[----:B0-----:R-:W-:-:S04]  /*31710*/  @!P2 LOP3.LUT R5, R5, R4, RZ, 0x3c, !PT ;  /* 0x000000040505a212 */ /* 0x001fc800078e3cff */
[----:B------:R-:W-:-:S04]  /*31720*/  @!P2 LOP3.LUT R4, R5, R4, RZ, 0x3c, !PT ;  /* 0x000000040504a212 */ /* 0x000fc800078e3cff */
[----:B------:R-:W-:-:S05]  /*31730*/  @!P2 LOP3.LUT R5, R5, R4, RZ, 0x3c, !PT ;  /* 0x000000040505a212 */ /* 0x000fca00078e3cff */
[----:B------:R0:W4:Y:S02]  /*31740*/  @!P2 LDG.E.U16 R69, desc[UR56][R4.64] ;  /* 0x000000380445a981 */ /* 0x000124000c1e1500 */
[----:B0-----:R-:W0:Y:S02]  /*31750*/  S2R R5, SR_TID.X ;  /* 0x0000000000057919 */ /* 0x001e240000002100 */
[----:B0-----:R-:W-:Y:S02]  /*31760*/  LOP3.LUT R4, R5, 0x7f, RZ, 0xc0, !PT ;  /* 0x0000007f05047812 */ /* 0x001fe400078ec0ff */
[----:B------:R-:W2:Y:S01]  /*31770*/  LDL R5, [R1+0xa0c] ;  /* 0x000a0c0001057983 */ /* 0x000ea20000100800 */
[----:B------:R-:W-:Y:S02]  /*31780*/  PRMT R85, RZ, 0x7610, R85 ;  /* 0x00007610ff557816 */ /* 0x000fe40000000055 */
[----:B------:R-:W-:Y:S01]  /*31790*/  ISETP.GE.AND P1, PT, R4, UR39, PT ;  /* 0x0000002704007c0c */ /* 0x000fe2000bf26270 */
[----:B---3--:R-:W-:Y:S01]  /*317a0*/  @!P3 IMAD.MOV.U32 R4, RZ, RZ, R140 ;  /* 0x000000ffff04b224 */ /* 0x008fe200078e008c */
[----:B------:R-:W-:Y:S01]  /*317b0*/  PRMT R101, RZ, 0x7610, R101 ;  /* 0x00007610ff657816 */ /* 0x000fe20000000065 */
[----:B------:R-:W3:Y:S04]  /*317c0*/  LDL R140, [R1+0x1804] ;  /* 0x00180400018c7983 */ /* 0x000ee80000100800 */
[----:B--2---:R0:W2:Y:S04]  /*317d0*/  @!P3 LDG.E.U16 R85, desc[UR56][R4.64] ;  /* 0x000000380455b981 */ /* 0x0040a8000c1e1500 */
[----:B------:R-:W4:Y:S01]  /*317e0*/  LDL R5, [R1+0xa04] ;  /* 0x000a040001057983 */ /* 0x000f220000100800 */
[----:B0-----:R-:W-:Y:S01]  /*317f0*/  @!P4 IMAD.MOV.U32 R4, RZ, RZ, R135 ;  /* 0x000000ffff04c224 */ /* 0x001fe200078e0087 */
[----:B------:R-:W-:-:S02]  /*31800*/  PRMT R114, RZ, 0x7610, R114 ;  /* 0x00007610ff727816 */ /* 0x000fc40000000072 */
[----:B------:R-:W-:Y:S01]  /*31810*/  PRMT R52, RZ, 0x7610, R52 ;  /* 0x00007610ff347816 */ /* 0x000fe20000000034 */
[----:B------:R-:W2:Y:S04]  /*31820*/  LDL R135, [R1+0x17e4] ;  /* 0x0017e40001877983 */ /* 0x000ea80000100800 */
[----:B----4-:R0:W4:Y:S02]  /*31830*/  @!P4 LDG.E.U16 R101, desc[UR56][R4.64] ;  /* 0x000000380465c981 */ /* 0x010124000c1e1500 */
[----:B0-----:R-:W-:Y:S02]  /*31840*/  @!P5 IMAD.MOV.U32 R4, RZ, RZ, R25 ;  /* 0x000000ffff04d224 */ /* 0x001fe400078e0019 */
[----:B------:R-:W-:Y:S01]  /*31850*/  @!P5 IMAD.MOV.U32 R5, RZ, RZ, R137 ;  /* 0x000000ffff05d224 */ /* 0x000fe200078e0089 */
[----:B------:R-:W4:Y:S04]  /*31860*/  LDL R25, [R1+0x17a4] ;  /* 0x0017a40001197983 */ /* 0x000f280000100800 */
[----:B------:R0:W4:Y:S04]  /*31870*/  @!P5 LDG.E.U16 R114, desc[UR56][R4.64] ;  /* 0x000000380472d981 */ /* 0x000128000c1e1500 */
[----:B------:R-:W4:Y:S04]  /*31880*/  LDL R137, [R1+0x17a0] ;  /* 0x0017a00001897983 */ /* 0x000f280000100800 */
[----:B------:R-:W0:Y:S04]  /*31890*/  LDL R5, [R1+0xbe4] ;  /* 0x000be40001057983 */ /* 0x000e280000100800 */
[----:B------:R1:W-:Y:S01]  /*318a0*/  STL [R1+0x1954], R2 ;  /* 0x0019540201007387 */ /* 0x0003e20000100800 */
[----:B0-----:R-:W-:-:S02]  /*318b0*/  @!P0 IMAD.MOV.U32 R4, RZ, RZ, R5 ;  /* 0x000000ffff048224 */ /* 0x001fc400078e0005 */
[----:B------:R-:W-:Y:S02]  /*318c0*/  @!P0 IMAD.MOV.U32 R5, RZ, RZ, R2 ;  /* 0x000000ffff058224 */ /* 0x000fe400078e0002 */
[----:B-1----:R-:W4:Y:S04]  /*318d0*/  LDL.LU R2, [R1+0x608] ;  /* 0x0006080001027983 */ /* 0x002f280000300800 */
[----:B------:R3:W4:Y:S01]  /*318e0*/  @!P0 LDG.E.U16 R52, desc[UR56][R4.64] ;  /* 0x0000003804348981 */ /* 0x000722000c1e1500 */
[----:B------:R-:W-:Y:S06]  /*318f0*/  BAR.SYNC.DEFER_BLOCKING 0x0 ;  /* 0x0000000000007b1d */ /* 0x000fec0000010000 */
[----:B------:R-:W2:Y:S01]  /*31900*/  LDL R5, [R1+0x1800] ;  /* 0x0018000001057983 */ /* 0x000ea20000100800 */
[----:B------:R-:W-:Y:S01]  /*31910*/  PRMT R117, RZ, 0x7610, R117 ;  /* 0x00007610ff757816 */ /* 0x000fe20000000075 */
        /* <DEDUP_REMOVED lines=12> */
[----:B------:R-:W-:Y:S01]  /*319e0*/  PRMT R121, RZ, 0x7610, R121 ;  /* 0x00007610ff797816 */ /* 0x000fe20000000079 */
[----:B------:R-:W4:Y:S04]  /*319f0*/  LDL R137, [R1+0x1660] ;  /* 0x0016600001897983 */ /* 0x000f280000100800 */
[----:B------:R0:W4:Y:S01]  /*31a00*/  @!P1 LDG.E.U16 R119, desc[UR56][R4.64] ;  /* 0x0000003804779981 */ /* 0x000122000c1e1500 */
[----:B------:R-:W-:-:S03]  /*31a10*/  PRMT R120, RZ, 0x7610, R120 ;  /* 0x00007610ff787816 */ /* 0x000fc60000000078 */
[----:B------:R-:W4:Y:S04]  /*31a20*/  LDL R25, [R1+0x1664] ;  /* 0x0016640001197983 */ /* 0x000f280000100800 */
[----:B------:R-:W0:Y:S04]  /*31a30*/  LDL R4, [R1+0x1760] ;  /* 0x0017600001047983 */ /* 0x000e280000100800 */
[----:B------:R-:W0:Y:S02]  /*31a40*/  LDL R5, [R1+0x1764] ;  /* 0x0017640001057983 */ /* 0x000e240000100800 */
[----:B0-----:R-:W-:-:S04]  /*31a50*/  @!P1 LOP3.LUT R5, R5, R4, RZ, 0x3c, !PT ;  /* 0x0000000405059212 */ /* 0x001fc800078e3cff */
[----:B------:R-:W-:-:S04]  /*31a60*/  @!P1 LOP3.LUT R4, R5, R4, RZ, 0x3c, !PT ;  /* 0x0000000405049212 */ /* 0x000fc800078e3cff */
[----:B------:R-:W-:-:S05]  /*31a70*/  @!P1 LOP3.LUT R5, R5, R4, RZ, 0x3c, !PT ;  /* 0x0000000405059212 */ /* 0x000fca00078e3cff */
[----:B------:R0:W4:Y:S04]  /*31a80*/  @!P1 LDG.E.U16 R118, desc[UR56][R4.64] ;  /* 0x0000003804769981 */ /* 0x000128000c1e1500 */
[----:B------:R-:W0:Y:S04]  /*31a90*/  LDL R4, [R1+0x1720] ;  /* 0x0017200001047983 */ /* 0x000e280000100800 */
[----:B------:R-:W0:Y:S02]  /*31aa0*/  LDL R5, [R1+0x1724] ;  /* 0x0017240001057983 */ /* 0x000e240000100800 */
[----:B0-----:R-:W-:-:S04]  /*31ab0*/  @!P1 LOP3.LUT R5, R5, R4, RZ, 0x3c, !PT ;  /* 0x0000000405059212 */ /* 0x001fc800078e3cff */
[----:B------:R-:W-:-:S04]  /*31ac0*/  @!P1 LOP3.LUT R4, R5, R4, RZ, 0x3c, !PT ;  /* 0x0000000405049212 */ /* 0x000fc800078e3cff */
[----:B------:R-:W-:-:S05]  /*31ad0*/  @!P1 LOP3.LUT R5, R5, R4, RZ, 0x3c, !PT ;  /* 0x0000000405059212 */ /* 0x000fca00078e3cff */
[----:B------:R3:W4:Y:S04]  /*31ae0*/  @!P1 LDG.E.U16 R121, desc[UR56][R4.64] ;  /* 0x0000003804799981 */ /* 0x000728000c1e1500 */
[----:B------:R-:W2:Y:S01]  /*31af0*/  LDL R5, [R1+0x16e0] ;  /* 0x0016e00001057983 */ /* 0x000ea20000100800 */
[----:B---3--:R-:W-:Y:S01]  /*31b00*/  @!P1 IMAD.MOV.U32 R4, RZ, RZ, R140 ;  /* 0x000000ffff049224 */ /* 0x008fe200078e008c */
[----:B------:R-:W-:Y:S02]  /*31b10*/  PRMT R123, RZ, 0x7610, R123 ;  /* 0x00007610ff7b7816 */ /* 0x000fe4000000007b */
        /* <DEDUP_REMOVED lines=13> */
[----:B------:R0:W4:Y:S04]  /*31bf0*/  @!P1 LDG.E.U16 R122, desc[UR56][R4.64] ;  /* 0x00000038047a9981 */ /* 0x000128000c1e1500 */
        /* <DEDUP_REMOVED lines=290> */
[----:B0-----:R-:W-:-:S03]  /*32e20*/  @!P1 IMAD.MOV.U32 R4, RZ, RZ, R135 ;  /* 0x000000ffff049224 */ /* 0x001fc600078e0087 */
[----:B------:R-:W2:Y:S04]  /*32e30*/  LDL R135, [R1+0x6c4] ;  /* 0x0006c40001877983 */ /* 0x000ea80000100800 */
[----:B----4-:R0:W4:Y:S02]  /*32e40*/  @!P1 LDG.E.U16 R212, desc[UR56][R4.64] ;  /* 0x0000003804d49981 */ /* 0x010124000c1e1500 */
[----:B0-----:R-:W-:Y:S02]  /*32e50*/  @!P1 IMAD.MOV.U32 R4, RZ, RZ, R25 ;  /* 0x000000ffff049224 */ /* 0x001fe400078e0019 */
[----:B------:R-:W-:Y:S01]  /*32e60*/  @!P1 IMAD.MOV.U32 R5, RZ, RZ, R137 ;  /* 0x000000ffff059224 */ /* 0x000fe200078e0089 */
[----:B------:R-:W4:Y:S04]  /*32e70*/  LDL.LU R25, [R1+0x680] ;  /* 0x0006800001197983 */ /* 0x000f280000300800 */
[----:B------:R-:W4:Y:S04]  /*32e80*/  LDL.LU R137, [R1+0x644] ;  /* 0x0006440001897983 */ /* 0x000f280000300800 */
[----:B------:R0:W4:Y:S04]  /*32e90*/  @!P1 LDG.E.U16 R211, desc[UR56][R4.64] ;  /* 0x0000003804d39981 */ /* 0x000128000c1e1500 */
[----:B------:R-:W0:Y:S04]  /*32ea0*/  LDL R4, [R1+0x780] ;  /* 0x0007800001047983 */ /* 0x000e280000100800 */
[----:B------:R-:W0:Y:S01]  /*32eb0*/  LDL R5, [R1+0x784] ;  /* 0x0007840001057983 */ /* 0x000e220000100800 */
[----:B------:R-:W-:-:S02]  /*32ec0*/  PRMT R210, RZ, 0x7610, R210 ;  /* 0x00007610ffd27816 */ /* 0x000fc400000000d2 */
        /* <DEDUP_REMOVED lines=10> */
[----:B------:R3:W4:Y:S04]  /*32f70*/  @!P1 LDG.E.U16 R209, desc[UR56][R4.64] ;  /* 0x0000003804d19981 */ /* 0x000728000c1e1500 */
        /* <DEDUP_REMOVED lines=11> */
[----:B----4-:R0:W4:Y:S04]  /*33030*/  @!P1 LDG.E.U16 R207, desc[UR56][R4.64] ;  /* 0x0000003804cf9981 */ /* 0x010128000c1e1500 */
[----:B------:R-:W0:Y:S02]  /*33040*/  LDL R5, [R1+0x684] ;  /* 0x0006840001057983 */ /* 0x000e240000100800 */
[----:B0-----:R-:W-:-:S02]  /*33050*/  @!P1 IMAD.MOV.U32 R4, RZ, RZ, R5 ;  /* 0x000000ffff049224 */ /* 0x001fc400078e0005 */
[----:B------:R-:W-:-:S05]  /*33060*/  @!P1 IMAD.MOV.U32 R5, RZ, RZ, R25 ;  /* 0x000000ffff059224 */ /* 0x000fca00078e0019 */
[----:B------:R0:W4:Y:S04]  /*33070*/  @!P1 LDG.E.U16 R206, desc[UR56][R4.64] ;  /* 0x0000003804ce9981 */ /* 0x000128000c1e1500 */
[----:B------:R-:W3:Y:S01]  /*33080*/  LDL R5, [R1+0x640] ;  /* 0x0006400001057983 */ /* 0x000ee20000100800 */
[----:B0-----:R-:W-:-:S05]  /*33090*/  @!P1 IMAD.MOV.U32 R4, RZ, RZ, R137 ;  /* 0x000000ffff049224 */ /* 0x001fca00078e0089 */
[----:B---3--:R0:W3:Y:S04]  /*330a0*/  @!P1 LDG.E.U16 R205, desc[UR56][R4.64] ;  /* 0x0000003804cd9981 */ /* 0x0080e8000c1e1500 */
[----:B------:R-:W0:Y:S04]  /*330b0*/  LDL R4, [R1+0x9f8] ;  /* 0x0009f80001047983 */ /* 0x000e280000100800 */
[----:B------:R-:W0:Y:S01]  /*330c0*/  LDL R5, [R1+0xc00] ;  /* 0x000c000001057983 */ /* 0x000e220000100800 */
[----:B------:R-:W-:Y:S02]  /*330d0*/  PRMT R204, RZ, 0x7610, R204 ;  /* 0x00007610ffcc7816 */ /* 0x000fe400000000cc */
[----:B0-----:R-:W-:-:S04]  /*330e0*/  @!P1 LOP3.LUT R5, R5, R4, RZ, 0x3c, !PT ;  /* 0x0000000405059212 */ /* 0x001fc800078e3cff */
[----:B------:R-:W-:-:S04]  /*330f0*/  @!P1 LOP3.LUT R4, R5, R4, RZ, 0x3c, !PT ;  /* 0x0000000405049212 */ /* 0x000fc800078e3cff */
[----:B------:R-:W-:-:S05]  /*33100*/  @!P1 LOP3.LUT R5, R5, R4, RZ, 0x3c, !PT ;  /* 0x0000000405059212 */ /* 0x000fca00078e3cff */
[----:B------:R0:W3:Y:S04]  /*33110*/  @!P1 LDG.E.U16 R204, desc[UR56][R4.64] ;  /* 0x0000003804cc9981 */ /* 0x0000e8000c1e1500 */
[----:B------:R-:W0:Y:S04]  /*33120*/  LDL R4, [R1+0x17d8] ;  /* 0x0017d80001047983 */ /* 0x000e280000100800 */
[----:B------:R-:W0:Y:S01]  /*33130*/  LDL R5, [R1+0x17dc] ;  /* 0x0017dc0001057983 */ /* 0x000e220000100800 */
[----:B------:R-:W-:Y:S02]  /*33140*/  PRMT R203, RZ, 0x7610, R203 ;  /* 0x00007610ffcb7816 */ /* 0x000fe400000000cb */
[----:B0-----:R-:W-:-:S04]  /*33150*/  @!P1 LOP3.LUT R5, R5, R4, RZ, 0x3c, !PT ;  /* 0x0000000405059212 */ /* 0x001fc800078e3cff */
[----:B------:R-:W-:-:S04]  /*33160*/  @!P1 LOP3.LUT R4, R5, R4, RZ, 0x3c, !PT ;  /* 0x0000000405049212 */ /* 0x000fc800078e3cff */
[----:B------:R-:W-:-:S05]  /*33170*/  @!P1 LOP3.LUT R5, R5, R4, RZ, 0x3c, !PT ;  /* 0x0000000405059212 */ /* 0x000fca00078e3cff */
[----:B------:R0:W3:Y:S04]  /*33180*/  @!P1 LDG.E.U16 R203, desc[UR56][R4.64] ;  /* 0x0000003804cb9981 */ /* 0x0000e8000c1e1500 */
[----:B------:R-:W2:Y:S01]  /*33190*/  LDL R5, [R1+0x1798] ;  /* 0x0017980001057983 */ /* 0x000ea20000100800 */
[----:B------:R-:W-:Y:S01]  /*331a0*/  PRMT R202, RZ, 0x7610, R202 ;  /* 0x00007610ffca7816 */ /* 0x000fe200000000ca */
[----:B0-----:R-:W-:Y:S01]  /*331b0*/  @!P1 IMAD.MOV.U32 R4, RZ, RZ, R140 ;  /* 0x000000ffff049224 */ /* 0x001fe200078e008c */
[----:B------:R-:W-:Y:S01]  /*331c0*/  PRMT R201, RZ, 0x7610, R201 ;  /* 0x00007610ffc97816 */ /* 0x000fe200000000c9 */
[----:B------:R-:W4:Y:S04]  /*331d0*/  LDL R140, [R1+0x161c] ;  /* 0x00161c00018c7983 */ /* 0x000f280000100800 */
[----:B--2---:R0:W2:Y:S04]  /*331e0*/  @!P1 LDG.E.U16 R202, desc[UR56][R4.64] ;  /* 0x0000003804ca9981 */ /* 0x0040a8000c1e1500 */
[----:B------:R-:W3:Y:S01]  /*331f0*/  LDL R5, [R1+0x1758] ;  /* 0x0017580001057983 */ /* 0x000ee20000100800 */
[----:B0-----:R-:W-:Y:S01]  /*33200*/  @!P1 IMAD.MOV.U32 R4, RZ, RZ, R135 ;  /* 0x000000ffff049224 */ /* 0x001fe200078e0087 */
[----:B------:R-:W-:-:S02]  /*33210*/  PRMT R200, RZ, 0x7610, R200 ;  /* 0x00007610ffc87816 */ /* 0x000fc400000000c8 */
[----:B------:R-:W-:Y:S01]  /*33220*/  PRMT R199, RZ, 0x7610, R199 ;  /* 0x00007610ffc77816 */ /* 0x000fe200000000c7 */
[----:B------:R-:W2:Y:S04]  /*33230*/  LDL R135, [R1+0x15dc] ;  /* 0x0015dc0001877983 */ /* 0x000ea80000100800 */
[----:B---3--:R0:W3:Y:S04]  /*33240*/  @!P1 LDG.E.U16 R201, desc[UR56][R4.64] ;  /* 0x0000003804c99981 */ /* 0x0080e8000c1e1500 */
[----:B------:R-:W0:Y:S04]  /*33250*/  LDL R4, [R1+0x1718] ;  /* 0x0017180001047983 */ /* 0x000e280000100800 */
[----:B------:R-:W0:Y:S02]  /*33260*/  LDL R5, [R1+0x171c] ;  /* 0x00171c0001057983 */ /* 0x000e240000100800 */
[----:B0-----:R-:W-:-:S04]  /*33270*/  @!P1 LOP3.LUT R5, R5, R4, RZ, 0x3c, !PT ;  /* 0x0000000405059212 */ /* 0x001fc800078e3cff */
[----:B------:R-:W-:-:S04]  /*33280*/  @!P1 LOP3.LUT R4, R5, R4, RZ, 0x3c, !PT ;  /* 0x0000000405049212 */ /* 0x000fc800078e3cff */
[----:B------:R-:W-:-:S05]  /*33290*/  @!P1 LOP3.LUT R5, R5, R4, RZ, 0x3c, !PT ;  /* 0x0000000405059212 */ /* 0x000fca00078e3cff */
[----:B------:R0:W3:Y:S04]  /*332a0*/  @!P1 LDG.E.U16 R200, desc[UR56][R4.64] ;  /* 0x0000003804c89981 */ /* 0x0000e8000c1e1500 */
[----:B------:R-:W0:Y:S04]  /*332b0*/  LDL R4, [R1+0x16d8] ;  /* 0x0016d80001047983 */ /* 0x000e280000100800 */
[----:B------:R-:W0:Y:S02]  /*332c0*/  LDL R5, [R1+0x16dc] ;  /* 0x0016dc0001057983 */ /* 0x000e240000100800 */
        /* <DEDUP_REMOVED lines=20> */
[----:B----4-:R-:W-:Y:S01]  /*33410*/  @!P1 IMAD.MOV.U32 R4, RZ, RZ, R140 ;  /* 0x000000ffff049224 */ /* 0x010fe200078e008c */
        /* <DEDUP_REMOVED lines=303> */
[----:B----4-:R-:W-:Y:S02]  /*34710*/  @!P1 IMAD.MOV.U32 R4, RZ, RZ, R140 ;  /* 0x000000ffff049224 */ /* 0x010fe400078e008c */
[----:B------:R-:W4:Y:S01]  /*34720*/  LDL.LU R140, [R1+0x678] ;  /* 0x00067800018c7983 */ /* 0x000f220000300800 */
[----:B------:R-:W-:-:S03]  /*34730*/  PRMT R19, RZ, 0x7610, R19 ;  /* 0x00007610ff137816 */ /* 0x000fc60000000013 */
[----:B--2---:R0:W2:Y:S04]  /*34740*/  @!P1 LDG.E.U16 R20, desc[UR56][R4.64] ;  /* 0x0000003804149981 */ /* 0x0040a8000c1e1500 */
[----:B------:R-:W3:Y:S01]  /*34750*/  LDL R5, [R1+0x7b8] ;  /* 0x0007b80001057983 */ /* 0x000ee20000100800 */
[----:B0-----:R-:W-:-:S03]  /*34760*/  @!P1 IMAD.MOV.U32 R4, RZ, RZ, R135 ;  /* 0x000000ffff049224 */ /* 0x001fc600078e0087 */
[----:B------:R-:W2:Y:S04]  /*34770*/  LDL.LU R135, [R1+0x63c] ;  /* 0x00063c0001877983 */ /* 0x000ea80000300800 */
[----:B---3--:R0:W3:Y:S04]  /*34780*/  @!P1 LDG.E.U16 R19, desc[UR56][R4.64] ;  /* 0x0000003804139981 */ /* 0x0080e8000c1e1500 */
[----:B------:R-:W0:Y:S04]  /*34790*/  LDL R4, [R1+0x778] ;  /* 0x0007780001047983 */ /* 0x000e280000100800 */
[----:B------:R-:W0:Y:S01]  /*347a0*/  LDL R5, [R1+0x77c] ;  /* 0x00077c0001057983 */ /* 0x000e220000100800 */
[----:B------:R-:W-:-:S02]  /*347b0*/  PRMT R18, RZ, 0x7610, R18 ;  /* 0x00007610ff127816 */ /* 0x000fc40000000012 */
        /* <DEDUP_REMOVED lines=25> */
[----:B------:R-:W0:Y:S01]  /*34950*/  LDL R5, [R1+0x67c] ;  /* 0x00067c0001057983 */ /* 0x000e220000100800 */
[----:B------:R-:W-:Y:S01]  /*34960*/  PRMT R14, RZ, 0x7610, R14 ;  /* 0x00007610ff0e7816 */ /* 0x000fe2000000000e */
[----:B0-----:R-:W-:Y:S02]  /*34970*/  @!P1 IMAD.MOV.U32 R4, RZ, RZ, R5 ;  /* 0x000000ffff049224 */ /* 0x001fe400078e0005 */
[----:B----4-:R-:W-:-:S05]  /*34980*/  @!P1 IMAD.MOV.U32 R5, RZ, RZ, R140 ;  /* 0x000000ffff059224 */ /* 0x010fca00078e008c */
[----:B------:R2:W4:Y:S04]  /*34990*/  @!P1 LDG.E.U16 R14, desc[UR56][R4.64] ;  /* 0x00000038040e9981 */ /* 0x000528000c1e1500 */
[----:B------:R-:W3:Y:S01]  /*349a0*/  LDL R5, [R1+0x638] ;  /* 0x0006380001057983 */ /* 0x000ee20000100800 */
[----:B------:R-:W-:Y:S01]  /*349b0*/  PRMT R13, RZ, 0x7610, R13 ;  /* 0x00007610ff0d7816 */ /* 0x000fe2000000000d */
[----:B--2---:R-:W-:-:S05]  /*349c0*/  @!P1 IMAD.MOV.U32 R4, RZ, RZ, R135 ;  /* 0x000000ffff049224 */ /* 0x004fca00078e0087 */
[----:B---3--:R0:W2:Y:S04]  /*349d0*/  @!P1 LDG.E.U16 R13, desc[UR56][R4.64] ;  /* 0x00000038040d9981 */ /* 0x0080a8000c1e1500 */
        /* <DEDUP_REMOVED lines=52> */
[----:B------:R-:W-:-:S05]  /*34d20*/  @!P1 IMAD.MOV.U32 R5, RZ, RZ, R2 ;  /* 0x000000ffff059224 */ /* 0x000fca00078e0002 */
[----:B------:R-:W4:Y:S04]  /*34d30*/  @!P1 LDG.E.U16 R53, desc[UR56][R4.64] ;  /* 0x0000003804359981 */ /* 0x000f28000c1e1500 */
[----:B------:R0:W-:Y:S04]  /*34d40*/  STL [R1+0x1958], R2 ;  /* 0x0019580201007387 */ /* 0x0001e80000100800 */
[----:B------:R-:W-:Y:S04]  /*34d50*/  STS.U16 [R3+UR4+0x20000], R52 ;  /* 0x0200003403007988 */ /* 0x000fe80008000404 */
[----:B------:R-:W-:Y:S04]  /*34d60*/  STS.U16 [R3+UR4+0x20400], R55 ;  /* 0x0204003703007988 */ /* 0x000fe80008000404 */
[----:B------:R-:W-:Y:S04]  /*34d70*/  STS.U16 [R3+UR4+0x20800], R54 ;  /* 0x0208003603007988 */ /* 0x000fe80008000404 */
[----:B------:R-:W-:Y:S04]  /*34d80*/  STS.U16 [R3+UR4+0x20c00], R57 ;  /* 0x020c003903007988 */ /* 0x000fe80008000404 */
[----:B------:R-:W-:Y:S04]  /*34d90*/  STS.U16 [R3+UR4+0x21000], R56 ;  /* 0x0210003803007988 */ /* 0x000fe80008000404 */
[----:B------:R-:W-:Y:S04]  /*34da0*/  STS.U16 [R3+UR4+0x21400], R59 ;  /* 0x0214003b03007988 */ /* 0x000fe80008000404 */
[----:B------:R-:W-:Y:S04]  /*34db0*/  STS.U16 [R3+UR4+0x21800], R58 ;  /* 0x0218003a03007988 */ /* 0x000fe80008000404 */
[----:B------:R-:W-:Y:S04]  /*34dc0*/  STS.U16 [R3+UR4+0x21c00], R61 ;  /* 0x021c003d03007988 */ /* 0x000fe80008000404 */
[----:B------:R-:W-:Y:S01]  /*34dd0*/  STS.U16 [R3+UR4+0x22000], R60 ;  /* 0x0220003c03007988 */ /* 0x000fe20008000404 */
[----:B0-----:R-:W-:-:S03]  /*34de0*/  LOP3.LUT R2, R3, 0x20, RZ, 0x3c, !PT ;  /* 0x0000002003027812 */ /* 0x001fc600078e3cff */
        /* <DEDUP_REMOVED lines=8> */
[----:B----4-:R0:W-:Y:S04]  /*34e70*/  STL [R1+0x604], R53 ;  /* 0x0006043501007387 */ /* 0x0101e80000100800 */
        /* <DEDUP_REMOVED lines=17> */
[----:B------:R0:W-:Y:S04]  /*34f90*/  STL [R1+0x195c], R3 ;  /* 0x00195c0301007387 */ /* 0x0001e80000100800 */
[----:B------:R-:W4:Y:S04]  /*34fa0*/  LDL.LU R68, [R1+0x20f8] ;  /* 0x0020f80001447983 */ /* 0x000f280000300800 */
[----:B0-----:R-:W2:Y:S04]  /*34fb0*/  LDL R3, [R1+0x1940] ;  /* 0x0019400001037983 */ /* 0x001ea80000100800 */
[----:B------:R0:W-:Y:S04]  /*34fc0*/  STS.U16 [R2+UR4+0x20500], R71 ;  /* 0x0205004702007988 */ /* 0x0001e80008000404 */
[----:B------:R1:W-:Y:S04]  /*34fd0*/  STS.U16 [R2+UR4+0x20900], R70 ;  /* 0x0209004602007988 */ /* 0x0003e80008000404 */
[----:B------:R3:W-:Y:S04]  /*34fe0*/  STS.U16 [R2+UR4+0x20d00], R73 ;  /* 0x020d004902007988 */ /* 0x0007e80008000404 */
[----:B0-----:R-:W4:Y:S04]  /*34ff0*/  LDL.LU R71, [R1+0x20f4] ;  /* 0x0020f40001477983 */ /* 0x001f280000300800 */
[----:B-1----:R-:W4:Y:S04]  /*35000*/  LDL.LU R70, [R1+0x20f0] ;  /* 0x0020f00001467983 */ /* 0x002f280000300800 */
[----:B---3--:R-:W3:Y:S04]  /*35010*/  LDL.LU R73, [R1+0x20ec] ;  /* 0x0020ec0001497983 */ /* 0x008ee80000300800 */
[----:B------:R0:W-:Y:S04]  /*35020*/  STS.U16 [R2+UR4+0x21100], R72 ;  /* 0x0211004802007988 */ /* 0x0001e80008000404 */
[----:B------:R1:W-:Y:S04]  /*35030*/  STS.U16 [R2+UR4+0x21500], R75 ;  /* 0x0215004b02007988 */ /* 0x0003e80008000404 */
[----:B------:R1:W-:Y:S04]  /*35040*/  STS.U16 [R2+UR4+0x21900], R74 ;  /* 0x0219004a02007988 */ /* 0x0003e80008000404 */
[----:B0-----:R-:W4:Y:S04]  /*35050*/  LDL.LU R72, [R1+0x20e8] ;  /* 0x0020e80001487983 */ /* 0x001f280000300800 */
[----:B-1----:R-:W3:Y:S04]  /*35060*/  LDL.LU R75, [R1+0x20e4] ;  /* 0x0020e400014b7983 */ /* 0x002ee80000300800 */
[----:B------:R-:W4:Y:S04]  /*35070*/  LDL.LU R74, [R1+0x20e0] ;  /* 0x0020e000014a7983 */ /* 0x000f280000300800 */
[----:B------:R0:W-:Y:S04]  /*35080*/  STS.U16 [R2+UR4+0x21d00], R77 ;  /* 0x021d004d02007988 */ /* 0x0001e80008000404 */
[----:B------:R1:W-:Y:S04]  /*35090*/  STS.U16 [R2+UR4+0x22100], R76 ;  /* 0x0221004c02007988 */ /* 0x0003e80008000404 */
[----:B------:R1:W-:Y:S04]  /*350a0*/  STS.U16 [R2+UR4+0x22500], R79 ;  /* 0x0225004f02007988 */ /* 0x0003e80008000404 */
[----:B0-----:R-:W3:Y:S04]  /*350b0*/  LDL.LU R77, [R1+0x20dc] ;  /* 0x0020dc00014d7983 */ /* 0x001ee80000300800 */
[----:B-1----:R-:W4:Y:S04]  /*350c0*/  LDL.LU R76, [R1+0x20d8] ;  /* 0x0020d800014c7983 */ /* 0x002f280000300800 */
[----:B------:R-:W3:Y:S04]  /*350d0*/  LDL.LU R79, [R1+0x20d4] ;  /* 0x0020d400014f7983 */ /* 0x000ee80000300800 */
        /* <DEDUP_REMOVED lines=12> */
[----:B--2---:R0:W-:Y:S04]  /*351a0*/  STS.U16 [R3+UR4+0x20200], R84 ;  /* 0x0202005403007988 */ /* 0x0041e80008000404 */
[----:B0-----:R-:W2:Y:S04]  /*351b0*/  LDL.LU R84, [R1+0x20b8] ;  /* 0x0020b80001547983 */ /* 0x001ea80000300800 */
[----:B------:R-:W4:Y:S04]  /*351c0*/  LDL R2, [R1+0x193c] ;  /* 0x00193c0001027983 */ /* 0x000f280000100800 */
[----:B------:R0:W-:Y:S04]  /*351d0*/  STS.U16 [R3+UR4+0x20600], R87 ;  /* 0x0206005703007988 */ /* 0x0001e80008000404 */
[----:B------:R1:W-:Y:S04]  /*351e0*/  STS.U16 [R3+UR4+0x20a00], R86 ;  /* 0x020a005603007988 */ /* 0x0003e80008000404 */
[----:B------:R1:W-:Y:S04]  /*351f0*/  STS.U16 [R3+UR4+0x20e00], R89 ;  /* 0x020e005903007988 */ /* 0x0003e80008000404 */
[----:B0-----:R-:W3:Y:S04]  /*35200*/  LDL.LU R87, [R1+0x20b4] ;  /* 0x0020b40001577983 */ /* 0x001ee80000300800 */
[----:B-1----:R-:W2:Y:S04]  /*35210*/  LDL.LU R86, [R1+0x20b0] ;  /* 0x0020b00001567983 */ /* 0x002ea80000300800 */
[----:B------:R-:W3:Y:S04]  /*35220*/  LDL.LU R89, [R1+0x20ac] ;  /* 0x0020ac0001597983 */ /* 0x000ee80000300800 */
[----:B------:R0:W-:Y:S04]  /*35230*/  STS.U16 [R3+UR4+0x21200], R88 ;  /* 0x0212005803007988 */ /* 0x0001e80008000404 */
[----:B------:R1:W-:Y:S04]  /*35240*/  STS.U16 [R3+UR4+0x21600], R91 ;  /* 0x0216005b03007988 */ /* 0x0003e80008000404 */
[----:B------:R1:W-:Y:S04]  /*35250*/  STS.U16 [R3+UR4+0x21a00], R90 ;  /* 0x021a005a03007988 */ /* 0x0003e80008000404 */
[----:B0-----:R-:W2:Y:S04]  /*35260*/  LDL.LU R88, [R1+0x20a8] ;  /* 0x0020a80001587983 */ /* 0x001ea80000300800 */
[----:B-1----:R-:W3:Y:S04]  /*35270*/  LDL.LU R91, [R1+0x20a4] ;  /* 0x0020a400015b7983 */ /* 0x002ee80000300800 */
[----:B------:R-:W2:Y:S04]  /*35280*/  LDL.LU R90, [R1+0x20a0] ;  /* 0x0020a000015a7983 */ /* 0x000ea80000300800 */
        /* <DEDUP_REMOVED lines=18> */
[----:B----4-:R0:W-:Y:S04]  /*353b0*/  STS.U16 [R2+UR4+0x20300], R100 ;  /* 0x0203006402007988 */ /* 0x0101e80008000404 */
[----:B------:R1:W-:Y:S04]  /*353c0*/  STS.U16 [R2+UR4+0x20700], R103 ;  /* 0x0207006702007988 */ /* 0x0003e80008000404 */
[----:B------:R4:W-:Y:S04]  /*353d0*/  STS.U16 [R2+UR4+0x20b00], R102 ;  /* 0x020b006602007988 */ /* 0x0009e80008000404 */
[----:B0-----:R-:W2:Y:S04]  /*353e0*/  LDL.LU R100, [R1+0x2078] ;  /* 0x0020780001647983 */ /* 0x001ea80000300800 */
[----:B-1----:R-:W3:Y:S04]  /*353f0*/  LDL.LU R103, [R1+0x2074] ;  /* 0x0020740001677983 */ /* 0x002ee80000300800 */
[----:B----4-:R-:W4:Y:S04]  /*35400*/  LDL.LU R102, [R1+0x2070] ;  /* 0x0020700001667983 */ /* 0x010f280000300800 */
[----:B------:R0:W-:Y:S04]  /*35410*/  STS.U16 [R2+UR4+0x20f00], R105 ;  /* 0x020f006902007988 */ /* 0x0001e80008000404 */
[----:B------:R1:W-:Y:S04]  /*35420*/  STS.U16 [R2+UR4+0x21300], R104 ;  /* 0x0213006802007988 */ /* 0x0003e80008000404 */
[----:B------:R1:W-:Y:S04]  /*35430*/  STS.U16 [R2+UR4+0x21700], R107 ;  /* 0x0217006b02007988 */ /* 0x0003e80008000404 */
[----:B0-----:R-:W2:Y:S04]  /*35440*/  LDL.LU R105, [R1+0x206c] ;  /* 0x00206c0001697983 */ /* 0x001ea80000300800 */
[----:B-1----:R-:W3:Y:S04]  /*35450*/  LDL.LU R104, [R1+0x2068] ;  /* 0x0020680001687983 */ /* 0x002ee80000300800 */
[----:B------:R-:W4:Y:S04]  /*35460*/  LDL.LU R107, [R1+0x2064] ;  /* 0x00206400016b7983 */ /* 0x000f280000300800 */
        /* <DEDUP_REMOVED lines=8> */
[----:B0-----:R-:W2:Y:S04]  /*354f0*/  LDL.LU R111, [R1+0x2054] ;  /* 0x00205400016f7983 */ /* 0x001ea80000300800 */
[----:B-1----:R-:W3:Y:S04]  /*35500*/  LDL.LU R0, [R1+0x2050] ;  /* 0x0020500001007983 */ /* 0x002ee80000300800 */
[----:B------:R0:W-:Y:S04]  /*35510*/  STS.U16 [R2+UR4+0x22f00], R110 ;  /* 0x022f006e02007988 */ /* 0x0001e80008000404 */
[----:B------:R1:W-:Y:S04]  /*35520*/  STS.U16 [R2+UR4+0x23300], R113 ;  /* 0x0233007102007988 */ /* 0x0003e80008000404 */
[----:B------:R1:W-:Y:S04]  /*35530*/  STS.U16 [R2+UR4+0x23700], R112 ;  /* 0x0237007002007988 */ /* 0x0003e80008000404 */
[----:B0-----:R-:W4:Y:S04]  /*35540*/  LDL.LU R110, [R1+0x204c] ;  /* 0x00204c00016e7983 */ /* 0x001f280000300800 */
[----:B-1----:R-:W2:Y:S04]  /*35550*/  LDL.LU R113, [R1+0x2048] ;  /* 0x0020480001717983 */ /* 0x002ea80000300800 */
[----:B------:R-:W4:Y:S04]  /*35560*/  LDL.LU R112, [R1+0x2044] ;  /* 0x0020440001707983 */ /* 0x000f280000300800 */
[----:B------:R0:W-:Y:S04]  /*35570*/  STS.U16 [R2+UR4+0x23b00], R115 ;  /* 0x023b007302007988 */ /* 0x0001e80008000404 */
[----:B------:R1:W-:Y:S04]  /*35580*/  STS.U16 [R2+UR4+0x23f00], R114 ;  /* 0x023f007202007988 */ /* 0x0003e80008000404 */
[----:B0-----:R-:W2:Y:S04]  /*35590*/  LDL.LU R115, [R1+0x2040] ;  /* 0x0020400001737983 */ /* 0x001ea80000300800 */
[----:B-1----:R-:W4:Y:S04]  /*355a0*/  LDL.LU R114, [R1+0x203c] ;  /* 0x00203c0001727983 */ /* 0x002f280000300800 */
[----:B---3--:R0:W-:Y:S04]  /*355b0*/  STS.U16 [R0+UR4], R117 ;  /* 0x0000007500007988 */ /* 0x0081e80008000404 */
[----:B------:R1:W-:Y:S04]  /*355c0*/  STS.U16 [R0+UR4+0x400], R116 ;  /* 0x0004007400007988 */ /* 0x0003e80008000404 */
[----:B------:R3:W-:Y:S04]  /*355d0*/  STS.U16 [R0+UR4+0x800], R119 ;  /* 0x0008007700007988 */ /* 0x0007e80008000404 */
[----:B0-----:R-:W2:Y:S04]  /*355e0*/  LDL.LU R117, [R1+0x2038] ;  /* 0x0020380001757983 */ /* 0x001ea80000300800 */
[----:B-1----:R-:W4:Y:S04]  /*355f0*/  LDL.LU R116, [R1+0x2034] ;  /* 0x0020340001747983 */ /* 0x002f280000300800 */
[----:B---3--:R-:W3:Y:S04]  /*35600*/  LDL.LU R119, [R1+0x2030] ;  /* 0x0020300001777983 */ /* 0x008ee80000300800 */
[----:B------:R0:W-:Y:S04]  /*35610*/  STS.U16 [R0+UR4+0xc00], R118 ;  /* 0x000c007600007988 */ /* 0x0001e80008000404 */
[----:B------:R1:W-:Y:S04]  /*35620*/  STS.U16 [R0+UR4+0x1000], R121 ;  /* 0x0010007900007988 */ /* 0x0003e80008000404 */
[----:B------:R1:W-:Y:S04]  /*35630*/  STS.U16 [R0+UR4+0x1400], R120 ;  /* 0x0014007800007988 */ /* 0x0003e80008000404 */
[----:B0-----:R-:W2:Y:S04]  /*35640*/  LDL.LU R118, [R1+0x202c] ;  /* 0x00202c0001767983 */ /* 0x001ea80000300800 */
[----:B-1----:R-:W4:Y:S04]  /*35650*/  LDL.LU R121, [R1+0x2028] ;  /* 0x0020280001797983 */ /* 0x002f280000300800 */
[----:B------:R-:W3:Y:S04]  /*35660*/  LDL.LU R120, [R1+0x2024] ;  /* 0x0020240001787983 */ /* 0x000ee80000300800 */
        /* <DEDUP_REMOVED lines=18> */
[----:B------:R-:W2:Y:S04]  /*35790*/  LDL R5, [R1+0xbf8] ;  /* 0x000bf80001057983 */ /* 0x000ea80000100800 */
[----:B------:R-:W2:Y:S04]  /*357a0*/  LDL R4, [R1+0x17f8] ;  /* 0x0017f80001047983 */ /* 0x000ea80000100800 */
[----:B------:R0:W-:Y:S04]  /*357b0*/  STS.U16 [R0+UR4+0x3c00], R130 ;  /* 0x003c008200007988 */ /* 0x0001e80008000404 */
[----:B0-----:R-:W4:Y:S01]  /*357c0*/  LDL R130, [R1+0x181c] ;  /* 0x00181c0001827983 */ /* 0x001f220000100800 */
[----:B------:R-:W-:-:S03]  /*357d0*/  LOP3.LUT R2, R0, 0x10, RZ, 0x3c, !PT ;  /* 0x0000001000027812 */ /* 0x000fc600078e3cff */
        /* <DEDUP_REMOVED lines=11> */
[----:B---3--:R-:W-:-:S06]  /*35890*/  PRMT R131, RZ, 0x7610, R131 ;  /* 0x00007610ff837816 */ /* 0x008fcc0000000083 */
[----:B--2---:R-:W2:Y:S04]  /*358a0*/  @!P1 LDG.E.U16 R131, desc[UR56][R4.64] ;  /* 0x0000003804839981 */ /* 0x004ea8000c1e1500 */
        /* <DEDUP_REMOVED lines=101> */
[----:B----4-:R-:W-:Y:S04]  /*35f00*/  STS.U16 [R130+UR4+0x100], R12 ;  /* 0x0001000c82007988 */ /* 0x010fe80008000404 */
[----:B------:R-:W-:Y:S04]  /*35f10*/  STS.U16 [R130+UR4+0x500], R11 ;  /* 0x0005000b82007988 */ /* 0x000fe80008000404 */
[----:B------:R-:W-:Y:S04]  /*35f20*/  STS.U16 [R130+UR4+0x900], R10 ;  /* 0x0009000a82007988 */ /* 0x000fe80008000404 */
[----:B------:R0:W-:Y:S04]  /*35f30*/  STL [R1+0x1960], R0 ;  /* 0x0019600001007387 */ /* 0x0001e80000100800 */
[----:B------:R-:W-:Y:S04]  /*35f40*/  STS.U16 [R130+UR4+0xd00], R9 ;  /* 0x000d000982007988 */ /* 0x000fe80008000404 */
[----:B------:R-:W-:Y:S04]  /*35f50*/  STS.U16 [R130+UR4+0x1100], R8 ;  /* 0x0011000882007988 */ /* 0x000fe80008000404 */
[----:B0-----:R-:W3:Y:S04]  /*35f60*/  LDL.LU R0, [R1+0x620] ;  /* 0x0006200001007983 */ /* 0x001ee80000300800 */
[----:B------:R-:W4:Y:S04]  /*35f70*/  LDL.LU R3, [R1+0x618] ;  /* 0x0006180001037983 */ /* 0x000f280000300800 */
[----:B------:R-:W-:Y:S04]  /*35f80*/  STS.U16 [R130+UR4+0x1500], R7 ;  /* 0x0015000782007988 */ /* 0x000fe80008000404 */
[----:B------:R-:W4:Y:S04]  /*35f90*/  LDL.LU R2, [R1+0x610] ;  /* 0x0006100001027983 */ /* 0x000f280000300800 */
[----:B------:R0:W-:Y:S04]  /*35fa0*/  STS.U16 [R130+UR4+0x1900], R6 ;  /* 0x0019000682007988 */ /* 0x0001e80008000404 */
[----:B0-----:R-:W3:Y:S04]  /*35fb0*/  LDL.LU R130, [R1+0x1ffc] ;  /* 0x001ffc0001827983 */ /* 0x001ee80000300800 */
[----:B--2---:R0:W-:Y:S04]  /*35fc0*/  STL [R1+0x600], R131 ;  /* 0x0006008301007387 */ /* 0x0041e80000100800 */
[----:B0-----:R-:W2:Y:S04]  /*35fd0*/  LDL.LU R131, [R1+0x1ff8] ;  /* 0x001ff80001837983 */ /* 0x001ea80000300800 */
[----:B------:R-:W4:Y:S04]  /*35fe0*/  LDL R4, [R1+0xbf4] ;  /* 0x000bf40001047983 */ /* 0x000f280000100800 */
[----:B------:R-:W4:Y:S01]  /*35ff0*/  LDL R5, [R1+0x17f4] ;  /* 0x0017f40001057983 */ /* 0x000f220000100800 */
[----:B---3--:R-:W-:-:S02]  /*36000*/  PRMT R130, RZ, 0x7610, R130 ;  /* 0x00007610ff827816 */ /* 0x008fc40000000082 */
[----:B----4-:R-:W-:-:S04]  /*36010*/  @!P1 LOP3.LUT R5, R5, R4, RZ, 0x3c, !PT ;  /* 0x0000000405059212 */ /* 0x010fc800078e3cff */
[----:B------:R-:W-:-:S04]  /*36020*/  @!P1 LOP3.LUT R4, R5, R4, RZ, 0x3c, !PT ;  /* 0x0000000405049212 */ /* 0x000fc800078e3cff */
[----:B------:R-:W-:-:S05]  /*36030*/  @!P1 LOP3.LUT R5, R5, R4, RZ, 0x3c, !PT ;  /* 0x0000000405059212 */ /* 0x000fca00078e3cff */
[----:B------:R-:W3:Y:S04]  /*36040*/  @!P1 LDG.E.U16 R130, desc[UR56][R4.64] ;  /* 0x0000003804829981 */ /* 0x000ee8000c1e1500 */
[----:B---3--:R0:W-:Y:S04]  /*36050*/  STL [R1+0x5fc], R130 ;  /* 0x0005fc8201007387 */ /* 0x0081e80000100800 */
[----:B0-----:R-:W3:Y:S04]  /*36060*/  LDL.LU R130, [R1+0x1ff4] ;  /* 0x001ff40001827983 */ /* 0x001ee80000300800 */
[----:B------:R-:W4:Y:S04]  /*36070*/  LDL R4, [R1+0xbf0] ;  /* 0x000bf00001047983 */ /* 0x000f280000100800 */
[----:B------:R-:W4:Y:S01]  /*36080*/  LDL R5, [R1+0x17f0] ;  /* 0x0017f00001057983 */ /* 0x000f220000100800 */
[----:B--2---:R-:W-:-:S02]  /*36090*/  PRMT R131, RZ, 0x7610, R131 ;  /* 0x00007610ff837816 */ /* 0x004fc40000000083 */
[----:B----4-:R-:W-:-:S04]  /*360a0*/  @!P1 LOP3.LUT R5, R5, R4, RZ, 0x3c, !PT ;  /* 0x0000000405059212 */ /* 0x010fc800078e3cff */
[----:B------:R-:W-:-:S04]  /*360b0*/  @!P1 LOP3.LUT R4, R5, R4, RZ, 0x3c, !PT ;  /* 0x0000000405049212 */ /* 0x000fc800078e3cff */
[----:B------:R-:W-:-:S05]  /*360c0*/  @!P1 LOP3.LUT R5, R5, R4, RZ, 0x3c, !PT ;  /* 0x0000000405059212 */ /* 0x000fca00078e3cff */
[----:B------:R-:W2:Y:S04]  /*360d0*/  @!P1 LDG.E.U16 R131, desc[UR56][R4.64] ;  /* 0x0000003804839981 */ /* 0x000ea8000c1e1500 */
        /* <DEDUP_REMOVED lines=1189> */
[----:B0-----:R-:W3:Y:S04]  /*3ab30*/  LDL.LU R131, [R1+0x1de0] ;  /* 0x001de00001837983 */ /* 0x001ee80000300800 */
[----:B------:R-:W2:Y:S04]  /*3ab40*/  LDL R4, [R1+0x1230] ;  /* 0x0012300001047983 */ /* 0x000ea80000100800 */
[----:B------:R-:W2:Y:S01]  /*3ab50*/  LDL R5, [R1+0x1234] ;  /* 0x0012340001057983 */ /* 0x000ea20000100800 */
[----:B------:R-:W-:-:S02]  /*3ab60*/  PRMT R128, RZ, 0x7610, R128 ;  /* 0x00007610ff807816 */ /* 0x000fc40000000080 */
[----:B--2---:R-:W-:-:S04]  /*3ab70*/  @!P1 LOP3.LUT R5, R5, R4, RZ, 0x3c, !PT ;  /* 0x0000000405059212 */ /* 0x004fc800078e3cff */
[----:B------:R-:W-:-:S04]  /*3ab80*/  @!P1 LOP3.LUT R4, R5, R4, RZ, 0x3c, !PT ;  /* 0x0000000405049212 */ /* 0x000fc800078e3cff */
[----:B------:R-:W-:-:S05]  /*3ab90*/  @!P1 LOP3.LUT R5, R5, R4, RZ, 0x3c, !PT ;  /* 0x0000000405059212 */ /* 0x000fca00078e3cff */
[----:B------:R-:W2:Y:S04]  /*3aba0*/  @!P1 LDG.E.U16 R128, desc[UR56][R4.64] ;  /* 0x0000003804809981 */ /* 0x000ea8000c1e1500 */
[----:B--2---:R0:W-:Y:S04]  /*3abb0*/  STL [R1+0x3e4], R128 ;  /* 0x0003e48001007387 */ /* 0x0041e80000100800 */
[----:B0-----:R-:W2:Y:S04]  /*3abc0*/  LDL.LU R128, [R1+0x1ddc] ;  /* 0x001ddc0001807983 */ /* 0x001ea80000300800 */
[----:B------:R-:W4:Y:S04]  /*3abd0*/  LDL R4, [R1+0x1228] ;  /* 0x0012280001047983 */ /* 0x000f280000100800 */
[----:B------:R-:W4:Y:S01]  /*3abe0*/  LDL R5, [R1+0x122c] ;  /* 0x00122c0001057983 */ /* 0x000f220000100800 */
[----:B------:R-:W-:-:S02]  /*3abf0*/  PRMT R129, RZ, 0x7610, R129 ;  /* 0x00007610ff817816 */ /* 0x000fc40000000081 */
[----:B----4-:R-:W-:-:S04]  /*3ac00*/  @!P1 LOP3.LUT R5, R5, R4, RZ, 0x3c, !PT ;  /* 0x0000000405059212 */ /* 0x010fc800078e3cff */
[----:B------:R-:W-:-:S04]  /*3ac10*/  @!P1 LOP3.LUT R4, R5, R4, RZ, 0x3c, !PT ;  /* 0x0000000405049212 */ /* 0x000fc800078e3cff */
[----:B------:R-:W-:-:S05]  /*3ac20*/  @!P1 LOP3.LUT R5, R5, R4, RZ, 0x3c, !PT ;  /* 0x0000000405059212 */ /* 0x000fca00078e3cff */
[----:B------:R-:W4:Y:S04]  /*3ac30*/  @!P1 LDG.E.U16 R129, desc[UR56][R4.64] ;  /* 0x0000003804819981 */ /* 0x000f28000c1e1500 */
[----:B----4-:R0:W-:Y:S04]  /*3ac40*/  STL [R1+0x3e0], R129 ;  /* 0x0003e08101007387 */ /* 0x0101e80000100800 */
        /* <DEDUP_REMOVED lines=9> */
[----:B0-----:R-:W4:Y:S04]  /*3ace0*/  LDL.LU R126, [R1+0x1dd4] ;  /* 0x001dd400017e7983 */ /* 0x001f280000300800 */
[----:B------:R-:W3:Y:S04]  /*3acf0*/  LDL R4, [R1+0x1208] ;  /* 0x0012080001047983 */ /* 0x000ee80000100800 */
[----:B------:R-:W3:Y:S01]  /*3ad00*/  LDL R5, [R1+0x120c] ;  /* 0x00120c0001057983 */ /* 0x000ee20000100800 */
[----:B------:R-:W-:-:S02]  /*3ad10*/  PRMT R127, RZ, 0x7610, R127 ;  /* 0x00007610ff7f7816 */ /* 0x000fc4000000007f */
[----:B---3--:R-:W-:-:S04]  /*3ad20*/  @!P1 LOP3.LUT R5, R5, R4, RZ, 0x3c, !PT ;  /* 0x0000000405059212 */ /* 0x008fc800078e3cff */
[----:B------:R-:W-:-:S04]  /*3ad30*/  @!P1 LOP3.LUT R4, R5, R4, RZ, 0x3c, !PT ;  /* 0x0000000405049212 */ /* 0x000fc800078e3cff */
[----:B------:R-:W-:-:S05]  /*3ad40*/  @!P1 LOP3.LUT R5, R5, R4, RZ, 0x3c, !PT ;  /* 0x0000000405059212 */ /* 0x000fca00078e3cff */
[----:B------:R-:W3:Y:S04]  /*3ad50*/  @!P1 LDG.E.U16 R127, desc[UR56][R4.64] ;  /* 0x00000038047f9981 */ /* 0x000ee8000c1e1500 */
[----:B---3--:R0:W-:Y:S04]  /*3ad60*/  STL [R1+0x3d8], R127 ;  /* 0x0003d87f01007387 */ /* 0x0081e80000100800 */
        /* <DEDUP_REMOVED lines=752> */
[----:B------:R-:W3:Y:S04]  /*3dc70*/  @!P1 LDG.E.U16 R42, desc[UR56][R4.64] ;  /* 0x00000038042a9981 */ /* 0x000ee8000c1e1500 */
[----:B----4-:R0:W-:Y:S04]  /*3dc80*/  STL [R1+0x28c], R150 ;  /* 0x00028c9601007387 */ /* 0x0101e80000100800 */
[----:B0-----:R-:W4:Y:S04]  /*3dc90*/  LDL R150, [R1+0xe54] ;  /* 0x000e540001967983 */ /* 0x001f280000100800 */
        /* <DEDUP_REMOVED lines=35> */
[----:B------:R-:W4:Y:S01]  /*3ded0*/  @!P1 LDG.E.U16 R38, desc[UR56][R4.64] ;  /* 0x0000003804269981 */ /* 0x000f22000c1e1500 */
[----:B------:R-:W-:-:S03]  /*3dee0*/  PRMT R148, RZ, 0x7610, R148 ;  /* 0x00007610ff947816 */ /* 0x000fc60000000094 */
[----:B----4-:R0:W-:Y:S04]  /*3def0*/  STL [R1+0x278], R38 ;  /* 0x0002782601007387 */ /* 0x0101e80000100800 */
[----:B0-----:R-:W4:Y:S04]  /*3df00*/  LDL.LU R38, [R1+0x1c74] ;  /* 0x001c740001267983 */ /* 0x001f280000300800 */
[----:B------:R-:W3:Y:S01]  /*3df10*/  LDL R5, [R1+0xe50] ;  /* 0x000e500001057983 */ /* 0x000ee20000100800 */
[----:B------:R-:W-:Y:S01]  /*3df20*/  @!P1 IMAD.MOV.U32 R4, RZ, RZ, R150 ;  /* 0x000000ffff049224 */ /* 0x000fe200078e0096 */
[----:B------:R-:W-:-:S02]  /*3df30*/  PRMT R39, RZ, 0x7610, R39 ;  /* 0x00007610ff277816 */ /* 0x000fc40000000027 */
[----:B------:R-:W2:Y:S04]  /*3df40*/  LDL R150, [R1+0xe10] ;  /* 0x000e100001967983 */ /* 0x000ea80000100800 */
[----:B---3--:R0:W3:Y:S04]  /*3df50*/  @!P1 LDG.E.U16 R148, desc[UR56][R4.64] ;  /* 0x0000003804949981 */ /* 0x0080e8000c1e1500 */
[----:B------:R-:W0:Y:S04]  /*3df60*/  LDL R4, [R1+0xe48] ;  /* 0x000e480001047983 */ /* 0x000e280000100800 */
[----:B------:R-:W0:Y:S02]  /*3df70*/  LDL R5, [R1+0xe4c] ;  /* 0x000e4c0001057983 */ /* 0x000e240000100800 */
[----:B0-----:R-:W-:-:S04]  /*3df80*/  @!P1 LOP3.LUT R5, R5, R4, RZ, 0x3c, !PT ;  /* 0x0000000405059212 */ /* 0x001fc800078e3cff */
[----:B------:R-:W-:-:S04]  /*3df90*/  @!P1 LOP3.LUT R4, R5, R4, RZ, 0x3c, !PT ;  /* 0x0000000405049212 */ /* 0x000fc800078e3cff */
[----:B------:R-:W-:-:S05]  /*3dfa0*/  @!P1 LOP3.LUT R5, R5, R4, RZ, 0x3c, !PT ;  /* 0x0000000405059212 */ /* 0x000fca00078e3cff */
[----:B------:R-:W4:Y:S04]  /*3dfb0*/  @!P1 LDG.E.U16 R39, desc[UR56][R4.64] ;  /* 0x0000003804279981 */ /* 0x000f28000c1e1500 */
[----:B---3--:R0:W-:Y:S04]  /*3dfc0*/  STL [R1+0x274], R148 ;  /* 0x0002749401007387 */ /* 0x0081e80000100800 */
[----:B0-----:R-:W3:Y:S04]  /*3dfd0*/  LDL R148, [R1+0xe14] ;  /* 0x000e140001947983 */ /* 0x001ee80000100800 */
[----:B----4-:R0:W-:Y:S04]  /*3dfe0*/  STL [R1+0x270], R39 ;  /* 0x0002702701007387 */ /* 0x0101e80000100800 */
[----:B0-----:R-:W4:Y:S04]  /*3dff0*/  LDL.LU R39, [R1+0x1c70] ;  /* 0x001c700001277983 */ /* 0x001f280000300800 */
        /* <DEDUP_REMOVED lines=27> */
[----:B------:R-:W4:Y:S04]  /*3e1b0*/  LDL R4, [R1+0xe28] ;  /* 0x000e280001047983 */ /* 0x000f280000100800 */
[----:B------:R-:W4:Y:S01]  /*3e1c0*/  LDL R5, [R1+0xe2c] ;  /* 0x000e2c0001057983 */ /* 0x000f220000100800 */
[----:B------:R-:W-:-:S02]  /*3e1d0*/  PRMT R35, RZ, 0x7610, R35 ;  /* 0x00007610ff237816 */ /* 0x000fc40000000023 */
[----:B------:R-:W-:Y:S02]  /*3e1e0*/  PRMT R32, RZ, 0x7610, R32 ;  /* 0x00007610ff207816 */ /* 0x000fe40000000020 */
[----:B----4-:R-:W-:-:S04]  /*3e1f0*/  @!P1 LOP3.LUT R5, R5, R4, RZ, 0x3c, !PT ;  /* 0x0000000405059212 */ /* 0x010fc800078e3cff */
[----:B------:R-:W-:-:S04]  /*3e200*/  @!P1 LOP3.LUT R4, R5, R4, RZ, 0x3c, !PT ;  /* 0x0000000405049212 */ /* 0x000fc800078e3cff */
[----:B------:R-:W-:-:S05]  /*3e210*/  @!P1 LOP3.LUT R5, R5, R4, RZ, 0x3c, !PT ;  /* 0x0000000405059212 */ /* 0x000fca00078e3cff */
[----:B------:R0:W4:Y:S02]  /*3e220*/  @!P1 LDG.E.U16 R35, desc[UR56][R4.64] ;  /* 0x0000003804239981 */ /* 0x000124000c1e1500 */
[----:B0-----:R-:W-:Y:S02]  /*3e230*/  @!P1 IMAD.MOV.U32 R4, RZ, RZ, R148 ;  /* 0x000000ffff049224 */ /* 0x001fe400078e0094 */
[----:B------:R-:W-:-:S05]  /*3e240*/  @!P1 IMAD.MOV.U32 R5, RZ, RZ, R150 ;  /* 0x000000ffff059224 */ /* 0x000fca00078e0096 */
[----:B------:R-:W2:Y:S04]  /*3e250*/  @!P1 LDG.E.U16 R32, desc[UR56][R4.64] ;  /* 0x0000003804209981 */ /* 0x000ea8000c1e1500 */
[----:B----4-:R0:W-:Y:S04]  /*3e260*/  STL [R1+0x260], R35 ;  /* 0x0002602301007387 */ /* 0x0101e80000100800 */
[----:B0-----:R-:W3:Y:S04]  /*3e270*/  LDL.LU R35, [R1+0x1c60] ;  /* 0x001c600001237983 */ /* 0x001ee80000300800 */
[----:B------:R-:W4:Y:S04]  /*3e280*/  LDL R150, [R1+0xde8] ;  /* 0x000de80001967983 */ /* 0x000f280000100800 */
[----:B------:R-:W3:Y:S04]  /*3e290*/  LDL R148, [R1+0xdec] ;  /* 0x000dec0001947983 */ /* 0x000ee80000100800 */
        /* <DEDUP_REMOVED lines=26> */
[----:B------:R0:W3:Y:S04]  /*3e440*/  @!P1 LDG.E.U16 R144, desc[UR56][R4.64] ;  /* 0x0000003804909981 */ /* 0x0000e8000c1e1500 */
[----:B------:R-:W0:Y:S04]  /*3e450*/  LDL R4, [R1+0xdf0] ;  /* 0x000df00001047983 */ /* 0x000e280000100800 */
[----:B------:R-:W0:Y:S01]  /*3e460*/  LDL R5, [R1+0xdf4] ;  /* 0x000df40001057983 */ /* 0x000e220000100800 */
[----:B------:R-:W-:Y:S02]  /*3e470*/  PRMT R151, RZ, 0x7610, R151 ;  /* 0x00007610ff977816 */ /* 0x000fe40000000097 */
[----:B------:R-:W-:-:S02]  /*3e480*/  PRMT R31, RZ, 0x7610, R31 ;  /* 0x00007610ff1f7816 */ /* 0x000fc4000000001f */
[----:B0-----:R-:W-:-:S04]  /*3e490*/  @!P1 LOP3.LUT R5, R5, R4, RZ, 0x3c, !PT ;  /* 0x0000000405059212 */ /* 0x001fc800078e3cff */
[----:B------:R-:W-:-:S04]  /*3e4a0*/  @!P1 LOP3.LUT R4, R5, R4, RZ, 0x3c, !PT ;  /* 0x0000000405049212 */ /* 0x000fc800078e3cff */
[----:B------:R-:W-:-:S05]  /*3e4b0*/  @!P1 LOP3.LUT R5, R5, R4, RZ, 0x3c, !PT ;  /* 0x0000000405059212 */ /* 0x000fca00078e3cff */
[----:B------:R0:W2:Y:S02]  /*3e4c0*/  @!P1 LDG.E.U16 R151, desc[UR56][R4.64] ;  /* 0x0000003804979981 */ /* 0x0000a4000c1e1500 */
[----:B0-----:R-:W-:Y:S02]  /*3e4d0*/  @!P1 IMAD.MOV.U32 R4, RZ, RZ, R148 ;  /* 0x000000ffff049224 */ /* 0x001fe400078e0094 */
[----:B------:R-:W-:-:S05]  /*3e4e0*/  @!P1 IMAD.MOV.U32 R5, RZ, RZ, R150 ;  /* 0x000000ffff059224 */ /* 0x000fca00078e0096 */
[----:B------:R-:W4:Y:S04]  /*3e4f0*/  @!P1 LDG.E.U16 R31, desc[UR56][R4.64] ;  /* 0x00000038041f9981 */ /* 0x000f28000c1e1500 */
[----:B---3--:R0:W-:Y:S04]  /*3e500*/  STL [R1+0x250], R144 ;  /* 0x0002509001007387 */ /* 0x0081e80000100800 */
[----:B0-----:R-:W3:Y:S04]  /*3e510*/  LDL R144, [R1+0xdc4] ;  /* 0x000dc40001907983 */ /* 0x001ee80000100800 */
[----:B--2---:R0:W-:Y:S04]  /*3e520*/  STL [R1+0x24c], R151 ;  /* 0x00024c9701007387 */ /* 0x0041e80000100800 */
[----:B------:R-:W2:Y:S04]  /*3e530*/  LDL R150, [R1+0xdb0] ;  /* 0x000db00001967983 */ /* 0x000ea80000100800 */
[----:B------:R-:W2:Y:S04]  /*3e540*/  LDL R148, [R1+0xdb4] ;  /* 0x000db40001947983 */ /* 0x000ea80000100800 */
[----:B0-----:R-:W2:Y:S04]  /*3e550*/  LDL R151, [R1+0xdbc] ;  /* 0x000dbc0001977983 */ /* 0x001ea80000100800 */
        /* <DEDUP_REMOVED lines=17> */
[----:B------:R-:W2:Y:S01]  /*3e670*/  @!P1 LDG.E.U16 R29, desc[UR56][R4.64] ;  /* 0x00000038041d9981 */ /* 0x000ea2000c1e1500 */
[----:B------:R-:W-:-:S03]  /*3e680*/  PRMT R26, RZ, 0x7610, R26 ;  /* 0x00007610ff1a7816 */ /* 0x000fc6000000001a */
[----:B--2---:R0:W-:Y:S04]  /*3e690*/  STL [R1+0x240], R29 ;  /* 0x0002401d01007387 */ /* 0x0041e80000100800 */
[----:B0-----:R-:W3:Y:S04]  /*3e6a0*/  LDL.LU R29, [R1+0x1c48] ;  /* 0x001c4800011d7983 */ /* 0x001ee80000300800 */
[----:B------:R-:W2:Y:S01]  /*3e6b0*/  LDL R5, [R1+0xdc0] ;  /* 0x000dc00001057983 */ /* 0x000ea20000100800 */
[----:B------:R-:W-:-:S03]  /*3e6c0*/  @!P1 IMAD.MOV.U32 R4, RZ, RZ, R144 ;  /* 0x000000ffff049224 */ /* 0x000fc600078e0090 */
[----:B------:R-:W4:Y:S04]  /*3e6d0*/  LDL R144, [R1+0xd94] ;  /* 0x000d940001907983 */ /* 0x000f280000100800 */
[----:B--2---:R-:W2:Y:S01]  /*3e6e0*/  @!P1 LDG.E.U16 R26, desc[UR56][R4.64] ;  /* 0x00000038041a9981 */ /* 0x004ea2000c1e1500 */
[----:B------:R-:W-:-:S03]  /*3e6f0*/  PRMT R143, RZ, 0x7610, R143 ;  /* 0x00007610ff8f7816 */ /* 0x000fc6000000008f */
[----:B--2---:R0:W-:Y:S04]  /*3e700*/  STL [R1+0x23c], R26 ;  /* 0x00023c1a01007387 */ /* 0x0041e80000100800 */
[----:B0-----:R-:W2:Y:S04]  /*3e710*/  LDL.LU R26, [R1+0x1c44] ;  /* 0x001c4400011a7983 */ /* 0x001ea80000300800 */
[----:B------:R-:W3:Y:S01]  /*3e720*/  LDL R5, [R1+0xdb8] ;  /* 0x000db80001057983 */ /* 0x000ee20000100800 */
[----:B------:R-:W-:Y:S01]  /*3e730*/  @!P1 IMAD.MOV.U32 R4, RZ, RZ, R151 ;  /* 0x000000ffff049224 */ /* 0x000fe200078e0097 */
[----:B------:R-:W-:-:S04]  /*3e740*/  PRMT R146, RZ, 0x7610, R146 ;  /* 0x00007610ff927816 */ /* 0x000fc80000000092 */
[----:B---3--:R0:W3:Y:S02]  /*3e750*/  @!P1 LDG.E.U16 R143, desc[UR56][R4.64] ;  /* 0x00000038048f9981 */ /* 0x0080e4000c1e1500 */
[----:B0-----:R-:W-:Y:S02]  /*3e760*/  @!P1 IMAD.MOV.U32 R4, RZ, RZ, R148 ;  /* 0x000000ffff049224 */ /* 0x001fe400078e0094 */
[----:B------:R-:W-:-:S05]  /*3e770*/  @!P1 IMAD.MOV.U32 R5, RZ, RZ, R150 ;  /* 0x000000ffff059224 */ /* 0x000fca00078e0096 */
[----:B------:R0:W4:Y:S04]  /*3e780*/  @!P1 LDG.E.U16 R146, desc[UR56][R4.64] ;  /* 0x0000003804929981 */ /* 0x000128000c1e1500 */
[----:B---3--:R1:W-:Y:S04]  /*3e790*/  STL [R1+0x238], R143 ;  /* 0x0002388f01007387 */ /* 0x0083e80000100800 */
[----:B------:R-:W0:Y:S04]  /*3e7a0*/  LDL R4, [R1+0xda8] ;  /* 0x000da80001047983 */ /* 0x000e280000100800 */
[----:B------:R-:W0:Y:S01]  /*3e7b0*/  LDL R5, [R1+0xdac] ;  /* 0x000dac0001057983 */ /* 0x000e220000100800 */
[----:B------:R-:W-:-:S03]  /*3e7c0*/  PRMT R27, RZ, 0x7610, R27 ;  /* 0x00007610ff1b7816 */ /* 0x000fc6000000001b */
[----:B------:R-:W3:Y:S04]  /*3e7d0*/  LDL R151, [R1+0xd80] ;  /* 0x000d800001977983 */ /* 0x000ee80000100800 */
[----:B------:R-:W2:Y:S04]  /*3e7e0*/  LDL R150, [R1+0xd84] ;  /* 0x000d840001967983 */ /* 0x000ea80000100800 */
[----:B------:R-:W3:Y:S04]  /*3e7f0*/  LDL R148, [R1+0xd78] ;  /* 0x000d780001947983 */ /* 0x000ee80000100800 */
[----:B-1----:R-:W2:Y:S01]  /*3e800*/  LDL R143, [R1+0xd8c] ;  /* 0x000d8c00018f7983 */ /* 0x002ea20000100800 */
        /* <DEDUP_REMOVED lines=8> */
[----:B------:R-:W2:Y:S01]  /*3e890*/  LDL R5, [R1+0xd90] ;  /* 0x000d900001057983 */ /* 0x000ea20000100800 */
[----:B------:R-:W-:Y:S01]  /*3e8a0*/  PRMT R138, RZ, 0x7610, R138 ;  /* 0x00007610ff8a7816 */ /* 0x000fe2000000008a */
[----:B------:R-:W-:Y:S01]  /*3e8b0*/  @!P1 IMAD.MOV.U32 R4, RZ, RZ, R144 ;  /* 0x000000ffff049224 */ /* 0x000fe200078e0090 */
[----:B------:R-:W-:-:S02]  /*3e8c0*/  PRMT R136, RZ, 0x7610, R136 ;  /* 0x00007610ff887816 */ /* 0x000fc40000000088 */
[----:B------:R-:W-:Y:S02]  /*3e8d0*/  PRMT R149, RZ, 0x7610, R149 ;  /* 0x00007610ff957816 */ /* 0x000fe40000000095 */
[----:B------:R-:W-:Y:S01]  /*3e8e0*/  PRMT R24, RZ, 0x7610, R24 ;  /* 0x00007610ff187816 */ /* 0x000fe20000000018 */
[----:B------:R-:W3:Y:S04]  /*3e8f0*/  LDL R144, [R1+0xd70] ;  /* 0x000d700001907983 */ /* 0x000ee80000100800 */
[----:B--2---:R0:W2:Y:S04]  /*3e900*/  @!P1 LDG.E.U16 R138, desc[UR56][R4.64] ;  /* 0x00000038048a9981 */ /* 0x0040a8000c1e1500 */
[----:B------:R-:W4:Y:S01]  /*3e910*/  LDL R5, [R1+0xd88] ;  /* 0x000d880001057983 */ /* 0x000f220000100800 */
[----:B0-----:R-:W-:-:S05]  /*3e920*/  @!P1 IMAD.MOV.U32 R4, RZ, RZ, R143 ;  /* 0x000000ffff049224 */ /* 0x001fca00078e008f */
[----:B----4-:R0:W4:Y:S02]  /*3e930*/  @!P1 LDG.E.U16 R136, desc[UR56][R4.64] ;  /* 0x0000003804889981 */ /* 0x010124000c1e1500 */
[----:B0-----:R-:W-:Y:S02]  /*3e940*/  @!P1 IMAD.MOV.U32 R4, RZ, RZ, R150 ;  /* 0x000000ffff049224 */ /* 0x001fe400078e0096 */
[----:B------:R-:W-:-:S05]  /*3e950*/  @!P1 IMAD.MOV.U32 R5, RZ, RZ, R151 ;  /* 0x000000ffff059224 */ /* 0x000fca00078e0097 */
[----:B------:R0:W4:Y:S02]  /*3e960*/  @!P1 LDG.E.U16 R149, desc[UR56][R4.64] ;  /* 0x0000003804959981 */ /* 0x000124000c1e1500 */
[----:B0-----:R-:W-:Y:S02]  /*3e970*/  @!P1 IMAD.MOV.U32 R4, RZ, RZ, R146 ;  /* 0x000000ffff049224 */ /* 0x001fe400078e0092 */
[----:B------:R-:W-:-:S05]  /*3e980*/  @!P1 IMAD.MOV.U32 R5, RZ, RZ, R148 ;  /* 0x000000ffff059224 */ /* 0x000fca00078e0094 */
[----:B------:R3:W4:Y:S04]  /*3e990*/  @!P1 LDG.E.U16 R24, desc[UR56][R4.64] ;  /* 0x0000003804189981 */ /* 0x000728000c1e1500 */
[----:B--2---:R0:W-:Y:S04]  /*3e9a0*/  STL [R1+0x22c], R138 ;  /* 0x00022c8a01007387 */ /* 0x0041e80000100800 */
[----:B------:R-:W2:Y:S04]  /*3e9b0*/  LDL R143, [R1+0xd68] ;  /* 0x000d6800018f7983 */ /* 0x000ea80000100800 */
[----:B0-----:R-:W2:Y:S01]  /*3e9c0*/  LDL R138, [R1+0xd74] ;  /* 0x000d7400018a7983 */ /* 0x001ea20000100800 */
[----:B------:R-:W-:Y:S01]  /*3e9d0*/  PRMT R133, RZ, 0x7610, R133 ;  /* 0x00007610ff857816 */ /* 0x000fe20000000085 */
[----:B---3--:R-:W-:-:S02]  /*3e9e0*/  @!P1 IMAD.MOV.U32 R5, RZ, RZ, R144 ;  /* 0x000000ffff059224 */ /* 0x008fc400078e0090 */
[----:B----4-:R0:W-:Y:S04]  /*3e9f0*/  STL [R1+0x228], R136 ;  /* 0x0002288801007387 */ /* 0x0101e80000100800 */
[----:B0-----:R-:W3:Y:S04]  /*3ea00*/  LDL R136, [R1+0xd6c] ;  /* 0x000d6c0001887983 */ /* 0x001ee80000100800 */
[----:B------:R0:W-:Y:S04]  /*3ea10*/  STL [R1+0x224], R149 ;  /* 0x0002249501007387 */ /* 0x0001e80000100800 */
[----:B------:R-:W4:Y:S04]  /*3ea20*/  LDL R148, [R1+0xd54] ;  /* 0x000d540001947983 */ /* 0x000f280000100800 */
[----:B------:R-:W4:Y:S04]  /*3ea30*/  LDL R146, [R1+0xd48] ;  /* 0x000d480001927983 */ /* 0x000f280000100800 */
[----:B0-----:R-:W4:Y:S04]  /*3ea40*/  LDL R149, [R1+0xd50] ;  /* 0x000d500001957983 */ /* 0x001f280000100800 */
[----:B------:R0:W-:Y:S04]  /*3ea50*/  STL [R1+0x220], R24 ;  /* 0x0002201801007387 */ /* 0x0001e80000100800 */
[----:B0-----:R-:W4:Y:S01]  /*3ea60*/  LDL R24, [R1+0xd4c] ;  /* 0x000d4c0001187983 */ /* 0x001f220000100800 */
[----:B--2---:R-:W-:Y:S01]  /*3ea70*/  @!P1 IMAD.MOV.U32 R4, RZ, RZ, R138 ;  /* 0x000000ffff049224 */ /* 0x004fe200078e008a */
[----:B------:R-:W-:-:S02]  /*3ea80*/  PRMT R134, RZ, 0x7610, R134 ;  /* 0x00007610ff867816 */ /* 0x000fc40000000086 */
[----:B------:R-:W-:Y:S02]  /*3ea90*/  PRMT R147, RZ, 0x7610, R147 ;  /* 0x00007610ff937816 */ /* 0x000fe40000000093 */
[----:B------:R-:W-:Y:S01]  /*3eaa0*/  PRMT R132, RZ, 0x7610, R132 ;  /* 0x00007610ff847816 */ /* 0x000fe20000000084 */
[----:B------:R-:W2:Y:S04]  /*3eab0*/  LDL R138, [R1+0xd40] ;  /* 0x000d4000018a7983 */ /* 0x000ea80000100800 */
[----:B------:R0:W2:Y:S02]  /*3eac0*/  @!P1 LDG.E.U16 R133, desc[UR56][R4.64] ;  /* 0x0000003804859981 */ /* 0x0000a4000c1e1500 */
[----:B0-----:R-:W-:Y:S02]  /*3ead0*/  @!P1 IMAD.MOV.U32 R5, RZ, RZ, R143 ;  /* 0x000000ffff059224 */ /* 0x001fe400078e008f */
[----:B---3--:R-:W-:-:S05]  /*3eae0*/  @!P1 IMAD.MOV.U32 R4, RZ, RZ, R136 ;  /* 0x000000ffff049224 */ /* 0x008fca00078e0088 */
[----:B------:R4:W3:Y:S02]  /*3eaf0*/  @!P1 LDG.E.U16 R134, desc[UR56][R4.64] ;  /* 0x0000003804869981 */ /* 0x0008e4000c1e1500 */
[----:B----4-:R-:W-:Y:S02]  /*3eb00*/  @!P1 IMAD.MOV.U32 R4, RZ, RZ, R148 ;  /* 0x000000ffff049224 */ /* 0x010fe400078e0094 */
[----:B------:R-:W-:-:S05]  /*3eb10*/  @!P1 IMAD.MOV.U32 R5, RZ, RZ, R149 ;  /* 0x000000ffff059224 */ /* 0x000fca00078e0095 */
[----:B------:R0:W4:Y:S02]  /*3eb20*/  @!P1 LDG.E.U16 R147, desc[UR56][R4.64] ;  /* 0x0000003804939981 */ /* 0x000124000c1e1500 */
[----:B0-----:R-:W-:Y:S02]  /*3eb30*/  @!P1 IMAD.MOV.U32 R5, RZ, RZ, R146 ;  /* 0x000000ffff059224 */ /* 0x001fe400078e0092 */
[----:B------:R-:W-:-:S05]  /*3eb40*/  @!P1 IMAD.MOV.U32 R4, RZ, RZ, R24 ;  /* 0x000000ffff049224 */ /* 0x000fca00078e0018 */
[----:B------:R0:W4:Y:S04]  /*3eb50*/  @!P1 LDG.E.U16 R132, desc[UR56][R4.64] ;  /* 0x0000003804849981 */ /* 0x000128000c1e1500 */
[----:B--2---:R1:W-:Y:S04]  /*3eb60*/  STL [R1+0x21c], R133 ;  /* 0x00021c8501007387 */ /* 0x0043e80000100800 */
[----:B------:R-:W2:Y:S04]  /*3eb70*/  LDL R144, [R1+0xd38] ;  /* 0x000d380001907983 */ /* 0x000ea80000100800 */
[----:B------:R-:W2:Y:S04]  /*3eb80*/  LDL R143, [R1+0xd3c] ;  /* 0x000d3c00018f7983 */ /* 0x000ea80000100800 */
[----:B------:R-:W2:Y:S04]  /*3eb90*/  LDL R136, [R1+0xd30] ;  /* 0x000d300001887983 */ /* 0x000ea80000100800 */
[----:B-1----:R-:W2:Y:S01]  /*3eba0*/  LDL R133, [R1+0xd44] ;  /* 0x000d440001857983 */ /* 0x002ea20000100800 */
[----:B------:R-:W-:Y:S01]  /*3ebb0*/  PRMT R145, RZ, 0x7610, R145 ;  /* 0x00007610ff917816 */ /* 0x000fe20000000091 */
[----:B0-----:R-:W-:Y:S01]  /*3ebc0*/  @!P1 IMAD.MOV.U32 R5, RZ, RZ, R138 ;  /* 0x000000ffff059224 */ /* 0x001fe200078e008a */
[----:B------:R-:W-:Y:S01]  /*3ebd0*/  PRMT R142, RZ, 0x7610, R142 ;  /* 0x00007610ff8e7816 */ /* 0x000fe2000000008e */
[----:B---3--:R0:W-:Y:S04]  /*3ebe0*/  STL [R1+0x218], R134 ;  /* 0x0002188601007387 */ /* 0x0081e80000100800 */
[----:B------:R-:W3:Y:S04]  /*3ebf0*/  LDL R24, [R1+0xd2c] ;  /* 0x000d2c0001187983 */ /* 0x000ee80000100800 */
[----:B0-----:R-:W3:Y:S04]  /*3ec00*/  LDL R134, [R1+0xd34] ;  /* 0x000d340001867983 */ /* 0x001ee80000100800 */
[----:B----4-:R0:W-:Y:S01]  /*3ec10*/  STL [R1+0x210], R132 ;  /* 0x0002108401007387 */ /* 0x0101e20000100800 */
[----:B------:R-:W-:-:S02]  /*3ec20*/  PRMT R141, RZ, 0x7610, R141 ;  /* 0x00007610ff8d7816 */ /* 0x000fc4000000008d */
[----:B------:R-:W-:Y:S01]  /*3ec30*/  PRMT R139, RZ, 0x7610, R139 ;  /* 0x00007610ff8b7816 */ /* 0x000fe2000000008b */
[----:B------:R-:W4:Y:S04]  /*3ec40*/  LDL R138, [R1+0xd10] ;  /* 0x000d1000018a7983 */ /* 0x000f280000100800 */
[----:B0-----:R-:W4:Y:S01]  /*3ec50*/  LDL R132, [R1+0xd28] ;  /* 0x000d280001847983 */ /* 0x001f220000100800 */
[----:B--2---:R-:W-:-:S03]  /*3ec60*/  @!P1 IMAD.MOV.U32 R4, RZ, RZ, R133 ;  /* 0x000000ffff049224 */ /* 0x004fc600078e0085 */
[----:B------:R-:W2:Y:S04]  /*3ec70*/  LDL R133, [R1+0xd14] ;  /* 0x000d140001857983 */ /* 0x000ea80000100800 */
[----:B------:R0:W2:Y:S02]  /*3ec80*/  @!P1 LDG.E.U16 R145, desc[UR56][R4.64] ;  /* 0x0000003804919981 */ /* 0x0000a4000c1e1500 */
[----:B0-----:R-:W-:Y:S02]  /*3ec90*/  @!P1 IMAD.MOV.U32 R4, RZ, RZ, R143 ;  /* 0x000000ffff049224 */ /* 0x001fe400078e008f */
[----:B------:R-:W-:Y:S01]  /*3eca0*/  @!P1 IMAD.MOV.U32 R5, RZ, RZ, R144 ;  /* 0x000000ffff059224 */ /* 0x000fe200078e0090 */
[----:B------:R-:W2:Y:S04]  /*3ecb0*/  LDL R143, [R1+0xd08] ;  /* 0x000d0800018f7983 */ /* 0x000ea80000100800 */
[----:B------:R0:W2:Y:S02]  /*3ecc0*/  @!P1 LDG.E.U16 R142, desc[UR56][R4.64] ;  /* 0x00000038048e9981 */ /* 0x0000a4000c1e1500 */
[----:B0-----:R-:W-:-:S02]  /*3ecd0*/  @!P1 IMAD.MOV.U32 R5, RZ, RZ, R136 ;  /* 0x000000ffff059224 */ /* 0x001fc400078e0088 */
[----:B---3--:R-:W-:-:S05]  /*3ece0*/  @!P1 IMAD.MOV.U32 R4, RZ, RZ, R134 ;  /* 0x000000ffff049224 */ /* 0x008fca00078e0086 */
[----:B------:R0:W3:Y:S02]  /*3ecf0*/  @!P1 LDG.E.U16 R141, desc[UR56][R4.64] ;  /* 0x00000038048d9981 */ /* 0x0000e4000c1e1500 */
[----:B0-----:R-:W-:Y:S02]  /*3ed00*/  @!P1 IMAD.MOV.U32 R4, RZ, RZ, R24 ;  /* 0x000000ffff049224 */ /* 0x001fe400078e0018 */
[----:B----4-:R-:W-:-:S05]  /*3ed10*/  @!P1 IMAD.MOV.U32 R5, RZ, RZ, R132 ;  /* 0x000000ffff059224 */ /* 0x010fca00078e0084 */
[----:B------:R0:W4:Y:S04]  /*3ed20*/  @!P1 LDG.E.U16 R139, desc[UR56][R4.64] ;  /* 0x00000038048b9981 */ /* 0x000128000c1e1500 */
[----:B--2---:R1:W-:Y:S04]  /*3ed30*/  STL [R1+0x208], R142 ;  /* 0x0002088e01007387 */ /* 0x0043e80000100800 */
[----:B------:R-:W2:Y:S04]  /*3ed40*/  LDL R136, [R1+0xd00] ;  /* 0x000d000001887983 */ /* 0x000ea80000100800 */
[----:B------:R-:W2:Y:S04]  /*3ed50*/  LDL R134, [R1+0xd04] ;  /* 0x000d040001867983 */ /* 0x000ea80000100800 */
[----:B------:R-:W2:Y:S04]  /*3ed60*/  LDL R132, [R1+0xcf8] ;  /* 0x000cf80001847983 */ /* 0x000ea80000100800 */
[----:B------:R-:W2:Y:S04]  /*3ed70*/  LDL R24, [R1+0xcfc] ;  /* 0x000cfc0001187983 */ /* 0x000ea80000100800 */
[----:B-1----:R-:W2:Y:S01]  /*3ed80*/  LDL R142, [R1+0xd0c] ;  /* 0x000d0c00018e7983 */ /* 0x002ea20000100800 */
[----:B0-----:R-:W-:Y:S01]  /*3ed90*/  @!P1 IMAD.MOV.U32 R4, RZ, RZ, R133 ;  /* 0x000000ffff049224 */ /* 0x001fe200078e0085 */
[----:B------:R-:W-:Y:S01]  /*3eda0*/  PRMT R252, RZ, 0x7610, R252 ;  /* 0x00007610fffc7816 */ /* 0x000fe200000000fc */
[----:B------:R-:W-:Y:S01]  /*3edb0*/  @!P1 IMAD.MOV.U32 R5, RZ, RZ, R138 ;  /* 0x000000ffff059224 */ /* 0x000fe200078e008a */
[----:B------:R-:W-:-:S04]  /*3edc0*/  PRMT R251, RZ, 0x7610, R251 ;  /* 0x00007610fffb7816 */ /* 0x000fc800000000fb */
[----:B------:R0:W2:Y:S02]  /*3edd0*/  @!P1 LDG.E.U16 R252, desc[UR56][R4.64] ;  /* 0x0000003804fc9981 */ /* 0x0000a4000c1e1500 */
[----:B0-----:R-:W-:Y:S01]  /*3ede0*/  @!P1 IMAD.MOV.U32 R5, RZ, RZ, R143 ;  /* 0x000000ffff059224 */ /* 0x001fe200078e008f */
[----:B------:R-:W-:Y:S01]  /*3edf0*/  PRMT R250, RZ, 0x7610, R250 ;  /* 0x00007610fffa7816 */ /* 0x000fe200000000fa */
[----:B---3--:R0:W-:Y:S04]  /*3ee00*/  STL [R1+0x204], R141 ;  /* 0x0002048d01007387 */ /* 0x0081e80000100800 */
[----:B0-----:R-:W3:Y:S04]  /*3ee10*/  LDL R141, [R1+0xcf0] ;  /* 0x000cf000018d7983 */ /* 0x001ee80000100800 */
[----:B------:R-:W-:Y:S04]  /*3ee20*/  STL [R1+0x214], R147 ;  /* 0x0002149301007387 */ /* 0x000fe80000100800 */
[----:B----4-:R0:W-:Y:S04]  /*3ee30*/  STL [R1+0x200], R139 ;  /* 0x0002008b01007387 */ /* 0x0101e80000100800 */
[----:B------:R-:W4:Y:S04]  /*3ee40*/  LDL R133, [R1+0xcec] ;  /* 0x000cec0001857983 */ /* 0x000f280000100800 */
[----:B------:R-:W4:Y:S04]  /*3ee50*/  LDL R138, [R1+0xce8] ;  /* 0x000ce800018a7983 */ /* 0x000f280000100800 */
[----:B0-----:R-:W4:Y:S01]  /*3ee60*/  LDL R139, [R1+0xcf4] ;  /* 0x000cf400018b7983 */ /* 0x001f220000100800 */
[----:B--2---:R-:W-:-:S05]  /*3ee70*/  @!P1 IMAD.MOV.U32 R4, RZ, RZ, R142 ;  /* 0x000000ffff049224 */ /* 0x004fca00078e008e */
[----:B------:R0:W2:Y:S02]  /*3ee80*/  @!P1 LDG.E.U16 R251, desc[UR56][R4.64] ;  /* 0x0000003804fb9981 */ /* 0x0000a4000c1e1500 */
[----:B0-----:R-:W-:Y:S02]  /*3ee90*/  @!P1 IMAD.MOV.U32 R5, RZ, RZ, R136 ;  /* 0x000000ffff059224 */ /* 0x001fe400078e0088 */
[----:B------:R-:W-:Y:S01]  /*3eea0*/  @!P1 IMAD.MOV.U32 R4, RZ, RZ, R134 ;  /* 0x000000ffff049224 */ /* 0x000fe200078e0086 */
[----:B------:R-:W2:Y:S04]  /*3eeb0*/  LDL R136, [R1+0xcd0] ;  /* 0x000cd00001887983 */ /* 0x000ea80000100800 */
[----:B------:R0:W-:Y:S04]  /*3eec0*/  STL [R1+0x20c], R145 ;  /* 0x00020c9101007387 */ /* 0x0001e80000100800 */
[----:B------:R-:W2:Y:S01]  /*3eed0*/  LDL R134, [R1+0xcd4] ;  /* 0x000cd40001867983 */ /* 0x000ea20000100800 */
[----:B------:R-:W-:-:S03]  /*3eee0*/  PRMT R249, RZ, 0x7610, R249 ;  /* 0x00007610fff97816 */ /* 0x000fc600000000f9 */
[----:B------:R1:W2:Y:S01]  /*3eef0*/  @!P1 LDG.E.U16 R250, desc[UR56][R4.64] ;  /* 0x0000003804fa9981 */ /* 0x0002a2000c1e1500 */
[----:B------:R-:W-:Y:S02]  /*3ef00*/  PRMT R248, RZ, 0x7610, R248 ;  /* 0x00007610fff87816 */ /* 0x000fe400000000f8 */
[----:B------:R-:W-:Y:S01]  /*3ef10*/  PRMT R247, RZ, 0x7610, R247 ;  /* 0x00007610fff77816 */ /* 0x000fe200000000f7 */
[----:B------:R-:W2:Y:S04]  /*3ef20*/  LDL R143, [R1+0xcb8] ;  /* 0x000cb800018f7983 */ /* 0x000ea80000100800 */
[----:B------:R-:W2:Y:S01]  /*3ef30*/  LDL R142, [R1+0xcbc] ;  /* 0x000cbc00018e7983 */ /* 0x000ea20000100800 */
[----:B------:R-:W-:Y:S02]  /*3ef40*/  PRMT R246, RZ, 0x7610, R246 ;  /* 0x00007610fff67816 */ /* 0x000fe400000000f6 */
[----:B------:R-:W-:-:S02]  /*3ef50*/  PRMT R245, RZ, 0x7610, R245 ;  /* 0x00007610fff57816 */ /* 0x000fc400000000f5 */
[----:B------:R-:W-:Y:S02]  /*3ef60*/  PRMT R244, RZ, 0x7610, R244 ;  /* 0x00007610fff47816 */ /* 0x000fe400000000f4 */
[----:B------:R-:W-:Y:S02]  /*3ef70*/  PRMT R243, RZ, 0x7610, R243 ;  /* 0x00007610fff37816 */ /* 0x000fe400000000f3 */
[----:B------:R-:W-:Y:S01]  /*3ef80*/  PRMT R242, RZ, 0x7610, R242 ;  /* 0x00007610fff27816 */ /* 0x000fe200000000f2 */
[----:B-1----:R-:W-:Y:S01]  /*3ef90*/  @!P1 IMAD.MOV.U32 R5, RZ, RZ, R132 ;  /* 0x000000ffff059224 */ /* 0x002fe200078e0084 */
[----:B------:R-:W-:Y:S01]  /*3efa0*/  PRMT R241, RZ, 0x7610, R241 ;  /* 0x00007610fff17816 */ /* 0x000fe200000000f1 */
[----:B------:R-:W2:Y:S01]  /*3efb0*/  LDL R132, [R1+0xcc8] ;  /* 0x000cc80001847983 */ /* 0x000ea20000100800 */
[----:B------:R-:W-:-:S03]  /*3efc0*/  @!P1 IMAD.MOV.U32 R4, RZ, RZ, R24 ;  /* 0x000000ffff049224 */ /* 0x000fc600078e0018 */
[----:B------:R-:W2:Y:S01]  /*3efd0*/  LDL R24, [R1+0xccc] ;  /* 0x000ccc0001187983 */ /* 0x000ea20000100800 */
[----:B------:R-:W-:Y:S02]  /*3efe0*/  PRMT R240, RZ, 0x7610, R240 ;  /* 0x00007610fff07816 */ /* 0x000fe400000000f0 */
[----:B------:R-:W-:Y:S02]  /*3eff0*/  PRMT R239, RZ, 0x7610, R239 ;  /* 0x00007610ffef7816 */ /* 0x000fe400000000ef */
[----:B------:R-:W-:Y:S01]  /*3f000*/  PRMT R238, RZ, 0x7610, R238 ;  /* 0x00007610ffee7816 */ /* 0x000fe200000000ee */
[----:B------:R3:W2:Y:S01]  /*3f010*/  @!P1 LDG.E.U16 R249, desc[UR56][R4.64] ;  /* 0x0000003804f99981 */ /* 0x0006a2000c1e1500 */
[----:B------:R-:W-:Y:S02]  /*3f020*/  PRMT R237, RZ, 0x7610, R237 ;  /* 0x00007610ffed7816 */ /* 0x000fe400000000ed */
[----:B------:R-:W-:Y:S02]  /*3f030*/  PRMT R236, RZ, 0x7610, R236 ;  /* 0x00007610ffec7816 */ /* 0x000fe400000000ec */
[----:B------:R-:W-:-:S02]  /*3f040*/  PRMT R235, RZ, 0x7610, R235 ;  /* 0x00007610ffeb7816 */ /* 0x000fc400000000eb */
[----:B------:R-:W-:Y:S02]  /*3f050*/  PRMT R234, RZ, 0x7610, R234 ;  /* 0x00007610ffea7816 */ /* 0x000fe400000000ea */
[----:B------:R-:W-:Y:S02]  /*3f060*/  PRMT R233, RZ, 0x7610, R233 ;  /* 0x00007610ffe97816 */ /* 0x000fe400000000e9 */
[----:B------:R-:W-:Y:S02]  /*3f070*/  PRMT R232, RZ, 0x7610, R232 ;  /* 0x00007610ffe87816 */ /* 0x000fe400000000e8 */
        /* <DEDUP_REMOVED lines=46> */
[----:B------:R-:W-:Y:S01]  /*3f360*/  PRMT R185, RZ, 0x7610, R185 ;  /* 0x00007610ffb97816 */ /* 0x000fe200000000b9 */
[----:B------:R-:W2:Y:S01]  /*3f370*/  LDL R144, [R1+0x7b0] ;  /* 0x0007b00001907983 */ /* 0x000ea20000100800 */
[----:B---3--:R-:W-:-:S03]  /*3f380*/  @!P1 IMAD.MOV.U32 R5, RZ, RZ, R141 ;  /* 0x000000ffff059224 */ /* 0x008fc600078e008d */
[----:B------:R-:W3:Y:S01]  /*3f390*/  LDL R141, [R1+0xca8] ;  /* 0x000ca800018d7983 */ /* 0x000ee20000100800 */
[----:B----4-:R-:W-:-:S03]  /*3f3a0*/  @!P1 IMAD.MOV.U32 R4, RZ, RZ, R139 ;  /* 0x000000ffff049224 */ /* 0x010fc600078e008b */
[----:B------:R-:W4:Y:S04]  /*3f3b0*/  LDL R139, [R1+0xcac] ;  /* 0x000cac00018b7983 */ /* 0x000f280000100800 */
[----:B------:R1:W3:Y:S02]  /*3f3c0*/  @!P1 LDG.E.U16 R248, desc[UR56][R4.64] ;  /* 0x0000003804f89981 */ /* 0x0002e4000c1e1500 */
[----:B-1----:R-:W-:Y:S02]  /*3f3d0*/  @!P1 IMAD.MOV.U32 R4, RZ, RZ, R133 ;  /* 0x000000ffff049224 */ /* 0x002fe400078e0085 */
[----:B------:R-:W4:Y:S01]  /*3f3e0*/  LDL R133, [R1+0xcc4] ;  /* 0x000cc40001857983 */ /* 0x000f220000100800 */
[----:B------:R-:W-:-:S03]  /*3f3f0*/  @!P1 IMAD.MOV.U32 R5, RZ, RZ, R138 ;  /* 0x000000ffff059224 */ /* 0x000fc600078e008a */
[----:B------:R-:W3:Y:S04]  /*3f400*/  LDL R138, [R1+0xcc0] ;  /* 0x000cc000018a7983 */ /* 0x000ee80000100800 */
[----:B------:R2:W3:Y:S02]  /*3f410*/  @!P1 LDG.E.U16 R247, desc[UR56][R4.64] ;  /* 0x0000003804f79981 */ /* 0x0004e4000c1e1500 */
[----:B--2---:R-:W-:Y:S02]  /*3f420*/  @!P1 IMAD.MOV.U32 R5, RZ, RZ, R136 ;  /* 0x000000ffff059224 */ /* 0x004fe400078e0088 */
[----:B------:R-:W-:Y:S01]  /*3f430*/  @!P1 IMAD.MOV.U32 R4, RZ, RZ, R134 ;  /* 0x000000ffff049224 */ /* 0x000fe200078e0086 */
[----:B------:R-:W2:Y:S04]  /*3f440*/  LDL R136, [R1+0xcb0] ;  /* 0x000cb00001887983 */ /* 0x000ea80000100800 */
[----:B------:R-:W2:Y:S04]  /*3f450*/  LDL R134, [R1+0xcb4] ;  /* 0x000cb40001867983 */ /* 0x000ea80000100800 */
[----:B------:R1:W2:Y:S02]  /*3f460*/  @!P1 LDG.E.U16 R246, desc[UR56][R4.64] ;  /* 0x0000003804f69981 */ /* 0x0002a4000c1e1500 */
[----:B-1----:R-:W-:-:S02]  /*3f470*/  @!P1 IMAD.MOV.U32 R5, RZ, RZ, R132 ;  /* 0x000000ffff059224 */ /* 0x002fc400078e0084 */
[----:B------:R-:W2:Y:S01]  /*3f480*/  LDL R132, [R1+0xc90] ;  /* 0x000c900001847983 */ /* 0x000ea20000100800 */
[----:B------:R-:W-:-:S03]  /*3f490*/  @!P1 IMAD.MOV.U32 R4, RZ, RZ, R24 ;  /* 0x000000ffff049224 */ /* 0x000fc600078e0018 */
[----:B------:R-:W2:Y:S04]  /*3f4a0*/  LDL R24, [R1+0xc94] ;  /* 0x000c940001187983 */ /* 0x000ea80000100800 */
[----:B------:R4:W2:Y:S02]  /*3f4b0*/  @!P1 LDG.E.U16 R245, desc[UR56][R4.64] ;  /* 0x0000003804f59981 */ /* 0x0008a4000c1e1500 */
[----:B----4-:R-:W-:Y:S02]  /*3f4c0*/  @!P1 IMAD.MOV.U32 R4, RZ, RZ, R133 ;  /* 0x000000ffff049224 */ /* 0x010fe400078e0085 */
[----:B------:R-:W4:Y:S01]  /*3f4d0*/  LDL R133, [R1+0xc8c] ;  /* 0x000c8c0001857983 */ /* 0x000f220000100800 */
[----:B---3--:R-:W-:-:S03]  /*3f4e0*/  @!P1 IMAD.MOV.U32 R5, RZ, RZ, R138 ;  /* 0x000000ffff059224 */ /* 0x008fc600078e008a */
[----:B------:R-:W3:Y:S04]  /*3f4f0*/  LDL R138, [R1+0xc88] ;  /* 0x000c8800018a7983 */ /* 0x000ee80000100800 */
[----:B------:R1:W3:Y:S02]  /*3f500*/  @!P1 LDG.E.U16 R244, desc[UR56][R4.64] ;  /* 0x0000003804f49981 */ /* 0x0002e4000c1e1500 */
[----:B-1----:R-:W-:Y:S02]  /*3f510*/  @!P1 IMAD.MOV.U32 R4, RZ, RZ, R142 ;  /* 0x000000ffff049224 */ /* 0x002fe400078e008e */
[----:B------:R-:W-:Y:S01]  /*3f520*/  @!P1 IMAD.MOV.U32 R5, RZ, RZ, R143 ;  /* 0x000000ffff059224 */ /* 0x000fe200078e008f */
[----:B------:R-:W3:Y:S04]  /*3f530*/  LDL R142, [R1+0xc74] ;  /* 0x000c7400018e7983 */ /* 0x000ee80000100800 */
[----:B------:R-:W3:Y:S04]  /*3f540*/  LDL R143, [R1+0xc70] ;  /* 0x000c7000018f7983 */ /* 0x000ee80000100800 */
[----:B------:R2:W3:Y:S02]  /*3f550*/  @!P1 LDG.E.U16 R243, desc[UR56][R4.64] ;  /* 0x0000003804f39981 */ /* 0x0004e4000c1e1500 */
[----:B--2---:R-:W-:-:S02]  /*3f560*/  @!P1 IMAD.MOV.U32 R4, RZ, RZ, R134 ;  /* 0x000000ffff049224 */ /* 0x004fc400078e0086 */
[----:B------:R-:W-:Y:S01]  /*3f570*/  @!P1 IMAD.MOV.U32 R5, RZ, RZ, R136 ;  /* 0x000000ffff059224 */ /* 0x000fe200078e0088 */
[----:B------:R-:W2:Y:S04]  /*3f580*/  LDL R134, [R1+0xc84] ;  /* 0x000c840001867983 */ /* 0x000ea80000100800 */
[----:B------:R-:W2:Y:S04]  /*3f590*/  LDL R136, [R1+0xc80] ;  /* 0x000c800001887983 */ /* 0x000ea80000100800 */
[----:B------:R1:W2:Y:S02]  /*3f5a0*/  @!P1 LDG.E.U16 R242, desc[UR56][R4.64] ;  /* 0x0000003804f29981 */ /* 0x0002a4000c1e1500 */
[----:B-1----:R-:W-:-:S02]  /*3f5b0*/  @!P1 IMAD.MOV.U32 R4, RZ, RZ, R139 ;  /* 0x000000ffff049224 */ /* 0x002fc400078e008b */
        /* <DEDUP_REMOVED lines=24> */
[----:B-1----:R-:W-:Y:S02]  /*3f740*/  @!P1 IMAD.MOV.U32 R4, RZ, RZ, R142 ;  /* 0x000000ffff049224 */ /* 0x002fe400078e008e */
[----:B------:R-:W-:Y:S01]  /*3f750*/  @!P1 IMAD.MOV.U32 R5, RZ, RZ, R143 ;  /* 0x000000ffff059224 */ /* 0x000fe200078e008f */
[----:B------:R-:W2:Y:S04]  /*3f760*/  LDL R142, [R1+0xc2c] ;  /* 0x000c2c00018e7983 */ /* 0x000ea80000100800 */
[----:B------:R-:W2:Y:S04]  /*3f770*/  LDL R143, [R1+0xc28] ;  /* 0x000c2800018f7983 */ /* 0x000ea80000100800 */
[----:B------:R4:W2:Y:S02]  /*3f780*/  @!P1 LDG.E.U16 R236, desc[UR56][R4.64] ;  /* 0x0000003804ec9981 */ /* 0x0008a4000c1e1500 */
[----:B----4-:R-:W-:-:S02]  /*3f790*/  @!P1 IMAD.MOV.U32 R4, RZ, RZ, R133 ;  /* 0x000000ffff049224 */ /* 0x010fc400078e0085 */
        /* <DEDUP_REMOVED lines=251> */
[----:B------:R-:W-:Y:S01]  /*40750*/  PRMT R184, RZ, 0x7610, R184 ;  /* 0x00007610ffb87816 */ /* 0x000fe200000000b8 */
[----:B------:R-:W2:Y:S04]  /*40760*/  LDL R141, [R1+0x730] ;  /* 0x00073000018d7983 */ /* 0x000ea80000100800 */
[----:B------:R4:W2:Y:S04]  /*40770*/  @!P1 LDG.E.U16 R185, desc[UR56][R4.64] ;  /* 0x0000003804b99981 */ /* 0x0008a8000c1e1500 */
[----:B------:R-:W2:Y:S01]  /*40780*/  LDL R139, [R1+0x734] ;  /* 0x00073400018b7983 */ /* 0x000ea20000100800 */
[----:B------:R-:W-:Y:S01]  /*40790*/  PRMT R183, RZ, 0x7610, R183 ;  /* 0x00007610ffb77816 */ /* 0x000fe200000000b7 */
[----:B----4-:R-:W-:-:S02]  /*407a0*/  @!P1 IMAD.MOV.U32 R4, RZ, RZ, R133 ;  /* 0x000000ffff049224 */ /* 0x010fc400078e0085 */
[----:B------:R-:W4:Y:S01]  /*407b0*/  LDL R133, [R1+0x7b4] ;  /* 0x0007b40001857983 */ /* 0x000f220000100800 */
[----:B---3--:R-:W-:-:S05]  /*407c0*/  @!P1 IMAD.MOV.U32 R5, RZ, RZ, R138 ;  /* 0x000000ffff059224 */ /* 0x008fca00078e008a */
[----:B------:R2:W3:Y:S02]  /*407d0*/  @!P1 LDG.E.U16 R184, desc[UR56][R4.64] ;  /* 0x0000003804b89981 */ /* 0x0004e4000c1e1500 */
[----:B--2---:R-:W-:Y:S02]  /*407e0*/  @!P1 IMAD.MOV.U32 R4, RZ, RZ, R134 ;  /* 0x000000ffff049224 */ /* 0x004fe400078e0086 */
[----:B------:R-:W-:Y:S01]  /*407f0*/  @!P1 IMAD.MOV.U32 R5, RZ, RZ, R136 ;  /* 0x000000ffff059224 */ /* 0x000fe200078e0088 */
[----:B------:R-:W2:Y:S04]  /*40800*/  LDL R134, [R1+0x6f4] ;  /* 0x0006f40001867983 */ /* 0x000ea80000100800 */
[----:B------:R-:W3:Y:S04]  /*40810*/  LDL R136, [R1+0x6f0] ;  /* 0x0006f00001887983 */ /* 0x000ee80000100800 */
[----:B------:R1:W3:Y:S02]  /*40820*/  @!P1 LDG.E.U16 R183, desc[UR56][R4.64] ;  /* 0x0000003804b79981 */ /* 0x0002e4000c1e1500 */
[----:B-1----:R-:W-:-:S02]  /*40830*/  @!P1 IMAD.MOV.U32 R5, RZ, RZ, R132 ;  /* 0x000000ffff059224 */ /* 0x002fc400078e0084 */
[----:B------:R-:W3:Y:S01]  /*40840*/  LDL R132, [R1+0x6b0] ;  /* 0x0006b00001847983 */ /* 0x000ee20000100800 */
[----:B------:R-:W-:Y:S01]  /*40850*/  PRMT R182, RZ, 0x7610, R182 ;  /* 0x00007610ffb67816 */ /* 0x000fe200000000b6 */
[----:B------:R-:W-:Y:S01]  /*40860*/  @!P1 IMAD.MOV.U32 R4, RZ, RZ, R24 ;  /* 0x000000ffff049224 */ /* 0x000fe200078e0018 */
[----:B------:R-:W-:Y:S01]  /*40870*/  PRMT R181, RZ, 0x7610, R181 ;  /* 0x00007610ffb57816 */ /* 0x000fe200000000b5 */
[----:B------:R-:W3:Y:S04]  /*40880*/  LDL R24, [R1+0x6b4] ;  /* 0x0006b40001187983 */ /* 0x000ee80000100800 */
[----:B------:R1:W3:Y:S01]  /*40890*/  @!P1 LDG.E.U16 R182, desc[UR56][R4.64] ;  /* 0x0000003804b69981 */ /* 0x0002e2000c1e1500 */
[----:B------:R-:W-:-:S03]  /*408a0*/  PRMT R180, RZ, 0x7610, R180 ;  /* 0x00007610ffb47816 */ /* 0x000fc600000000b4 */
[----:B------:R-:W3:Y:S04]  /*408b0*/  LDL.LU R138, [R1+0x670] ;  /* 0x00067000018a7983 */ /* 0x000ee80000300800 */
[----:B------:R-:W3:Y:S01]  /*408c0*/  LDL.LU R149, [R1+0x674] ;  /* 0x0006740001957983 */ /* 0x000ee20000300800 */
[----:B-1----:R-:W-:Y:S01]  /*408d0*/  @!P1 IMAD.MOV.U32 R5, RZ, RZ, R144 ;  /* 0x000000ffff059224 */ /* 0x002fe200078e0090 */
[----:B------:R-:W-:Y:S02]  /*408e0*/  PRMT R179, RZ, 0x7610, R179 ;  /* 0x00007610ffb37816 */ /* 0x000fe400000000b3 */
[----:B------:R-:W-:Y:S01]  /*408f0*/  PRMT R178, RZ, 0x7610, R178 ;  /* 0x00007610ffb27816 */ /* 0x000fe200000000b2 */
[----:B----4-:R-:W-:Y:S02]  /*40900*/  @!P1 IMAD.MOV.U32 R4, RZ, RZ, R133 ;  /* 0x000000ffff049224 */ /* 0x010fe400078e0085 */
[----:B------:R-:W4:Y:S04]  /*40910*/  LDL.LU R133, [R1+0x634] ;  /* 0x0006340001857983 */ /* 0x000f280000300800 */
[----:B------:R1:W4:Y:S04]  /*40920*/  @!P1 LDG.E.U16 R181, desc[UR56][R4.64] ;  /* 0x0000003804b59981 */ /* 0x000328000c1e1500 */
[----:B------:R-:W4:Y:S01]  /*40930*/  LDL R144, [R1+0x630] ;  /* 0x0006300001907983 */ /* 0x000f220000100800 */
[----:B-1----:R-:W-:-:S02]  /*40940*/  @!P1 IMAD.MOV.U32 R4, RZ, RZ, R142 ;  /* 0x000000ffff049224 */ /* 0x002fc400078e008e */
[----:B------:R-:W-:Y:S01]  /*40950*/  @!P1 IMAD.MOV.U32 R5, RZ, RZ, R143 ;  /* 0x000000ffff059224 */ /* 0x000fe200078e008f */
[----:B------:R-:W4:Y:S04]  /*40960*/  LDL R142, [R1+0x80c] ;  /* 0x00080c00018e7983 */ /* 0x000f280000100800 */
[----:B------:R-:W4:Y:S04]  /*40970*/  LDL R143, [R1+0x808] ;  /* 0x00080800018f7983 */ /* 0x000f280000100800 */
[----:B------:R1:W4:Y:S02]  /*40980*/  @!P1 LDG.E.U16 R180, desc[UR56][R4.64] ;  /* 0x0000003804b49981 */ /* 0x000324000c1e1500 */
[----:B-1----:R-:W-:-:S02]  /*40990*/  @!P1 IMAD.MOV.U32 R4, RZ, RZ, R139 ;  /* 0x000000ffff049224 */ /* 0x002fc400078e008b */
[----:B------:R-:W-:Y:S01]  /*409a0*/  @!P1 IMAD.MOV.U32 R5, RZ, RZ, R141 ;  /* 0x000000ffff059224 */ /* 0x000fe200078e008d */
[----:B------:R-:W-:Y:S02]  /*409b0*/  PRMT R177, RZ, 0x7610, R177 ;  /* 0x00007610ffb17816 */ /* 0x000fe400000000b1 */
[----:B------:R-:W-:Y:S01]  /*409c0*/  PRMT R176, RZ, 0x7610, R176 ;  /* 0x00007610ffb07816 */ /* 0x000fe200000000b0 */
[----:B------:R-:W4:Y:S04]  /*409d0*/  LDL R141, [R1+0x7e8] ;  /* 0x0007e800018d7983 */ /* 0x000f280000100800 */
[----:B------:R2:W4:Y:S01]  /*409e0*/  @!P1 LDG.E.U16 R179, desc[UR56][R4.64] ;  /* 0x0000003804b39981 */ /* 0x000522000c1e1500 */
[----:B------:R-:W-:-:S03]  /*409f0*/  PRMT R175, RZ, 0x7610, R175 ;  /* 0x00007610ffaf7816 */ /* 0x000fc600000000af */
[----:B------:R-:W4:Y:S01]  /*40a00*/  LDL R139, [R1+0x7e0] ;  /* 0x0007e000018b7983 */ /* 0x000f220000100800 */
[----:B--2---:R-:W-:Y:S02]  /*40a10*/  @!P1 IMAD.MOV.U32 R4, RZ, RZ, R134 ;  /* 0x000000ffff049224 */ /* 0x004fe400078e0086 */
[----:B---3--:R-:W-:Y:S01]  /*40a20*/  @!P1 IMAD.MOV.U32 R5, RZ, RZ, R136 ;  /* 0x000000ffff059224 */ /* 0x008fe200078e0088 */
[----:B------:R-:W2:Y:S04]  /*40a30*/  LDL R134, [R1+0x814] ;  /* 0x0008140001867983 */ /* 0x000ea80000100800 */
[----:B------:R-:W3:Y:S04]  /*40a40*/  LDL R136, [R1+0x810] ;  /* 0x0008100001887983 */ /* 0x000ee80000100800 */
[----:B------:R1:W3:Y:S02]  /*40a50*/  @!P1 LDG.E.U16 R178, desc[UR56][R4.64] ;  /* 0x0000003804b29981 */ /* 0x0002e4000c1e1500 */
[----:B-1----:R-:W-:-:S02]  /*40a60*/  @!P1 IMAD.MOV.U32 R5, RZ, RZ, R132 ;  /* 0x000000ffff059224 */ /* 0x002fc400078e0084 */
[----:B------:R-:W3:Y:S01]  /*40a70*/  LDL R132, [R1+0x7ec] ;  /* 0x0007ec0001847983 */ /* 0x000ee20000100800 */
[----:B------:R-:W-:-:S03]  /*40a80*/  @!P1 IMAD.MOV.U32 R4, RZ, RZ, R24 ;  /* 0x000000ffff049224 */ /* 0x000fc600078e0018 */
[----:B------:R-:W3:Y:S04]  /*40a90*/  LDL R24, [R1+0x7e4] ;  /* 0x0007e40001187983 */ /* 0x000ee80000100800 */
[----:B------:R1:W3:Y:S02]  /*40aa0*/  @!P1 LDG.E.U16 R177, desc[UR56][R4.64] ;  /* 0x0000003804b19981 */ /* 0x0002e4000c1e1500 */
[----:B-1----:R-:W-:Y:S02]  /*40ab0*/  @!P1 IMAD.MOV.U32 R4, RZ, RZ, R149 ;  /* 0x000000ffff049224 */ /* 0x002fe400078e0095 */
[----:B------:R-:W-:-:S05]  /*40ac0*/  @!P1 IMAD.MOV.U32 R5, RZ, RZ, R138 ;  /* 0x000000ffff059224 */ /* 0x000fca00078e008a */
[----:B------:R4:W3:Y:S01]  /*40ad0*/  @!P1 LDG.E.U16 R176, desc[UR56][R4.64] ;  /* 0x0000003804b09981 */ /* 0x0008e2000c1e1500 */
[----:B------:R-:W-:Y:S02]  /*40ae0*/  PRMT R174, RZ, 0x7610, R174 ;  /* 0x00007610ffae7816 */ /* 0x000fe400000000ae */
[----:B------:R-:W-:Y:S01]  /*40af0*/  PRMT R173, RZ, 0x7610, R173 ;  /* 0x00007610ffad7816 */ /* 0x000fe200000000ad */
[----:B----4-:R-:W-:Y:S02]  /*40b00*/  @!P1 IMAD.MOV.U32 R4, RZ, RZ, R133 ;  /* 0x000000ffff049224 */ /* 0x010fe400078e0085 */
[----:B------:R-:W-:Y:S02]  /*40b10*/  @!P1 IMAD.MOV.U32 R5, RZ, RZ, R144 ;  /* 0x000000ffff059224 */ /* 0x000fe400078e0090 */
[----:B------:R-:W4:Y:S04]  /*40b20*/  LDL R144, [R1+0x768] ;  /* 0x0007680001907983 */ /* 0x000f280000100800 */
[----:B------:R2:W4:Y:S02]  /*40b30*/  @!P1 LDG.E.U16 R175, desc[UR56][R4.64] ;  /* 0x0000003804af9981 */ /* 0x000524000c1e1500 */
[----:B--2---:R-:W-:-:S02]  /*40b40*/  @!P1 IMAD.MOV.U32 R4, RZ, RZ, R134 ;  /* 0x000000ffff049224 */ /* 0x004fc400078e0086 */
[----:B---3--:R-:W-:Y:S01]  /*40b50*/  @!P1 IMAD.MOV.U32 R5, RZ, RZ, R136 ;  /* 0x000000ffff059224 */ /* 0x008fe200078e0088 */
[----:B------:R-:W2:Y:S04]  /*40b60*/  LDL R134, [R1+0x7ac] ;  /* 0x0007ac0001867983 */ /* 0x000ea80000100800 */
[----:B------:R-:W3:Y:S04]  /*40b70*/  LDL R136, [R1+0x7a8] ;  /* 0x0007a80001887983 */ /* 0x000ee80000100800 */
[----:B------:R1:W4:Y:S02]  /*40b80*/  @!P1 LDG.E.U16 R174, desc[UR56][R4.64] ;  /* 0x0000003804ae9981 */ /* 0x000324000c1e1500 */
[----:B-1----:R-:W-:-:S02]  /*40b90*/  @!P1 IMAD.MOV.U32 R4, RZ, RZ, R142 ;  /* 0x000000ffff049224 */ /* 0x002fc400078e008e */
[----:B------:R-:W-:Y:S01]  /*40ba0*/  @!P1 IMAD.MOV.U32 R5, RZ, RZ, R143 ;  /* 0x000000ffff059224 */ /* 0x000fe200078e008f */
[----:B------:R-:W-:Y:S01]  /*40bb0*/  PRMT R172, RZ, 0x7610, R172 ;  /* 0x00007610ffac7816 */ /* 0x000fe200000000ac */
[----:B------:R-:W4:Y:S04]  /*40bc0*/  LDL R143, [R1+0x728] ;  /* 0x00072800018f7983 */ /* 0x000f280000100800 */
[----:B------:R1:W4:Y:S01]  /*40bd0*/  @!P1 LDG.E.U16 R173, desc[UR56][R4.64] ;  /* 0x0000003804ad9981 */ /* 0x000322000c1e1500 */
[----:B------:R-:W-:-:S03]  /*40be0*/  PRMT R171, RZ, 0x7610, R171 ;  /* 0x00007610ffab7816 */ /* 0x000fc600000000ab */
[----:B------:R-:W4:Y:S01]  /*40bf0*/  LDL R142, [R1+0x6a8] ;  /* 0x0006a800018e7983 */ /* 0x000f220000100800 */
[----:B-1----:R-:W-:-:S03]  /*40c00*/  @!P1 IMAD.MOV.U32 R4, RZ, RZ, R132 ;  /* 0x000000ffff049224 */ /* 0x002fc600078e0084 */
[----:B------:R-:W4:Y:S01]  /*40c10*/  LDL R132, [R1+0x76c] ;  /* 0x00076c0001847983 */ /* 0x000f220000100800 */
[----:B------:R-:W-:-:S03]  /*40c20*/  @!P1 IMAD.MOV.U32 R5, RZ, RZ, R141 ;  /* 0x000000ffff059224 */ /* 0x000fc600078e008d */
[----:B------:R-:W4:Y:S04]  /*40c30*/  LDL R141, [R1+0x72c] ;  /* 0x00072c00018d7983 */ /* 0x000f280000100800 */
[----:B------:R1:W4:Y:S02]  /*40c40*/  @!P1 LDG.E.U16 R172, desc[UR56][R4.64] ;  /* 0x0000003804ac9981 */ /* 0x000324000c1e1500 */
[----:B-1----:R-:W-:Y:S02]  /*40c50*/  @!P1 IMAD.MOV.U32 R4, RZ, RZ, R24 ;  /* 0x000000ffff049224 */ /* 0x002fe400078e0018 */
[----:B------:R-:W-:Y:S01]  /*40c60*/  @!P1 IMAD.MOV.U32 R5, RZ, RZ, R139 ;  /* 0x000000ffff059224 */ /* 0x000fe200078e008b */
[----:B------:R-:W4:Y:S04]  /*40c70*/  LDL R24, [R1+0x6ec] ;  /* 0x0006ec0001187983 */ /* 0x000f280000100800 */
[----:B------:R-:W4:Y:S04]  /*40c80*/  LDL R139, [R1+0x6e8] ;  /* 0x0006e800018b7983 */ /* 0x000f280000100800 */
[----:B------:R2:W4:Y:S01]  /*40c90*/  @!P1 LDG.E.U16 R171, desc[UR56][R4.64] ;  /* 0x0000003804ab9981 */ /* 0x000522000c1e1500 */
[----:B------:R-:W-:Y:S01]  /*40ca0*/  PRMT R170, RZ, 0x7610, R170 ;  /* 0x00007610ffaa7816 */ /* 0x000fe200000000aa */
[----:B--2---:R-:W-:-:S02]  /*40cb0*/  @!P1 IMAD.MOV.U32 R4, RZ, RZ, R134 ;  /* 0x000000ffff049224 */ /* 0x004fc400078e0086 */
[----:B------:R-:W2:Y:S01]  /*40cc0*/  LDL R134, [R1+0x6ac] ;  /* 0x0006ac0001867983 */ /* 0x000ea20000100800 */
[----:B---3--:R-:W-:-:S03]  /*40cd0*/  @!P1 IMAD.MOV.U32 R5, RZ, RZ, R136 ;  /* 0x000000ffff059224 */ /* 0x008fc600078e0088 */
[----:B------:R-:W3:Y:S04]  /*40ce0*/  LDL.LU R136, [R1+0x668] ;  /* 0x0006680001887983 */ /* 0x000ee80000300800 */
[----:B------:R-:W3:Y:S04]  /*40cf0*/  LDL.LU R147, [R1+0x66c] ;  /* 0x00066c0001937983 */ /* 0x000ee80000300800 */
[----:B------:R-:W3:Y:S04]  /*40d00*/  LDL.LU R151, [R1+0x62c] ;  /* 0x00062c0001977983 */ /* 0x000ee80000300800 */
[----:B------:R4:W3:Y:S01]  /*40d10*/  @!P1 LDG.E.U16 R170, desc[UR56][R4.64] ;  /* 0x0000003804aa9981 */ /* 0x0008e2000c1e1500 */
[----:B------:R-:W-:-:S02]  /*40d20*/  PRMT R169, RZ, 0x7610, R169 ;  /* 0x00007610ffa97816 */ /* 0x000fc400000000a9 */
[----:B------:R-:W-:Y:S02]  /*40d30*/  PRMT R168, RZ, 0x7610, R168 ;  /* 0x00007610ffa87816 */ /* 0x000fe400000000a8 */
[----:B------:R-:W-:Y:S02]  /*40d40*/  PRMT R167, RZ, 0x7610, R167 ;  /* 0x00007610ffa77816 */ /* 0x000fe400000000a7 */
[----:B------:R-:W-:Y:S02]  /*40d50*/  PRMT R166, RZ, 0x7610, R166 ;  /* 0x00007610ffa67816 */ /* 0x000fe400000000a6 */
[----:B------:R-:W-:Y:S02]  /*40d60*/  PRMT R165, RZ, 0x7610, R165 ;  /* 0x00007610ffa57816 */ /* 0x000fe400000000a5 */
[----:B------:R-:W-:Y:S02]  /*40d70*/  PRMT R164, RZ, 0x7610, R164 ;  /* 0x00007610ffa47816 */ /* 0x000fe400000000a4 */
[----:B------:R-:W-:Y:S01]  /*40d80*/  PRMT R163, RZ, 0x7610, R163 ;  /* 0x00007610ffa37816 */ /* 0x000fe200000000a3 */
[----:B------:R-:W3:Y:S04]  /*40d90*/  LDL R146, [R1+0x760] ;  /* 0x0007600001927983 */ /* 0x000ee80000100800 */
[----:B0-----:R-:W3:Y:S01]  /*40da0*/  LDL R145, [R1+0x764] ;  /* 0x0007640001917983 */ /* 0x001ee20000100800 */
[----:B----4-:R-:W-:-:S03]  /*40db0*/  @!P1 IMAD.MOV.U32 R4, RZ, RZ, R132 ;  /* 0x000000ffff049224 */ /* 0x010fc600078e0084 */
[----:B------:R-:W4:Y:S01]  /*40dc0*/  LDL R132, [R1+0x628] ;  /* 0x0006280001847983 */ /* 0x000f220000100800 */
[----:B------:R-:W-:-:S03]  /*40dd0*/  @!P1 IMAD.MOV.U32 R5, RZ, RZ, R144 ;  /* 0x000000ffff059224 */ /* 0x000fc600078e0090 */
[----:B------:R-:W4:Y:S04]  /*40de0*/  LDL R144, [R1+0x7c8] ;  /* 0x0007c80001907983 */ /* 0x000f280000100800 */
[----:B------:R0:W4:Y:S02]  /*40df0*/  @!P1 LDG.E.U16 R169, desc[UR56][R4.64] ;  /* 0x0000003804a99981 */ /* 0x000124000c1e1500 */
[----:B0-----:R-:W-:Y:S02]  /*40e00*/  @!P1 IMAD.MOV.U32 R4, RZ, RZ, R141 ;  /* 0x000000ffff049224 */ /* 0x001fe400078e008d */
[----:B------:R-:W-:Y:S01]  /*40e10*/  @!P1 IMAD.MOV.U32 R5, RZ, RZ, R143 ;  /* 0x000000ffff059224 */ /* 0x000fe200078e008f */
[----:B------:R-:W4:Y:S04]  /*40e20*/  LDL R141, [R1+0x7dc] ;  /* 0x0007dc00018d7983 */ /* 0x000f280000100800 */
[----:B------:R-:W4:Y:S04]  /*40e30*/  LDL R143, [R1+0x7d8] ;  /* 0x0007d800018f7983 */ /* 0x000f280000100800 */
[----:B------:R0:W4:Y:S02]  /*40e40*/  @!P1 LDG.E.U16 R168, desc[UR56][R4.64] ;  /* 0x0000003804a89981 */ /* 0x000124000c1e1500 */
[----:B0-----:R-:W-:-:S02]  /*40e50*/  @!P1 IMAD.MOV.U32 R4, RZ, RZ, R24 ;  /* 0x000000ffff049224 */ /* 0x001fc400078e0018 */
[----:B------:R-:W-:Y:S01]  /*40e60*/  @!P1 IMAD.MOV.U32 R5, RZ, RZ, R139 ;  /* 0x000000ffff059224 */ /* 0x000fe200078e008b */
[----:B------:R-:W4:Y:S04]  /*40e70*/  LDL R24, [R1+0x7d4] ;  /* 0x0007d40001187983 */ /* 0x000f280000100800 */
[----:B------:R-:W4:Y:S04]  /*40e80*/  LDL R139, [R1+0x7d0] ;  /* 0x0007d000018b7983 */ /* 0x000f280000100800 */
[----:B------:R0:W4:Y:S02]  /*40e90*/  @!P1 LDG.E.U16 R167, desc[UR56][R4.64] ;  /* 0x0000003804a79981 */ /* 0x000124000c1e1500 */
[----:B0-----:R-:W-:-:S02]  /*40ea0*/  @!P1 IMAD.MOV.U32 R5, RZ, RZ, R142 ;  /* 0x000000ffff059224 */ /* 0x001fc400078e008e */
[----:B------:R-:W4:Y:S01]  /*40eb0*/  LDL R142, [R1+0x7cc] ;  /* 0x0007cc00018e7983 */ /* 0x000f220000100800 */
[----:B--2---:R-:W-:-:S03]  /*40ec0*/  @!P1 IMAD.MOV.U32 R4, RZ, RZ, R134 ;  /* 0x000000ffff049224 */ /* 0x004fc600078e0086 */
[----:B------:R-:W2:Y:S04]  /*40ed0*/  LDL R134, [R1+0x7a0] ;  /* 0x0007a00001867983 */ /* 0x000ea80000100800 */
[----:B------:R3:W2:Y:S02]  /*40ee0*/  @!P1 LDG.E.U16 R166, desc[UR56][R4.64] ;  /* 0x0000003804a69981 */ /* 0x0006a4000c1e1500 */
[----:B---3--:R-:W-:Y:S02]  /*40ef0*/  @!P1 IMAD.MOV.U32 R4, RZ, RZ, R147 ;  /* 0x000000ffff049224 */ /* 0x008fe400078e0093 */
[----:B------:R-:W-:-:S05]  /*40f00*/  @!P1 IMAD.MOV.U32 R5, RZ, RZ, R136 ;  /* 0x000000ffff059224 */ /* 0x000fca00078e0088 */
[----:B------:R4:W3:Y:S02]  /*40f10*/  @!P1 LDG.E.U16 R165, desc[UR56][R4.64] ;  /* 0x0000003804a59981 */ /* 0x0008e4000c1e1500 */
[----:B----4-:R-:W-:Y:S02]  /*40f20*/  @!P1 IMAD.MOV.U32 R5, RZ, RZ, R132 ;  /* 0x000000ffff059224 */ /* 0x010fe400078e0084 */
[----:B------:R-:W4:Y:S01]  /*40f30*/  LDL R132, [R1+0x7a4] ;  /* 0x0007a40001847983 */ /* 0x000f220000100800 */
[----:B------:R-:W-:-:S05]  /*40f40*/  @!P1 IMAD.MOV.U32 R4, RZ, RZ, R151 ;  /* 0x000000ffff049224 */ /* 0x000fca00078e0097 */
[----:B------:R0:W3:Y:S01]  /*40f50*/  @!P1 LDG.E.U16 R164, desc[UR56][R4.64] ;  /* 0x0000003804a49981 */ /* 0x0000e2000c1e1500 */
[----:B------:R-:W-:Y:S01]  /*40f60*/  PRMT R162, RZ, 0x7610, R162 ;  /* 0x00007610ffa27816 */ /* 0x000fe200000000a2 */
[----:B0-----:R-:W-:Y:S02]  /*40f70*/  @!P1 IMAD.MOV.U32 R4, RZ, RZ, R141 ;  /* 0x000000ffff049224 */ /* 0x001fe400078e008d */
[----:B------:R-:W-:Y:S01]  /*40f80*/  @!P1 IMAD.MOV.U32 R5, RZ, RZ, R143 ;  /* 0x000000ffff059224 */ /* 0x000fe200078e008f */
[----:B------:R-:W3:Y:S04]  /*40f90*/  LDL R141, [R1+0x724] ;  /* 0x00072400018d7983 */ /* 0x000ee80000100800 */
[----:B------:R-:W3:Y:S04]  /*40fa0*/  LDL R143, [R1+0x720] ;  /* 0x00072000018f7983 */ /* 0x000ee80000100800 */
[----:B------:R0:W3:Y:S01]  /*40fb0*/  @!P1 LDG.E.U16 R163, desc[UR56][R4.64] ;  /* 0x0000003804a39981 */ /* 0x0000e2000c1e1500 */
[----:B------:R-:W-:Y:S01]  /*40fc0*/  PRMT R161, RZ, 0x7610, R161 ;  /* 0x00007610ffa17816 */ /* 0x000fe200000000a1 */
[----:B0-----:R-:W-:-:S02]  /*40fd0*/  @!P1 IMAD.MOV.U32 R4, RZ, RZ, R24 ;  /* 0x000000ffff049224 */ /* 0x001fc400078e0018 */
[----:B------:R-:W-:Y:S01]  /*40fe0*/  @!P1 IMAD.MOV.U32 R5, RZ, RZ, R139 ;  /* 0x000000ffff059224 */ /* 0x000fe200078e008b */
[----:B------:R-:W3:Y:S04]  /*40ff0*/  LDL R24, [R1+0x6e4] ;  /* 0x0006e40001187983 */ /* 0x000ee80000100800 */
[----:B------:R-:W3:Y:S04]  /*41000*/  LDL R139, [R1+0x6e0] ;  /* 0x0006e000018b7983 */ /* 0x000ee80000100800 */
[----:B------:R0:W3:Y:S04]  /*41010*/  @!P1 LDG.E.U16 R162, desc[UR56][R4.64] ;  /* 0x0000003804a29981 */ /* 0x0000e8000c1e1500 */
[----:B------:R-:W3:Y:S01]  /*41020*/  LDL.LU R148, [R1+0x6a0] ;  /* 0x0006a00001947983 */ /* 0x000ee20000300800 */
[----:B0-----:R-:W-:-:S02]  /*41030*/  @!P1 IMAD.MOV.U32 R4, RZ, RZ, R142 ;  /* 0x000000ffff049224 */ /* 0x001fc400078e008e */
[----:B------:R-:W-:-:S05]  /*41040*/  @!P1 IMAD.MOV.U32 R5, RZ, RZ, R144 ;  /* 0x000000ffff059224 */ /* 0x000fca00078e0090 */
[----:B------:R4:W3:Y:S02]  /*41050*/  @!P1 LDG.E.U16 R161, desc[UR56][R4.64] ;  /* 0x0000003804a19981 */ /* 0x0008e4000c1e1500 */
[----:B----4-:R-:W-:Y:S02]  /*41060*/  @!P1 IMAD.MOV.U32 R4, RZ, RZ, R132 ;  /* 0x000000ffff049224 */ /* 0x010fe400078e0084 */
[----:B------:R-:W4:Y:S01]  /*41070*/  LDL R132, [R1+0x6a4] ;  /* 0x0006a40001847983 */ /* 0x000f220000100800 */
[----:B--2---:R-:W-:-:S03]  /*41080*/  @!P1 IMAD.MOV.U32 R5, RZ, RZ, R134 ;  /* 0x000000ffff059224 */ /* 0x004fc600078e0086 */
[----:B------:R-:W2:Y:S04]  /*41090*/  LDL.LU R134, [R1+0x660] ;  /* 0x0006600001867983 */ /* 0x000ea80000300800 */
[----:B------:R-:W2:Y:S01]  /*410a0*/  LDL.LU R142, [R1+0x664] ;  /* 0x00066400018e7983 */ /* 0x000ea20000300800 */
[----:B------:R-:W-:-:S03]  /*410b0*/  PRMT R160, RZ, 0x7610, R160 ;  /* 0x00007610ffa07816 */ /* 0x000fc600000000a0 */
[----:B------:R-:W2:Y:S01]  /*410c0*/  LDL.LU R144, [R1+0x624] ;  /* 0x0006240001907983 */ /* 0x000ea20000300800 */
[----:B------:R-:W-:-:S03]  /*410d0*/  PRMT R159, RZ, 0x7610, R159 ;  /* 0x00007610ff9f7816 */ /* 0x000fc6000000009f */
[----:B------:R-:W2:Y:S04]  /*410e0*/  LDL R150, [R1+0x798] ;  /* 0x0007980001967983 */ /* 0x000ea80000100800 */
[----:B------:R0:W2:Y:S01]  /*410f0*/  @!P1 LDG.E.U16 R160, desc[UR56][R4.64] ;  /* 0x0000003804a09981 */ /* 0x0000a2000c1e1500 */
[----:B------:R-:W-:Y:S01]  /*41100*/  PRMT R158, RZ, 0x7610, R158 ;  /* 0x00007610ff9e7816 */ /* 0x000fe2000000009e */
[----:B0-----:R-:W-:Y:S02]  /*41110*/  @!P1 IMAD.MOV.U32 R4, RZ, RZ, R145 ;  /* 0x000000ffff049224 */ /* 0x001fe400078e0091 */
[----:B------:R-:W-:Y:S01]  /*41120*/  @!P1 IMAD.MOV.U32 R5, RZ, RZ, R146 ;  /* 0x000000ffff059224 */ /* 0x000fe200078e0092 */
[----:B------:R-:W2:Y:S04]  /*41130*/  LDL R145, [R1+0x790] ;  /* 0x0007900001917983 */ /* 0x000ea80000100800 */
[----:B------:R-:W2:Y:S04]  /*41140*/  LDL R146, [R1+0x79c] ;  /* 0x00079c0001927983 */ /* 0x000ea80000100800 */
[----:B------:R3:W2:Y:S01]  /*41150*/  @!P1 LDG.E.U16 R159, desc[UR56][R4.64] ;  /* 0x00000038049f9981 */ /* 0x0006a2000c1e1500 */
[----:B------:R-:W-:Y:S01]  /*41160*/  PRMT R157, RZ, 0x7610, R157 ;  /* 0x00007610ff9d7816 */ /* 0x000fe2000000009d */
[----:B---3--:R-:W-:-:S02]  /*41170*/  @!P1 IMAD.MOV.U32 R4, RZ, RZ, R141 ;  /* 0x000000ffff049224 */ /* 0x008fc400078e008d */
[----:B------:R-:W-:Y:S01]  /*41180*/  @!P1 IMAD.MOV.U32 R5, RZ, RZ, R143 ;  /* 0x000000ffff059224 */ /* 0x000fe200078e008f */
[----:B------:R-:W3:Y:S04]  /*41190*/  LDL R141, [R1+0x758] ;  /* 0x00075800018d7983 */ /* 0x000ee80000100800 */
[----:B------:R-:W3:Y:S04]  /*411a0*/  LDL R143, [R1+0x794] ;  /* 0x00079400018f7983 */ /* 0x000ee80000100800 */
[----:B------:R0:W3:Y:S02]  /*411b0*/  @!P1 LDG.E.U16 R158, desc[UR56][R4.64] ;  /* 0x00000038049e9981 */ /* 0x0000e4000c1e1500 */
[----:B0-----:R-:W-:-:S02]  /*411c0*/  @!P1 IMAD.MOV.U32 R4, RZ, RZ, R24 ;  /* 0x000000ffff049224 */ /* 0x001fc400078e0018 */
[----:B------:R-:W-:Y:S01]  /*411d0*/  @!P1 IMAD.MOV.U32 R5, RZ, RZ, R139 ;  /* 0x000000ffff059224 */ /* 0x000fe200078e008b */
[----:B------:R-:W3:Y:S04]  /*411e0*/  LDL R24, [R1+0x78c] ;  /* 0x00078c0001187983 */ /* 0x000ee80000100800 */
[----:B------:R-:W3:Y:S04]  /*411f0*/  LDL R139, [R1+0x788] ;  /* 0x00078800018b7983 */ /* 0x000ee80000100800 */
[----:B------:R4:W3:Y:S02]  /*41200*/  @!P1 LDG.E.U16 R157, desc[UR56][R4.64] ;  /* 0x00000038049d9981 */ /* 0x0008e4000c1e1500 */
[----:B----4-:R-:W-:-:S02]  /*41210*/  @!P1 IMAD.MOV.U32 R4, RZ, RZ, R132 ;  /* 0x000000ffff049224 */ /* 0x010fc400078e0084 */
[----:B------:R-:W4:Y:S01]  /*41220*/  LDL R132, [R1+0x75c] ;  /* 0x00075c0001847983 */ /* 0x000f220000100800 */
[----:B------:R-:W-:Y:S01]  /*41230*/  PRMT R156, RZ, 0x7610, R156 ;  /* 0x00007610ff9c7816 */ /* 0x000fe2000000009c */
[----:B------:R-:W-:Y:S01]  /*41240*/  @!P1 IMAD.MOV.U32 R5, RZ, RZ, R148 ;  /* 0x000000ffff059224 */ /* 0x000fe200078e0094 */
[----:B------:R-:W-:-:S04]  /*41250*/  PRMT R155, RZ, 0x7610, R155 ;  /* 0x00007610ff9b7816 */ /* 0x000fc8000000009b */
[----:B------:R2:W4:Y:S01]  /*41260*/  @!P1 LDG.E.U16 R156, desc[UR56][R4.64] ;  /* 0x00000038049c9981 */ /* 0x000522000c1e1500 */
[----:B------:R-:W-:Y:S01]  /*41270*/  PRMT R154, RZ, 0x7610, R154 ;  /* 0x00007610ff9a7816 */ /* 0x000fe2000000009a */
[----:B--2---:R-:W-:Y:S02]  /*41280*/  @!P1 IMAD.MOV.U32 R4, RZ, RZ, R142 ;  /* 0x000000ffff049224 */ /* 0x004fe400078e008e */
[----:B------:R-:W-:-:S05]  /*41290*/  @!P1 IMAD.MOV.U32 R5, RZ, RZ, R134 ;  /* 0x000000ffff059224 */ /* 0x000fca00078e0086 */
[----:B------:R0:W2:Y:S01]  /*412a0*/  @!P1 LDG.E.U16 R155, desc[UR56][R4.64] ;  /* 0x00000038049b9981 */ /* 0x0000a2000c1e1500 */
[----:B------:R-:W-:Y:S01]  /*412b0*/  PRMT R153, RZ, 0x7610, R153 ;  /* 0x00007610ff997816 */ /* 0x000fe20000000099 */
[----:B0-----:R-:W-:Y:S02]  /*412c0*/  @!P1 IMAD.MOV.U32 R4, RZ, RZ, R144 ;  /* 0x000000ffff049224 */ /* 0x001fe400078e0090 */
[----:B------:R-:W-:-:S05]  /*412d0*/  @!P1 IMAD.MOV.U32 R5, RZ, RZ, R0 ;  /* 0x000000ffff059224 */ /* 0x000fca00078e0000 */
[----:B------:R0:W2:Y:S01]  /*412e0*/  @!P1 LDG.E.U16 R154, desc[UR56][R4.64] ;  /* 0x00000038049a9981 */ /* 0x0000a2000c1e1500 */
[----:B------:R-:W-:Y:S01]  /*412f0*/  PRMT R152, RZ, 0x7610, R152 ;  /* 0x00007610ff987816 */ /* 0x000fe20000000098 */
[----:B0-----:R-:W-:Y:S02]  /*41300*/  @!P1 IMAD.MOV.U32 R4, RZ, RZ, R146 ;  /* 0x000000ffff049224 */ /* 0x001fe400078e0092 */
[----:B------:R-:W-:-:S05]  /*41310*/  @!P1 IMAD.MOV.U32 R5, RZ, RZ, R150 ;  /* 0x000000ffff059224 */ /* 0x000fca00078e0096 */
[----:B------:R3:W2:Y:S01]  /*41320*/  @!P1 LDG.E.U16 R153, desc[UR56][R4.64] ;  /* 0x0000003804999981 */ /* 0x0006a2000c1e1500 */
[----:B------:R-:W-:Y:S01]  /*41330*/  PRMT R23, RZ, 0x7610, R23 ;  /* 0x00007610ff177816 */ /* 0x000fe20000000017 */
[----:B---3--:R-:W-:Y:S02]  /*41340*/  @!P1 IMAD.MOV.U32 R4, RZ, RZ, R143 ;  /* 0x000000ffff049224 */ /* 0x008fe400078e008f */
[----:B------:R-:W-:-:S05]  /*41350*/  @!P1 IMAD.MOV.U32 R5, RZ, RZ, R145 ;  /* 0x000000ffff059224 */ /* 0x000fca00078e0091 */
[----:B------:R0:W3:Y:S01]  /*41360*/  @!P1 LDG.E.U16 R152, desc[UR56][R4.64] ;  /* 0x0000003804989981 */ /* 0x0000e2000c1e1500 */
[----:B------:R-:W-:-:S03]  /*41370*/  PRMT R22, RZ, 0x7610, R22 ;  /* 0x00007610ff167816 */ /* 0x000fc60000000016 */
[----:B------:R1:W-:Y:S04]  /*41380*/  STL [R1+0x1964], R0 ;  /* 0x0019640001007387 */ /* 0x0003e80000100800 */
[----:B------:R-:W2:Y:S04]  /*41390*/  LDL R146, [R1+0x718] ;  /* 0x0007180001927983 */ /* 0x000ea80000100800 */
[----:B------:R-:W3:Y:S01]  /*413a0*/  LDL R145, [R1+0x71c] ;  /* 0x00071c0001917983 */ /* 0x000ee20000100800 */
[----:B0-----:R-:W-:Y:S02]  /*413b0*/  @!P1 IMAD.MOV.U32 R4, RZ, RZ, R24 ;  /* 0x000000ffff049224 */ /* 0x001fe400078e0018 */
[----:B------:R-:W-:Y:S01]  /*413c0*/  @!P1 IMAD.MOV.U32 R5, RZ, RZ, R139 ;  /* 0x000000ffff059224 */ /* 0x000fe200078e008b */
[----:B-1----:R-:W2:Y:S04]  /*413d0*/  LDL R0, [R1+0x74c] ;  /* 0x00074c0001007983 */ /* 0x002ea80000100800 */
[----:B------:R-:W3:Y:S04]  /*413e0*/  LDL R139, [R1+0x6d8] ;  /* 0x0006d800018b7983 */ /* 0x000ee80000100800 */
[----:B------:R0:W3:Y:S04]  /*413f0*/  @!P1 LDG.E.U16 R23, desc[UR56][R4.64] ;  /* 0x0000003804179981 */ /* 0x0000e8000c1e1500 */
[----:B------:R-:W3:Y:S04]  /*41400*/  LDL R24, [R1+0x6dc] ;  /* 0x0006dc0001187983 */ /* 0x000ee80000100800 */
[----:B------:R-:W3:Y:S04]  /*41410*/  LDL.LU R143, [R1+0x69c] ;  /* 0x00069c00018f7983 */ /* 0x000ee80000300800 */
[----:B------:R-:W3:Y:S01]  /*41420*/  LDL.LU R150, [R1+0x698] ;  /* 0x0006980001967983 */ /* 0x000ee20000300800 */
[----:B0-----:R-:W-:-:S02]  /*41430*/  @!P1 IMAD.MOV.U32 R5, RZ, RZ, R141 ;  /* 0x000000ffff059224 */ /* 0x001fc400078e008d */
[----:B----4-:R-:W-:Y:S02]  /*41440*/  @!P1 IMAD.MOV.U32 R4, RZ, RZ, R132 ;  /* 0x000000ffff049224 */ /* 0x010fe400078e0084 */
        /* <DEDUP_REMOVED lines=10> */
[----:B------:R-:W3:Y:S01]  /*414f0*/  LDL R5, [R1+0x748] ;  /* 0x0007480001057983 */ /* 0x000ee20000100800 */
[----:B--2---:R-:W-:-:S03]  /*41500*/  @!P1 IMAD.MOV.U32 R4, RZ, RZ, R0 ;  /* 0x000000ffff049224 */ /* 0x004fc600078e0000 */
[----:B------:R-:W2:Y:S01]  /*41510*/  LDL R0, [R1+0x61c] ;  /* 0x00061c0001007983 */ /* 0x000ea20000100800 */
[----:B------:R-:W-:Y:S02]  /*41520*/  PRMT R20, RZ, 0x7610, R20 ;  /* 0x00007610ff147816 */ /* 0x000fe40000000014 */
[----:B------:R-:W-:Y:S02]  /*41530*/  PRMT R19, RZ, 0x7610, R19 ;  /* 0x00007610ff137816 */ /* 0x000fe40000000013 */
[----:B------:R-:W-:Y:S02]  /*41540*/  PRMT R18, RZ, 0x7610, R18 ;  /* 0x00007610ff127816 */ /* 0x000fe40000000012 */
[----:B------:R-:W-:Y:S02]  /*41550*/  PRMT R17, RZ, 0x7610, R17 ;  /* 0x00007610ff117816 */ /* 0x000fe40000000011 */
[----:B------:R-:W-:Y:S01]  /*41560*/  PRMT R16, RZ, 0x7610, R16 ;  /* 0x00007610ff107816 */ /* 0x000fe20000000010 */
[----:B---3--:R0:W3:Y:S02]  /*41570*/  @!P1 LDG.E.U16 R20, desc[UR56][R4.64] ;  /* 0x0000003804149981 */ /* 0x0080e4000c1e1500 */
[----:B0-----:R-:W-:-:S02]  /*41580*/  @!P1 IMAD.MOV.U32 R4, RZ, RZ, R145 ;  /* 0x000000ffff049224 */ /* 0x001fc400078e0091 */
[----:B------:R-:W-:Y:S01]  /*41590*/  @!P1 IMAD.MOV.U32 R5, RZ, RZ, R146 ;  /* 0x000000ffff059224 */ /* 0x000fe200078e0092 */
[----:B------:R-:W3:Y:S04]  /*415a0*/  LDL R145, [R1+0x714] ;  /* 0x0007140001917983 */ /* 0x000ee80000100800 */
[----:B------:R0:W3:Y:S02]  /*415b0*/  @!P1 LDG.E.U16 R19, desc[UR56][R4.64] ;  /* 0x0000003804139981 */ /* 0x0000e4000c1e1500 */
[----:B0-----:R-:W-:Y:S02]  /*415c0*/  @!P1 IMAD.MOV.U32 R4, RZ, RZ, R24 ;  /* 0x000000ffff049224 */ /* 0x001fe400078e0018 */
        /* <DEDUP_REMOVED lines=9> */
[----:B------:R-:W-:-:S05]  /*41660*/  @!P1 IMAD.MOV.U32 R5, RZ, RZ, R132 ;  /* 0x000000ffff059224 */ /* 0x000fca00078e0084 */
[----:B------:R2:W4:Y:S02]  /*41670*/  @!P1 LDG.E.U16 R16, desc[UR56][R4.64] ;  /* 0x0000003804109981 */ /* 0x000524000c1e1500 */
[----:B--2---:R-:W-:Y:S02]  /*41680*/  @!P1 IMAD.MOV.U32 R4, RZ, RZ, R0 ;  /* 0x000000ffff049224 */ /* 0x004fe400078e0000 */
[----:B------:R-:W-:Y:S01]  /*41690*/  @!P1 IMAD.MOV.U32 R5, RZ, RZ, R3 ;  /* 0x000000ffff059224 */ /* 0x000fe200078e0003 */
[----:B------:R-:W2:Y:S04]  /*416a0*/  LDL.LU R0, [R1+0x648] ;  /* 0x0006480001007983 */ /* 0x000ea80000300800 */
[----:B------:R0:W-:Y:S04]  /*416b0*/  STL [R1+0x1968], R3 ;  /* 0x0019680301007387 */ /* 0x0001e80000100800 */
[----:B0-----:R-:W4:Y:S01]  /*416c0*/  LDL R3, [R1+0x710] ;  /* 0x0007100001037983 */ /* 0x001f220000100800 */
[----:B------:R-:W-:-:S02]  /*416d0*/  PRMT R15, RZ, 0x7610, R15 ;  /* 0x00007610ff0f7816 */ /* 0x000fc4000000000f */
[----:B------:R-:W-:-:S04]  /*416e0*/  PRMT R14, RZ, 0x7610, R14 ;  /* 0x00007610ff0e7816 */ /* 0x000fc8000000000e */
[----:B------:R3:W2:Y:S01]  /*416f0*/  @!P1 LDG.E.U16 R15, desc[UR56][R4.64] ;  /* 0x00000038040f9981 */ /* 0x0006a2000c1e1500 */
[----:B------:R-:W-:Y:S01]  /*41700*/  PRMT R13, RZ, 0x7610, R13 ;  /* 0x00007610ff0d7816 */ /* 0x000fe2000000000d */
[----:B---3--:R-:W-:Y:S02]  /*41710*/  @!P1 IMAD.MOV.U32 R4, RZ, RZ, R145 ;  /* 0x000000ffff049224 */ /* 0x008fe400078e0091 */
[----:B----4-:R-:W-:Y:S02]  /*41720*/  @!P1 IMAD.MOV.U32 R5, RZ, RZ, R3 ;  /* 0x000000ffff059224 */ /* 0x010fe400078e0003 */
[----:B------:R-:W3:Y:S04]  /*41730*/  LDL.LU R3, [R1+0x688] ;  /* 0x0006880001037983 */ /* 0x000ee80000300800 */
[----:B------:R0:W4:Y:S04]  /*41740*/  @!P1 LDG.E.U16 R14, desc[UR56][R4.64] ;  /* 0x00000038040e9981 */ /* 0x000128000c1e1500 */
[----:B------:R-:W2:Y:S01]  /*41750*/  LDL.LU R145, [R1+0x650] ;  /* 0x0006500001917983 */ /* 0x000ea20000300800 */
[----:B0-----:R-:W-:-:S02]  /*41760*/  @!P1 IMAD.MOV.U32 R4, RZ, RZ, R24 ;  /* 0x000000ffff049224 */ /* 0x001fc400078e0018 */
[----:B------:R-:W-:Y:S01]  /*41770*/  @!P1 IMAD.MOV.U32 R5, RZ, RZ, R139 ;  /* 0x000000ffff059224 */ /* 0x000fe200078e008b */
[----:B------:R-:W3:Y:S04]  /*41780*/  LDL.LU R24, [R1+0x654] ;  /* 0x0006540001187983 */ /* 0x000ee80000300800 */
        /* <DEDUP_REMOVED lines=16> */
[----:B------:R-:W0:Y:S01]  /*41890*/  LDL R5, [R1+0x694] ;  /* 0x0006940001057983 */ /* 0x000e220000100800 */
[----:B------:R-:W-:Y:S01]  /*418a0*/  PRMT R10, RZ, 0x7610, R10 ;  /* 0x00007610ff0a7816 */ /* 0x000fe2000000000a */
[----:B0-----:R-:W-:Y:S02]  /*418b0*/  @!P1 IMAD.MOV.U32 R4, RZ, RZ, R5 ;  /* 0x000000ffff049224 */ /* 0x001fe400078e0005 */
[----:B------:R-:W-:-:S05]  /*418c0*/  @!P1 IMAD.MOV.U32 R5, RZ, RZ, R146 ;  /* 0x000000ffff059224 */ /* 0x000fca00078e0092 */
[----:B------:R0:W4:Y:S04]  /*418d0*/  @!P1 LDG.E.U16 R10, desc[UR56][R4.64] ;  /* 0x00000038040a9981 */ /* 0x000128000c1e1500 */
[----:B------:R-:W0:Y:S01]  /*418e0*/  LDL R5, [R1+0x68c] ;  /* 0x00068c0001057983 */ /* 0x000e220000100800 */
[----:B------:R-:W-:-:S03]  /*418f0*/  PRMT R9, RZ, 0x7610, R9 ;  /* 0x00007610ff097816 */ /* 0x000fc60000000009 */
[----:B------:R3:W-:Y:S02]  /*41900*/  STL.64 [R1+0x1c30], R150 ;  /* 0x001c309601007387 */ /* 0x0007e40000100a00 */
[----:B---3--:R-:W-:Y:S02]  /*41910*/  IMAD.MOV.U32 R150, RZ, RZ, R24 ;  /* 0x000000ffff967224 */ /* 0x008fe400078e0018 */
[----:B------:R-:W-:Y:S02]  /*41920*/  IMAD.MOV.U32 R151, RZ, RZ, R25 ;  /* 0x000000ffff977224 */ /* 0x000fe400078e0019 */
[----:B0-----:R-:W-:Y:S02]  /*41930*/  @!P1 IMAD.MOV.U32 R4, RZ, RZ, R5 ;  /* 0x000000ffff049224 */ /* 0x001fe400078e0005 */
[----:B------:R-:W-:-:S05]  /*41940*/  @!P1 IMAD.MOV.U32 R5, RZ, RZ, R3 ;  /* 0x000000ffff059224 */ /* 0x000fca00078e0003 */
[----:B------:R0:W3:Y:S02]  /*41950*/  @!P1 LDG.E.U16 R9, desc[UR56][R4.64] ;  /* 0x0000003804099981 */ /* 0x0000e4000c1e1500 */
[----:B0-----:R-:W-:Y:S02]  /*41960*/  @!P1 IMAD.MOV.U32 R4, RZ, RZ, R24 ;  /* 0x000000ffff049224 */ /* 0x001fe400078e0018 */
[----:B------:R-:W3:Y:S04]  /*41970*/  LDL.LU R24, [R1+0x1c3c] ;  /* 0x001c3c0001187983 */ /* 0x000ee80000300800 */
[----:B------:R-:W3:Y:S04]  /*41980*/  LDL.LU R25, [R1+0x1c38] ;  /* 0x001c380001197983 */ /* 0x000ee80000300800 */
[----:B------:R0:W-:Y:S01]  /*41990*/  STL.64 [R1+0x1c28], R148 ;  /* 0x001c289401007387 */ /* 0x0001e20000100a00 */
[----:B--2---:R-:W-:-:S03]  /*419a0*/  @!P1 IMAD.MOV.U32 R5, RZ, RZ, R145 ;  /* 0x000000ffff059224 */ /* 0x004fc600078e0091 */
[----:B0-----:R-:W2:Y:S04]  /*419b0*/  LDL.LU R148, [R1+0x4e4] ;  /* 0x0004e40001947983 */ /* 0x001ea80000300800 */
[----:B------:R-:W2:Y:S04]  /*419c0*/  LDL.LU R149, [R1+0x4cc] ;  /* 0x0004cc0001957983 */ /* 0x000ea80000300800 */
[----:B------:R0:W-:Y:S04]  /*419d0*/  STL.64 [R1+0x1c20], R146 ;  /* 0x001c209201007387 */ /* 0x0001e80000100a00 */
        /* <DEDUP_REMOVED lines=9> */
[----:B0-----:R-:W2:Y:S04]  /*41a70*/  LDL R141, [R1+0x614] ;  /* 0x00061400018d7983 */ /* 0x001ea80000100800 */
[----:B----4-:R-:W-:Y:S04]  /*41a80*/  STL.64 [R1+0x1c00], R138 ;  /* 0x001c008a01007387 */ /* 0x010fe80000100a00 */
[----:B------:R-:W-:Y:S04]  /*41a90*/  STL.64 [R1+0x1bf8], R136 ;  /* 0x001bf88801007387 */ /* 0x000fe80000100a00 */
[----:B------:R-:W-:Y:S04]  /*41aa0*/  STL.64 [R1+0x1bf0], R134 ;  /* 0x001bf08601007387 */ /* 0x000fe80000100a00 */
[----:B------:R0:W-:Y:S04]  /*41ab0*/  STL.64 [R1+0x1be8], R132 ;  /* 0x001be88401007387 */ /* 0x0001e80000100a00 */
[----:B0-----:R-:W4:Y:S04]  /*41ac0*/  LDL R133, [R1+0x181c] ;  /* 0x00181c0001857983 */ /* 0x001f280000100800 */
[----:B------:R-:W-:Y:S04]  /*41ad0*/  STL.64 [R1+0x1be0], R130 ;  /* 0x001be08201007387 */ /* 0x000fe80000100a00 */
[----:B------:R-:W-:Y:S04]  /*41ae0*/  STL.64 [R1+0x1bd8], R128 ;  /* 0x001bd88001007387 */ /* 0x000fe80000100a00 */
[----:B------:R-:W-:Y:S04]  /*41af0*/  STL.64 [R1+0x1bd0], R126 ;  /* 0x001bd07e01007387 */ /* 0x000fe80000100a00 */
[----:B------:R-:W-:Y:S04]  /*41b00*/  STL.64 [R1+0x1bc8], R124 ;  /* 0x001bc87c01007387 */ /* 0x000fe80000100a00 */
[----:B------:R-:W-:Y:S04]  /*41b10*/  STL.64 [R1+0x1bc0], R122 ;  /* 0x001bc07a01007387 */ /* 0x000fe80000100a00 */
[----:B------:R0:W-:Y:S04]  /*41b20*/  STL.64 [R1+0x1bb8], R120 ;  /* 0x001bb87801007387 */ /* 0x0001e80000100a00 */
[----:B------:R-:W-:Y:S04]  /*41b30*/  STL.64 [R1+0x1bb0], R118 ;  /* 0x001bb07601007387 */ /* 0x000fe80000100a00 */
        /* <DEDUP_REMOVED lines=45> */
[----:B------:R-:W-:Y:S01]  /*41e10*/  STL.64 [R1+0x1a40], R26 ;  /* 0x001a401a01007387 */ /* 0x000fe20000100a00 */
[----:B------:R-:W-:-:S02]  /*41e20*/  PRMT R8, RZ, 0x7610, R8 ;  /* 0x00007610ff087816 */ /* 0x000fc40000000008 */
[----:B------:R-:W-:-:S04]  /*41e30*/  PRMT R7, RZ, 0x7610, R7 ;  /* 0x00007610ff077816 */ /* 0x000fc80000000007 */
[----:B------:R1:W4:Y:S02]  /*41e40*/  @!P1 LDG.E.U16 R8, desc[UR56][R4.64] ;  /* 0x0000003804089981 */ /* 0x000324000c1e1500 */
[----:B-1----:R-:W-:Y:S02]  /*41e50*/  @!P1 IMAD.MOV.U32 R4, RZ, RZ, R139 ;  /* 0x000000ffff049224 */ /* 0x002fe400078e008b */
[----:B------:R-:W-:-:S05]  /*41e60*/  @!P1 IMAD.MOV.U32 R5, RZ, RZ, R0 ;  /* 0x000000ffff059224 */ /* 0x000fca00078e0000 */
[----:B------:R2:W4:Y:S04]  /*41e70*/  @!P1 LDG.E.U16 R7, desc[UR56][R4.64] ;  /* 0x0000003804079981 */ /* 0x000528000c1e1500 */
[----:B---3--:R-:W-:Y:S04]  /*41e80*/  STL.64 [R1+0x1a38], R24 ;  /* 0x001a381801007387 */ /* 0x008fe80000100a00 */
[----:B------:R-:W-:Y:S04]  /*41e90*/  STL [R1+0x19e0], R0 ;  /* 0x0019e00001007387 */ /* 0x000fe80000100800 */
[----:B------:R-:W-:Y:S04]  /*41ea0*/  STL [R1+0x196c], R2 ;  /* 0x00196c0201007387 */ /* 0x000fe80000100800 */
[----:B0-----:R-:W3:Y:S04]  /*41eb0*/  LDL.LU R120, [R1+0x4b4] ;  /* 0x0004b40001787983 */ /* 0x001ee80000300800 */
        /* <DEDUP_REMOVED lines=18> */
[----:B------:R-:W3:Y:S01]  /*41fe0*/  LDL.LU R140, [R1+0x2ec] ;  /* 0x0002ec00018c7983 */ /* 0x000ee20000300800 */
[----:B--2---:R-:W-:-:S03]  /*41ff0*/  @!P1 IMAD.MOV.U32 R4, RZ, RZ, R141 ;  /* 0x000000ffff049224 */ /* 0x004fc600078e008d */
[----:B------:R-:W2:Y:S04]  /*42000*/  LDL.LU R141, [R1+0x2d4] ;  /* 0x0002d400018d7983 */ /* 0x000ea80000300800 */
[----:B----4-:R0:W-:Y:S04]  /*42010*/  STS.U16 [R133+UR4+0x1d00], R142 ;  /* 0x001d008e85007988 */ /* 0x0101e80008000404 */
[----:B------:R1:W-:Y:S04]  /*42020*/  STS.U16 [R133+UR4+0x2100], R143 ;  /* 0x0021008f85007988 */ /* 0x0003e80008000404 */
[----:B------:R4:W-:Y:S04]  /*42030*/  STS.U16 [R133+UR4+0x2500], R144 ;  /* 0x0025009085007988 */ /* 0x0009e80008000404 */
[----:B------:R4:W-:Y:S04]  /*42040*/  STS.U16 [R133+UR4+0x2900], R145 ;  /* 0x0029009185007988 */ /* 0x0009e80008000404 */
[----:B------:R4:W-:Y:S04]  /*42050*/  STS.U16 [R133+UR4+0x2d00], R146 ;  /* 0x002d009285007988 */ /* 0x0009e80008000404 */
[----:B------:R4:W-:Y:S04]  /*42060*/  STS.U16 [R133+UR4+0x3100], R147 ;  /* 0x0031009385007988 */ /* 0x0009e80008000404 */
[----:B0-----:R-:W2:Y:S04]  /*42070*/  LDL.LU R142, [R1+0x2bc] ;  /* 0x0002bc00018e7983 */ /* 0x001ea80000300800 */
[----:B-1----:R-:W2:Y:S04]  /*42080*/  LDL.LU R143, [R1+0x2a4] ;  /* 0x0002a400018f7983 */ /* 0x002ea80000300800 */
[----:B----4-:R-:W4:Y:S04]  /*42090*/  LDL.LU R144, [R1+0x28c] ;  /* 0x00028c0001907983 */ /* 0x010f280000300800 */
[----:B------:R-:W4:Y:S04]  /*420a0*/  LDL.LU R145, [R1+0x274] ;  /* 0x0002740001917983 */ /* 0x000f280000300800 */
[----:B------:R-:W4:Y:S04]  /*420b0*/  LDL.LU R146, [R1+0x25c] ;  /* 0x00025c0001927983 */ /* 0x000f280000300800 */
[----:B------:R0:W-:Y:S04]  /*420c0*/  STS.U16 [R133+UR4+0x3500], R148 ;  /* 0x0035009485007988 */ /* 0x0001e80008000404 */
[----:B------:R-:W4:Y:S04]  /*420d0*/  LDL.LU R147, [R1+0x244] ;  /* 0x0002440001937983 */ /* 0x000f280000300800 */
[----:B------:R1:W-:Y:S04]  /*420e0*/  STS.U16 [R133+UR4+0x3900], R149 ;  /* 0x0039009585007988 */ /* 0x0003e80008000404 */
[----:B0-----:R-:W4:Y:S04]  /*420f0*/  LDL.LU R148, [R1+0x22c] ;  /* 0x00022c0001947983 */ /* 0x001f280000300800 */
[----:B-1----:R-:W4:Y:S04]  /*42100*/  LDL.LU R149, [R1+0x214] ;  /* 0x0002140001957983 */ /* 0x002f280000300800 */
[----:B---3--:R-:W-:Y:S04]  /*42110*/  STS.U16 [R133+UR4+0x3d00], R120 ;  /* 0x003d007885007988 */ /* 0x008fe80008000404 */
        /* <DEDUP_REMOVED lines=13> */
[----:B------:R0:W-:Y:S04]  /*421f0*/  STS.U16 [R133+UR4+0x7500], R135 ;  /* 0x0075008785007988 */ /* 0x0001e80008000404 */
[----:B------:R1:W-:Y:S04]  /*42200*/  STS.U16 [R133+UR4+0x7900], R136 ;  /* 0x0079008885007988 */ /* 0x0003e80008000404 */
[----:B------:R3:W-:Y:S04]  /*42210*/  STS.U16 [R133+UR4+0x7d00], R137 ;  /* 0x007d008985007988 */ /* 0x0007e80008000404 */
[----:B------:R3:W-:Y:S04]  /*42220*/  STS.U16 [R133+UR4+0x10100], R138 ;  /* 0x0101008a85007988 */ /* 0x0007e80008000404 */
[----:B------:R3:W-:Y:S04]  /*42230*/  STS.U16 [R133+UR4+0x10500], R139 ;  /* 0x0105008b85007988 */ /* 0x0007e80008000404 */
[----:B------:R3:W-:Y:S04]  /*42240*/  STS.U16 [R133+UR4+0x10900], R140 ;  /* 0x0109008c85007988 */ /* 0x0007e80008000404 */
[----:B0-----:R-:W4:Y:S04]  /*42250*/  LDL.LU R135, [R1+0x600] ;  /* 0x0006000001877983 */ /* 0x001f280000300800 */
[----:B-1----:R-:W4:Y:S04]  /*42260*/  LDL.LU R136, [R1+0x5ec] ;  /* 0x0005ec0001887983 */ /* 0x002f280000300800 */
[----:B---3--:R-:W3:Y:S04]  /*42270*/  LDL.LU R137, [R1+0x5d8] ;  /* 0x0005d80001897983 */ /* 0x008ee80000300800 */
[----:B------:R-:W3:Y:S04]  /*42280*/  LDL.LU R138, [R1+0x5c4] ;  /* 0x0005c400018a7983 */ /* 0x000ee80000300800 */
[----:B------:R-:W3:Y:S04]  /*42290*/  LDL.LU R139, [R1+0x5b0] ;  /* 0x0005b000018b7983 */ /* 0x000ee80000300800 */
[----:B------:R-:W3:Y:S04]  /*422a0*/  LDL.LU R140, [R1+0x59c] ;  /* 0x00059c00018c7983 */ /* 0x000ee80000300800 */
[----:B--2---:R0:W-:Y:S04]  /*422b0*/  STS.U16 [R133+UR4+0x10d00], R141 ;  /* 0x010d008d85007988 */ /* 0x0041e80008000404 */
[----:B0-----:R-:W2:Y:S04]  /*422c0*/  LDL.LU R141, [R1+0x588] ;  /* 0x00058800018d7983 */ /* 0x001ea80000300800 */
[----:B------:R0:W-:Y:S04]  /*422d0*/  STS.U16 [R133+UR4+0x11100], R142 ;  /* 0x0111008e85007988 */ /* 0x0001e80008000404 */
[----:B------:R1:W-:Y:S04]  /*422e0*/  STS.U16 [R133+UR4+0x11500], R143 ;  /* 0x0115008f85007988 */ /* 0x0003e80008000404 */
[----:B----4-:R4:W-:Y:S04]  /*422f0*/  STS.U16 [R133+UR4+0x11900], R144 ;  /* 0x0119009085007988 */ /* 0x0109e80008000404 */
        /* <DEDUP_REMOVED lines=12> */
[----:B-1----:R-:W4:Y:S01]  /*423c0*/  LDL.LU R149, [R1+0x4c8] ;  /* 0x0004c80001957983 */ /* 0x002f220000300800 */
[----:B------:R-:W0:Y:S01]  /*423d0*/  S2R R134, SR_TID.X ;  /* 0x0000000000867919 */ /* 0x000e220000002100 */
[----:B------:R-:W-:Y:S01]  /*423e0*/  PRMT R6, RZ, 0x7610, R6 ;  /* 0x00007610ff067816 */ /* 0x000fe20000000006 */
[----:B------:R-:W-:Y:S01]  /*423f0*/  @!P1 IMAD.MOV.U32 R5, RZ, RZ, R2 ;  /* 0x000000ffff059224 */ /* 0x000fe200078e0002 */
[----:B------:R-:W-:Y:S04]  /*42400*/  STS.U16 [R133+UR4+0x13100], R252 ;  /* 0x013100fc85007988 */ /* 0x000fe80008000404 */
[----:B------:R-:W-:Y:S04]  /*42410*/  STS.U16 [R133+UR4+0x13500], R246 ;  /* 0x013500f685007988 */ /* 0x000fe80008000404 */
[----:B------:R-:W-:Y:S04]  /*42420*/  STS.U16 [R133+UR4+0x13900], R240 ;  /* 0x013900f085007988 */ /* 0x000fe80008000404 */
[----:B------:R-:W-:Y:S04]  /*42430*/  STS.U16 [R133+UR4+0x13d00], R234 ;  /* 0x013d00ea85007988 */ /* 0x000fe80008000404 */
[----:B------:R1:W4:Y:S04]  /*42440*/  @!P1 LDG.E.U16 R6, desc[UR56][R4.64] ;  /* 0x0000003804069981 */ /* 0x000328000c1e1500 */
[----:B------:R-:W-:Y:S04]  /*42450*/  STS.U16 [R133+UR4+0x14100], R228 ;  /* 0x014100e485007988 */ /* 0x000fe80008000404 */
[----:B------:R-:W-:Y:S04]  /*42460*/  STS.U16 [R133+UR4+0x14500], R222 ;  /* 0x014500de85007988 */ /* 0x000fe80008000404 */
[----:B------:R-:W-:Y:S04]  /*42470*/  STS.U16 [R133+UR4+0x14900], R216 ;  /* 0x014900d885007988 */ /* 0x000fe80008000404 */
[----:B------:R-:W-:Y:S04]  /*42480*/  STS.U16 [R133+UR4+0x14d00], R210 ;  /* 0x014d00d285007988 */ /* 0x000fe80008000404 */
[----:B------:R-:W4:Y:S04]  /*42490*/  LDL.LU R120, [R1+0x4b0] ;  /* 0x0004b00001787983 */ /* 0x000f280000300800 */
        /* <DEDUP_REMOVED lines=9> */
[----:B------:R-:W4:Y:S01]  /*42530*/  LDL.LU R125, [R1+0x438] ;  /* 0x00043800017d7983 */ /* 0x000f220000300800 */
[----:B0-----:R-:W-:-:S02]  /*42540*/  LOP3.LUT R132, R134, 0x3f, RZ, 0xc0, !PT ;  /* 0x0000003f86847812 */ /* 0x001fc400078ec0ff */
[----:B-1----:R-:W-:Y:S01]  /*42550*/  LOP3.LUT R4, R134, 0x40, RZ, 0xc0, !PT ;  /* 0x0000004086047812 */ /* 0x002fe200078ec0ff */
[----:B------:R-:W-:Y:S04]  /*42560*/  STS.U16 [R133+UR4+0x16500], R181 ;  /* 0x016500b585007988 */ /* 0x000fe80008000404 */
[----:B------:R-:W4:Y:S01]  /*42570*/  LDL.LU R126, [R1+0x420] ;  /* 0x00042000017e7983 */ /* 0x000f220000300800 */
[----:B------:R-:W-:-:S03]  /*42580*/  IMAD.SHL.U32 R5, R132, 0x2, RZ ;  /* 0x0000000284057824 */ /* 0x000fc600078e00ff */
[----:B------:R-:W-:Y:S01]  /*42590*/  STS.U16 [R133+UR4+0x16900], R180 ;  /* 0x016900b485007988 */ /* 0x000fe20008000404 */
[----:B------:R-:W-:-:S03]  /*425a0*/  IMAD R4, R4, 0x200, R5 ;  /* 0x0000020004047824 */ /* 0x000fc600078e0205 */
[----:B------:R-:W4:Y:S04]  /*425b0*/  LDL.LU R127, [R1+0x408] ;  /* 0x00040800017f7983 */ /* 0x000f280000300800 */
[----:B------:R-:W-:Y:S04]  /*425c0*/  STS.U16 [R133+UR4+0x16d00], R179 ;  /* 0x016d00b385007988 */ /* 0x000fe80008000404 */
[----:B------:R-:W4:Y:S04]  /*425d0*/  LDL.LU R128, [R1+0x3f0] ;  /* 0x0003f00001807983 */ /* 0x000f280000300800 */
[----:B------:R-:W-:Y:S01]  /*425e0*/  STS.U16 [R133+UR4+0x17100], R178 ;  /* 0x017100b285007988 */ /* 0x000fe20008000404 */
[----:B------:R-:W-:-:S03]  /*425f0*/  LOP3.LUT R4, R4, 0x30, RZ, 0x3c, !PT ;  /* 0x0000003004047812 */ /* 0x000fc600078e3cff */
[----:B------:R-:W4:Y:S04]  /*42600*/  LDL.LU R129, [R1+0x3d8] ;  /* 0x0003d80001817983 */ /* 0x000f280000300800 */
[----:B------:R-:W-:Y:S04]  /*42610*/  STS.U16 [R133+UR4+0x17500], R177 ;  /* 0x017500b185007988 */ /* 0x000fe80008000404 */
[----:B------:R-:W4:Y:S04]  /*42620*/  LDL.LU R130, [R1+0x3c0] ;  /* 0x0003c00001827983 */ /* 0x000f280000300800 */
[----:B------:R-:W-:Y:S04]  /*42630*/  STS.U16 [R133+UR4+0x17900], R176 ;  /* 0x017900b085007988 */ /* 0x000fe80008000404 */
[----:B------:R-:W4:Y:S04]  /*42640*/  LDL.LU R131, [R1+0x3a8] ;  /* 0x0003a80001837983 */ /* 0x000f280000300800 */
[----:B------:R0:W-:Y:S04]  /*42650*/  STS.U16 [R133+UR4+0x17d00], R175 ;  /* 0x017d00af85007988 */ /* 0x0001e80008000404 */
[----:B------:R-:W4:Y:S04]  /*42660*/  LDL.LU R132, [R1+0x390] ;  /* 0x0003900001847983 */ /* 0x000f280000300800 */
[----:B0-----:R-:W4:Y:S04]  /*42670*/  LDL.LU R133, [R1+0x378] ;  /* 0x0003780001857983 */ /* 0x001f280000300800 */
[----:B------:R0:W-:Y:S04]  /*42680*/  STS.U16 [R4+UR4+0x180], R135 ;  /* 0x0001808704007988 */ /* 0x0001e80008000404 */
[----:B------:R1:W-:Y:S04]  /*42690*/  STS.U16 [R4+UR4+0x580], R136 ;  /* 0x0005808804007988 */ /* 0x0003e80008000404 */
[----:B---3--:R3:W-:Y:S04]  /*426a0*/  STS.U16 [R4+UR4+0x980], R137 ;  /* 0x0009808904007988 */ /* 0x0087e80008000404 */
        /* <DEDUP_REMOVED lines=72> */
[----:B------:R-:W-:Y:S01]  /*42b30*/  STS.U16 [R4+UR4+0x13580], R245 ;  /* 0x013580f504007988 */ /* 0x000fe20008000404 */
[----:B------:R-:W-:-:S03]  /*42b40*/  LOP3.LUT R133, R134, 0x3f, RZ, 0xc0, !PT ;  /* 0x0000003f86857812 */ /* 0x000fc600078ec0ff */
[----:B------:R-:W-:Y:S04]  /*42b50*/  STS.U16 [R4+UR4+0x13980], R239 ;  /* 0x013980ef04007988 */ /* 0x000fe80008000404 */
[----:B------:R-:W-:Y:S04]  /*42b60*/  STS.U16 [R4+UR4+0x13d80], R233 ;  /* 0x013d80e904007988 */ /* 0x000fe80008000404 */
[----:B------:R-:W-:Y:S04]  /*42b70*/  STS.U16 [R4+UR4+0x14180], R227 ;  /* 0x014180e304007988 */ /* 0x000fe80008000404 */
[----:B------:R-:W-:Y:S01]  /*42b80*/  STS.U16 [R4+UR4+0x14580], R221 ;  /* 0x014580dd04007988 */ /* 0x000fe20008000404 */
[----:B------:R-:W-:-:S03]  /*42b90*/  LOP3.LUT R0, R134, 0x40, RZ, 0xc0, !PT ;  /* 0x0000004086007812 */ /* 0x000fc600078ec0ff */
[----:B------:R-:W-:Y:S01]  /*42ba0*/  STS.U16 [R4+UR4+0x14980], R215 ;  /* 0x014980d704007988 */ /* 0x000fe20008000404 */
[----:B------:R-:W-:-:S03]  /*42bb0*/  IMAD.SHL.U32 R2, R133, 0x2, RZ ;  /* 0x0000000285027824 */ /* 0x000fc600078e00ff */
[----:B------:R-:W-:Y:S04]  /*42bc0*/  STS.U16 [R4+UR4+0x14d80], R209 ;  /* 0x014d80d104007988 */ /* 0x000fe80008000404 */
[----:B------:R-:W4:Y:S04]  /*42bd0*/  LDL.LU R120, [R1+0x4ac] ;  /* 0x0004ac0001787983 */ /* 0x000f280000300800 */
[----:B------:R-:W-:Y:S04]  /*42be0*/  STS.U16 [R4+UR4+0x15180], R203 ;  /* 0x015180cb04007988 */ /* 0x000fe80008000404 */
[----:B------:R-:W4:Y:S04]  /*42bf0*/  LDL.LU R121, [R1+0x494] ;  /* 0x0004940001797983 */ /* 0x000f280000300800 */
[----:B------:R-:W-:Y:S04]  /*42c00*/  STS.U16 [R4+UR4+0x15580], R197 ;  /* 0x015580c504007988 */ /* 0x000fe80008000404 */
[----:B------:R-:W4:Y:S04]  /*42c10*/  LDL.LU R122, [R1+0x47c] ;  /* 0x00047c00017a7983 */ /* 0x000f280000300800 */
[----:B------:R-:W-:Y:S01]  /*42c20*/  STS.U16 [R4+UR4+0x15980], R191 ;  /* 0x015980bf04007988 */ /* 0x000fe20008000404 */
[----:B------:R-:W-:-:S03]  /*42c30*/  IMAD R0, R0, 0x200, R2 ;  /* 0x0000020000007824 */ /* 0x000fc600078e0202 */
        /* <DEDUP_REMOVED lines=20> */
[----:B------:R-:W4:Y:S04]  /*42d80*/  LDL.LU R134, [R1+0x374] ;  /* 0x0003740001867983 */ /* 0x000f280000300800 */
        /* <DEDUP_REMOVED lines=44> */
[----:B0-----:R-:W4:Y:S04]  /*43050*/  LDL.LU R134, [R1+0x5f8] ;  /* 0x0005f80001867983 */ /* 0x001f280000300800 */
[----:B------:R0:W-:Y:S04]  /*43060*/  STS.U16 [R0+UR4+0x7600], R135 ;  /* 0x0076008700007988 */ /* 0x0001e80008000404 */
[----:B------:R1:W-:Y:S04]  /*43070*/  STS.U16 [R0+UR4+0x7a00], R136 ;  /* 0x007a008800007988 */ /* 0x0003e80008000404 */
[----:B---3--:R3:W-:Y:S04]  /*43080*/  STS.U16 [R0+UR4+0x7e00], R137 ;  /* 0x007e008900007988 */ /* 0x0087e80008000404 */
[----:B------:R-:W-:Y:S04]  /*43090*/  STS.U16 [R0+UR4+0x10200], R138 ;  /* 0x0102008a00007988 */ /* 0x000fe80008000404 */
[----:B------:R3:W-:Y:S04]  /*430a0*/  STS.U16 [R0+UR4+0x10600], R139 ;  /* 0x0106008b00007988 */ /* 0x0007e80008000404 */
[----:B------:R3:W-:Y:S04]  /*430b0*/  STS.U16 [R0+UR4+0x10a00], R140 ;  /* 0x010a008c00007988 */ /* 0x0007e80008000404 */
[----:B0-----:R-:W4:Y:S04]  /*430c0*/  LDL.LU R135, [R1+0x5e4] ;  /* 0x0005e40001877983 */ /* 0x001f280000300800 */
[----:B-1----:R-:W4:Y:S04]  /*430d0*/  LDL.LU R136, [R1+0x5d0] ;  /* 0x0005d00001887983 */ /* 0x002f280000300800 */
[----:B---3--:R-:W3:Y:S04]  /*430e0*/  LDL.LU R137, [R1+0x5bc] ;  /* 0x0005bc0001897983 */ /* 0x008ee80000300800 */
        /* <DEDUP_REMOVED lines=20> */
[----:B------:R-:W0:Y:S03]  /*43230*/  S2R R138, SR_TID.X ;  /* 0x00000000008a7919 */ /* 0x000e260000002100 */
[----:B------:R-:W-:Y:S04]  /*43240*/  STS.U16 [R0+UR4+0x13200], R250 ;  /* 0x013200fa00007988 */ /* 0x000fe80008000404 */
[----:B------:R-:W-:Y:S04]  /*43250*/  STS.U16 [R0+UR4+0x13600], R244 ;  /* 0x013600f400007988 */ /* 0x000fe80008000404 */
[----:B------:R-:W-:Y:S04]  /*43260*/  STS.U16 [R0+UR4+0x13a00], R238 ;  /* 0x013a00ee00007988 */ /* 0x000fe80008000404 */
[----:B------:R-:W-:Y:S04]  /*43270*/  STS.U16 [R0+UR4+0x13e00], R232 ;  /* 0x013e00e800007988 */ /* 0x000fe80008000404 */
[----:B------:R-:W-:Y:S04]  /*43280*/  STS.U16 [R0+UR4+0x14200], R226 ;  /* 0x014200e200007988 */ /* 0x000fe80008000404 */
[----:B------:R-:W-:Y:S04]  /*43290*/  STS.U16 [R0+UR4+0x14600], R220 ;  /* 0x014600dc00007988 */ /* 0x000fe80008000404 */
        /* <DEDUP_REMOVED lines=18> */
[----:B0-----:R-:W-:-:S03]  /*433c0*/  LOP3.LUT R4, R138, 0x40, RZ, 0xc0, !PT ;  /* 0x000000408a047812 */ /* 0x001fc600078ec0ff */
[----:B------:R-:W-:Y:S04]  /*433d0*/  STS.U16 [R0+UR4+0x16e00], R158 ;  /* 0x016e009e00007988 */ /* 0x000fe80008000404 */
[----:B------:R-:W4:Y:S01]  /*433e0*/  LDL.LU R128, [R1+0x3e8] ;  /* 0x0003e80001807983 */ /* 0x000f220000300800 */
[----:B------:R-:W-:-:S03]  /*433f0*/  IMAD R4, R4, 0x200, R5 ;  /* 0x0000020004047824 */ /* 0x000fc600078e0205 */
[----:B------:R-:W-:Y:S04]  /*43400*/  STS.U16 [R0+UR4+0x17200], R157 ;  /* 0x0172009d00007988 */ /* 0x000fe80008000404 */
[----:B------:R-:W4:Y:S04]  /*43410*/  LDL.LU R129, [R1+0x3d0] ;  /* 0x0003d00001817983 */ /* 0x000f280000300800 */
[----:B------:R-:W-:Y:S04]  /*43420*/  STS.U16 [R0+UR4+0x17600], R156 ;  /* 0x0176009c00007988 */ /* 0x000fe80008000404 */
[----:B------:R-:W4:Y:S01]  /*43430*/  LDL.LU R130, [R1+0x3b8] ;  /* 0x0003b80001827983 */ /* 0x000f220000300800 */
[----:B------:R-:W-:-:S03]  /*43440*/  LOP3.LUT R4, R4, 0x50, RZ, 0x3c, !PT ;  /* 0x0000005004047812 */ /* 0x000fc600078e3cff */
        /* <DEDUP_REMOVED lines=50> */
[----:B0-----:R-:W4:Y:S04]  /*43770*/  LDL.LU R133, [R1+0x5f4] ;  /* 0x0005f40001857983 */ /* 0x001f280000300800 */
[----:B-1----:R-:W4:Y:S04]  /*43780*/  LDL.LU R134, [R1+0x5e0] ;  /* 0x0005e00001867983 */ /* 0x002f280000300800 */
[----:B------:R0:W-:Y:S04]  /*43790*/  STS.U16 [R4+UR4+0x7a80], R135 ;  /* 0x007a808704007988 */ /* 0x0001e80008000404 */
[----:B------:R1:W-:Y:S04]  /*437a0*/  STS.U16 [R4+UR4+0x7e80], R136 ;  /* 0x007e808804007988 */ /* 0x0003e80008000404 */
[----:B---3--:R-:W-:Y:S04]  /*437b0*/  STS.U16 [R4+UR4+0x10280], R137 ;  /* 0x0102808904007988 */ /* 0x008fe80008000404 */
[----:B------:R3:W-:Y:S04]  /*437c0*/  STS.U16 [R4+UR4+0x10680], R139 ;  /* 0x0106808b04007988 */ /* 0x0007e80008000404 */
[----:B------:R3:W-:Y:S04]  /*437d0*/  STS.U16 [R4+UR4+0x10a80], R140 ;  /* 0x010a808c04007988 */ /* 0x0007e80008000404 */
[----:B0-----:R-:W4:Y:S04]  /*437e0*/  LDL.LU R135, [R1+0x5cc] ;  /* 0x0005cc0001877983 */ /* 0x001f280000300800 */
[----:B-1----:R-:W4:Y:S04]  /*437f0*/  LDL.LU R136, [R1+0x5b8] ;  /* 0x0005b80001887983 */ /* 0x002f280000300800 */
[----:B---3--:R-:W3:Y:S04]  /*43800*/  LDL.LU R139, [R1+0x5a4] ;  /* 0x0005a400018b7983 */ /* 0x008ee80000300800 */
        /* <DEDUP_REMOVED lines=57> */
[----:B------:R0:W-:Y:S04]  /*43ba0*/  STS.U16 [R0+UR4+0x300], R133 ;  /* 0x0003008500007988 */ /* 0x0001e80008000404 */
[----:B------:R-:W4:Y:S04]  /*43bb0*/  LDL.LU R132, [R1+0x36c] ;  /* 0x00036c0001847983 */ /* 0x000f280000300800 */
[----:B------:R1:W-:Y:S04]  /*43bc0*/  STS.U16 [R0+UR4+0x700], R134 ;  /* 0x0007008600007988 */ /* 0x0003e80008000404 */
[----:B0-----:R-:W4:Y:S04]  /*43bd0*/  LDL.LU R133, [R1+0x354] ;  /* 0x0003540001857983 */ /* 0x001f280000300800 */
[----:B-1----:R-:W4:Y:S04]  /*43be0*/  LDL.LU R134, [R1+0x33c] ;  /* 0x00033c0001867983 */ /* 0x002f280000300800 */
[----:B------:R0:W-:Y:S04]  /*43bf0*/  STS.U16 [R0+UR4+0xb00], R135 ;  /* 0x000b008700007988 */ /* 0x0001e80008000404 */
[----:B------:R1:W-:Y:S04]  /*43c00*/  STS.U16 [R0+UR4+0xf00], R136 ;  /* 0x000f008800007988 */ /* 0x0003e80008000404 */
[----:B---3--:R3:W-:Y:S04]  /*43c10*/  STS.U16 [R0+UR4+0x1300], R139 ;  /* 0x0013008b00007988 */ /* 0x0087e80008000404 */
        /* <DEDUP_REMOVED lines=41> */
[----:B---3--:R0:W-:Y:S04]  /*43eb0*/  STS.U16 [R0+UR4+0x10700], R139 ;  /* 0x0107008b00007988 */ /* 0x0081e80008000404 */
[----:B------:R1:W-:Y:S04]  /*43ec0*/  STS.U16 [R0+UR4+0x10b00], R140 ;  /* 0x010b008c00007988 */ /* 0x0003e80008000404 */
[----:B0-----:R-:W3:Y:S04]  /*43ed0*/  LDL.LU R139, [R1+0x5f0] ;  /* 0x0005f000018b7983 */ /* 0x001ee80000300800 */
[----:B-1----:R-:W3:Y:S04]  /*43ee0*/  LDL.LU R140, [R1+0x5dc] ;  /* 0x0005dc00018c7983 */ /* 0x002ee80000300800 */
        /* <DEDUP_REMOVED lines=22> */
[----:B------:R-:W4:Y:S04]  /*44050*/  LDL.LU R121, [R1+0x500] ;  /* 0x0005000001797983 */ /* 0x000f280000300800 */
[----:B------:R-:W-:Y:S04]  /*44060*/  STS.U16 [R0+UR4+0x14300], R224 ;  /* 0x014300e000007988 */ /* 0x000fe80008000404 */
[----:B------:R-:W4:Y:S04]  /*44070*/  LDL.LU R122, [R1+0x4e8] ;  /* 0x0004e800017a7983 */ /* 0x000f280000300800 */
[----:B------:R-:W-:Y:S01]  /*44080*/  STS.U16 [R0+UR4+0x14700], R218 ;  /* 0x014700da00007988 */ /* 0x000fe20008000404 */
[----:B------:R-:W-:-:S03]  /*44090*/  LOP3.LUT R4, R138, 0x40, RZ, 0xc0, !PT ;  /* 0x000000408a047812 */ /* 0x000fc600078ec0ff */
[----:B------:R-:W4:Y:S04]  /*440a0*/  LDL.LU R123, [R1+0x4d0] ;  /* 0x0004d000017b7983 */ /* 0x000f280000300800 */
[----:B------:R-:W-:Y:S01]  /*440b0*/  STS.U16 [R0+UR4+0x14b00], R212 ;  /* 0x014b00d400007988 */ /* 0x000fe20008000404 */
[----:B------:R-:W-:-:S03]  /*440c0*/  IMAD.SHL.U32 R15, R137, 0x2, RZ ;  /* 0x00000002890f7824 */ /* 0x000fc600078e00ff */
        /* <DEDUP_REMOVED lines=52> */
[----:B------:R-:W4:Y:S04]  /*44410*/  LDL.LU R234, [R1+0x248] ;  /* 0x0002480001ea7983 */ /* 0x000f280000300800 */
[----:B------:R-:W4:Y:S04]  /*44420*/  LDL.LU R240, [R1+0x230] ;  /* 0x0002300001f07983 */ /* 0x000f280000300800 */
[----:B------:R-:W4:Y:S04]  /*44430*/  LDL.LU R246, [R1+0x218] ;  /* 0x0002180001f67983 */ /* 0x000f280000300800 */
[----:B------:R-:W4:Y:S04]  /*44440*/  LDL.LU R252, [R1+0x200] ;  /* 0x0002000001fc7983 */ /* 0x000f280000300800 */
[----:B------:R-:W4:Y:S04]  /*44450*/  LDL.LU R5, [R1+0x604] ;  /* 0x0006040001057983 */ /* 0x000f280000300800 */
[----:B------:R-:W4:Y:S04]  /*44460*/  LDL.LU.64 R24, [R1] ;  /* 0x0000000001187983 */ /* 0x000f280000300a00 */
[----:B------:R-:W4:Y:S04]  /*44470*/  LDL.LU.64 R26, [R1+0x8] ;  /* 0x00000800011a7983 */ /* 0x000f280000300a00 */
        /* <DEDUP_REMOVED lines=31> */
[----:B------:R0:W-:Y:S04]  /*44670*/  STS.U16 [R4+UR4+0x2f80], R121 ;  /* 0x002f807904007988 */ /* 0x0001e80008000404 */
[----:B------:R-:W4:Y:S04]  /*44680*/  LDL.LU.64 R90, [R1+0x108] ;  /* 0x00010800015a7983 */ /* 0x000f280000300a00 */
[----:B------:R-:W-:Y:S04]  /*44690*/  STS.U16 [R4+UR4+0x3380], R122 ;  /* 0x0033807a04007988 */ /* 0x000fe80008000404 */
        /* <DEDUP_REMOVED lines=28> */
[----:B0-----:R-:W4:Y:S04]  /*44860*/  LDL.LU.64 R120, [R1+0x180] ;  /* 0x0001800001787983 */ /* 0x001f280000300a00 */
[----:B------:R0:W-:Y:S04]  /*44870*/  STS.U16 [R4+UR4+0x6f80], R137 ;  /* 0x006f808904007988 */ /* 0x0001e80008000404 */
[----:B-1----:R-:W4:Y:S04]  /*44880*/  LDL.LU.64 R122, [R1+0x188] ;  /* 0x00018800017a7983 */ /* 0x002f280000300a00 */
[----:B------:R-:W-:Y:S04]  /*44890*/  STS.U16 [R4+UR4+0x7380], R138 ;  /* 0x0073808a04007988 */ /* 0x000fe80008000404 */
[----:B---3--:R-:W3:Y:S04]  /*448a0*/  LDL.LU.64 R124, [R1+0x190] ;  /* 0x00019000017c7983 */ /* 0x008ee80000300a00 */
[----:B------:R-:W3:Y:S04]  /*448b0*/  LDL.LU.64 R126, [R1+0x198] ;  /* 0x00019800017e7983 */ /* 0x000ee80000300a00 */
[----:B------:R-:W3:Y:S04]  /*448c0*/  LDL.LU.64 R128, [R1+0x1a0] ;  /* 0x0001a00001807983 */ /* 0x000ee80000300a00 */
[----:B------:R-:W3:Y:S04]  /*448d0*/  LDL.LU.64 R130, [R1+0x1a8] ;  /* 0x0001a80001827983 */ /* 0x000ee80000300a00 */
[----:B--2---:R-:W3:Y:S04]  /*448e0*/  LDL.LU.64 R132, [R1+0x1b0] ;  /* 0x0001b00001847983 */ /* 0x004ee80000300a00 */
[----:B------:R-:W3:Y:S04]  /*448f0*/  LDL.LU.64 R134, [R1+0x1b8] ;  /* 0x0001b80001867983 */ /* 0x000ee80000300a00 */
[----:B0-----:R-:W3:Y:S01]  /*44900*/  LDL.LU.64 R136, [R1+0x1c0] ;  /* 0x0001c00001887983 */ /* 0x001ee20000300a00 */
[----:B------:R-:W-:-:S02]  /*44910*/  IMAD.MOV.U32 R2, RZ, RZ, R150 ;  /* 0x000000ffff027224 */ /* 0x000fc400078e0096 */
[----:B------:R-:W-:Y:S01]  /*44920*/  IMAD.MOV.U32 R0, RZ, RZ, R151 ;  /* 0x000000ffff007224 */ /* 0x000fe200078e0097 */
[----:B------:R0:W-:Y:S04]  /*44930*/  STS.U16 [R4+UR4+0x7780], R139 ;  /* 0x0077808b04007988 */ /* 0x0001e80008000404 */
[----:B------:R-:W-:Y:S04]  /*44940*/  STS.U16 [R4+UR4+0x7b80], R140 ;  /* 0x007b808c04007988 */ /* 0x000fe80008000404 */
[----:B0-----:R-:W3:Y:S04]  /*44950*/  LDL.LU.64 R138, [R1+0x1c8] ;  /* 0x0001c800018a7983 */ /* 0x001ee80000300a00 */
[----:B------:R0:W-:Y:S04]  /*44960*/  STS.U16 [R4+UR4+0x7f80], R141 ;  /* 0x007f808d04007988 */ /* 0x0001e80008000404 */
[----:B0-----:R-:W3:Y:S04]  /*44970*/  LDL.LU.64 R140, [R1+0x1d0] ;  /* 0x0001d000018c7983 */ /* 0x001ee80000300a00 */
[----:B------:R-:W-:Y:S04]  /*44980*/  STS.U16 [R4+UR4+0x10380], R142 ;  /* 0x0103808e04007988 */ /* 0x000fe80008000404 */
[----:B------:R0:W-:Y:S04]  /*44990*/  STS.U16 [R4+UR4+0x10780], R143 ;  /* 0x0107808f04007988 */ /* 0x0001e80008000404 */
[----:B----4-:R-:W-:Y:S04]  /*449a0*/  STS.U16 [R4+UR4+0x10b80], R144 ;  /* 0x010b809004007988 */ /* 0x010fe80008000404 */
[----:B------:R1:W-:Y:S04]  /*449b0*/  STS.U16 [R4+UR4+0x10f80], R145 ;  /* 0x010f809104007988 */ /* 0x0003e80008000404 */
[----:B------:R-:W-:Y:S04]  /*449c0*/  STS.U16 [R4+UR4+0x11380], R146 ;  /* 0x0113809204007988 */ /* 0x000fe80008000404 */
[----:B------:R2:W-:Y:S04]  /*449d0*/  STS.U16 [R4+UR4+0x11780], R147 ;  /* 0x0117809304007988 */ /* 0x0005e80008000404 */
[----:B0-----:R-:W3:Y:S04]  /*449e0*/  LDL.LU.64 R142, [R1+0x1d8] ;  /* 0x0001d800018e7983 */ /* 0x001ee80000300a00 */
[----:B-1----:R-:W3:Y:S04]  /*449f0*/  LDL.LU.64 R144, [R1+0x1e0] ;  /* 0x0001e00001907983 */ /* 0x002ee80000300a00 */
[----:B------:R-:W-:Y:S04]  /*44a00*/  STS.U16 [R4+UR4+0x11b80], R148 ;  /* 0x011b809404007988 */ /* 0x000fe80008000404 */
[----:B------:R0:W-:Y:S04]  /*44a10*/  STS.U16 [R4+UR4+0x11f80], R149 ;  /* 0x011f809504007988 */ /* 0x0001e80008000404 */
[----:B--2---:R-:W3:Y:S04]  /*44a20*/  LDL.LU.64 R146, [R1+0x1e8] ;  /* 0x0001e80001927983 */ /* 0x004ee80000300a00 */
[----:B0-----:R-:W3:Y:S04]  /*44a30*/  LDL.LU.64 R148, [R1+0x1f0] ;  /* 0x0001f00001947983 */ /* 0x001ee80000300a00 */
[----:B------:R-:W3:Y:S04]  /*44a40*/  LDL.LU.64 R150, [R1+0x1f8] ;  /* 0x0001f80001967983 */ /* 0x000ee80000300a00 */
        /* <DEDUP_REMOVED lines=19> */
[----:B------:R-:W-:Y:S04]  /*44b80*/  STS.U16 [R4+UR4+0x16f80], R13 ;  /* 0x016f800d04007988 */ /* 0x000fe80008000404 */
[----:B------:R-:W-:Y:S04]  /*44b90*/  STS.U16 [R4+UR4+0x17380], R11 ;  /* 0x0173800b04007988 */ /* 0x000fe80008000404 */
[----:B------:R-:W-:Y:S04]  /*44ba0*/  STS.U16 [R4+UR4+0x17780], R9 ;  /* 0x0177800904007988 */ /* 0x000fe80008000404 */
[----:B------:R-:W-:Y:S04]  /*44bb0*/  STS.U16 [R4+UR4+0x17b80], R7 ;  /* 0x017b800704007988 */ /* 0x000fe80008000404 */
[----:B------:R-:W-:Y:S01]  /*44bc0*/  STS.U16 [R4+UR4+0x17f80], R5 ;  /* 0x017f800504007988 */ /* 0x000fe20008000404 */
[----:B------:R2:W-:Y:S06]  /*44bd0*/  MEMBAR.ALL.CTA ;  /* 0x0000000000007992 */ /* 0x0005ec0000008000 */
[----:B--2---:R-:W2:Y:S02]  /*44be0*/  FENCE.VIEW.ASYNC.S ;  /* 0x00000000000073c6 */ /* 0x004ea40000000000 */
[----:B--2---:R-:W-:Y:S06]  /*44bf0*/  BAR.SYNC.DEFER_BLOCKING 0x0 ;  /* 0x0000000000007b1d */ /* 0x004fec0000010000 */
[----:B------:R-:W-:Y:S01]  /*44c00*/  UMOV UR39, 0x40000040 ;  /* 0x4000004000277882 */ /* 0x000fe20000000000 */
[----:B---3--:R-:W-:-:S06]  /*44c10*/  WARPGROUP.ARRIVE ;  /* 0x00000000000079c5 */ /* 0x008fcc0000000000 */
[----:B------:R-:W-:Y:S03]  /*44c20*/  HGMMA.64x256x16.F32 R24, gdesc[UR36].tnspA, R24, gsb0 ;  /* 0x23e00000241879f0 */ /* 0x000fe60008000818 */
[----:B------:R-:W-:Y:S02]  /*44c30*/  WARPGROUP.DEPBAR.LE gsb0, 0x0 ;  /* 0x00008000000079c5 */ /* 0x000fe40000010000 */
[----:B------:R-:W-:-:S15]  /*44c40*/  WARPGROUP.ARRIVE ;  /* 0x00000000000079c5 */ /* 0x000fde0000000000 */
[----:B------:R-:W-:-:S08]  /*44c50*/  NOP ;  /* 0x0000000000007918 */ /* 0x000fd00000000000 */
        /* <DEDUP_REMOVED lines=26> */
[----:B------:R-:W-:Y:S04]  /*44e00*/  STL.64 [R1], R24 ;  /* 0x0000001801007387 */ /* 0x000fe80000100a00 */
        /* <DEDUP_REMOVED lines=62> */
[----:B------:R2:W-:Y:S01]  /*451f0*/  STL.64 [R1+0x1f8], R150 ;  /* 0x0001f89601007387 */ /* 0x0005e20000100a00 */
[----:B0-----:R-:W-:-:S02]  /*45200*/  IMAD.MOV.U32 R23, RZ, RZ, R147 ;  /* 0x000000ffff177224 */ /* 0x001fc400078e0093 */
[----:B------:R-:W-:Y:S02]  /*45210*/  IMAD.MOV.U32 R22, RZ, RZ, R146 ;  /* 0x000000ffff167224 */ /* 0x000fe400078e0092 */
[----:B------:R-:W-:Y:S02]  /*45220*/  IMAD.MOV.U32 R21, RZ, RZ, R145 ;  /* 0x000000ffff157224 */ /* 0x000fe400078e0091 */
[----:B-1----:R-:W-:Y:S02]  /*45230*/  IMAD.MOV.U32 R20, RZ, RZ, R144 ;  /* 0x000000ffff147224 */ /* 0x002fe400078e0090 */
[----:B------:R-:W-:Y:S02]  /*45240*/  IMAD.MOV.U32 R252, RZ, RZ, R140 ;  /* 0x000000fffffc7224 */ /* 0x000fe400078e008c */
[----:B------:R-:W-:Y:S02]  /*45250*/  IMAD.MOV.U32 R15, RZ, RZ, R139 ;  /* 0x000000ffff0f7224 */ /* 0x000fe400078e008b */
[----:B------:R-:W-:Y:S01]  /*45260*/  IMAD.MOV.U32 R14, RZ, RZ, R138 ;  /* 0x000000ffff0e7224 */ /* 0x000fe200078e008a */
[----:B--2---:R-:W2:Y:S04]  /*45270*/  LDL.LU.64 R150, [R1+0x1c30] ;  /* 0x001c300001967983 */ /* 0x004ea80000300a00 */
[----:B------:R-:W3:Y:S04]  /*45280*/  LDL.LU.64 R148, [R1+0x1c28] ;  /* 0x001c280001947983 */ /* 0x000ee80000300a00 */
[----:B------:R-:W4:Y:S04]  /*45290*/  LDL.LU.64 R146, [R1+0x1c20] ;  /* 0x001c200001927983 */ /* 0x000f280000300a00 */
[----:B------:R-:W2:Y:S04]  /*452a0*/  LDL.LU.64 R144, [R1+0x1c18] ;  /* 0x001c180001907983 */ /* 0x000ea80000300a00 */
[----:B------:R-:W3:Y:S04]  /*452b0*/  LDL.LU.64 R142, [R1+0x1c10] ;  /* 0x001c1000018e7983 */ /* 0x000ee80000300a00 */
[----:B------:R-:W4:Y:S01]  /*452c0*/  LDL.LU.64 R140, [R1+0x1c08] ;  /* 0x001c0800018c7983 */ /* 0x000f220000300a00 */
[----:B------:R-:W-:-:S02]  /*452d0*/  IMAD.MOV.U32 R13, RZ, RZ, R137 ;  /* 0x000000ffff0d7224 */ /* 0x000fc400078e0089 */
[----:B------:R-:W-:Y:S01]  /*452e0*/  IMAD.MOV.U32 R12, RZ, RZ, R136 ;  /* 0x000000ffff0c7224 */ /* 0x000fe200078e0088 */
[----:B------:R-:W2:Y:S01]  /*452f0*/  LDL.LU.64 R138, [R1+0x1c00] ;  /* 0x001c0000018a7983 */ /* 0x000ea20000300a00 */
[----:B------:R-:W-:Y:S02]  /*45300*/  IMAD.MOV.U32 R251, RZ, RZ, R135 ;  /* 0x000000fffffb7224 */ /* 0x000fe400078e0087 */
[----:B------:R-:W-:Y:S01]  /*45310*/  IMAD.MOV.U32 R250, RZ, RZ, R134 ;  /* 0x000000fffffa7224 */ /* 0x000fe200078e0086 */
[----:B------:R-:W3:Y:S01]  /*45320*/  LDL.LU.64 R136, [R1+0x1bf8] ;  /* 0x001bf80001887983 */ /* 0x000ee20000300a00 */
[----:B------:R-:W-:Y:S02]  /*45330*/  IMAD.MOV.U32 R249, RZ, RZ, R133 ;  /* 0x000000fffff97224 */ /* 0x000fe400078e0085 */
[----:B------:R-:W-:Y:S01]  /*45340*/  IMAD.MOV.U32 R248, RZ, RZ, R132 ;  /* 0x000000fffff87224 */ /* 0x000fe200078e0084 */
[----:B------:R-:W3:Y:S04]  /*45350*/  LDL.LU.64 R134, [R1+0x1bf0] ;  /* 0x001bf00001867983 */ /* 0x000ee80000300a00 */
[----:B------:R-:W3:Y:S01]  /*45360*/  LDL.LU.64 R132, [R1+0x1be8] ;  /* 0x001be80001847983 */ /* 0x000ee20000300a00 */
[----:B------:R-:W-:-:S02]  /*45370*/  IMAD.MOV.U32 R19, RZ, RZ, R131 ;  /* 0x000000ffff137224 */ /* 0x000fc400078e0083 */
[----:B------:R-:W-:Y:S02]  /*45380*/  IMAD.MOV.U32 R18, RZ, RZ, R130 ;  /* 0x000000ffff127224 */ /* 0x000fe400078e0082 */
[----:B------:R-:W-:Y:S02]  /*45390*/  IMAD.MOV.U32 R17, RZ, RZ, R129 ;  /* 0x000000ffff117224 */ /* 0x000fe400078e0081 */
[----:B------:R-:W-:Y:S01]  /*453a0*/  IMAD.MOV.U32 R16, RZ, RZ, R128 ;  /* 0x000000ffff107224 */ /* 0x000fe200078e0080 */
[----:B------:R-:W3:Y:S01]  /*453b0*/  LDL.LU.64 R130, [R1+0x1be0] ;  /* 0x001be00001827983 */ /* 0x000ee20000300a00 */
[----:B------:R-:W-:Y:S02]  /*453c0*/  IMAD.MOV.U32 R247, RZ, RZ, R127 ;  /* 0x000000fffff77224 */ /* 0x000fe400078e007f */
[----:B------:R-:W-:Y:S01]  /*453d0*/  IMAD.MOV.U32 R245, RZ, RZ, R126 ;  /* 0x000000fffff57224 */ /* 0x000fe200078e007e */
[----:B------:R-:W3:Y:S01]  /*453e0*/  LDL.LU.64 R128, [R1+0x1bd8] ;  /* 0x001bd80001807983 */ /* 0x000ee20000300a00 */
[----:B------:R-:W-:-:S02]  /*453f0*/  IMAD.MOV.U32 R243, RZ, RZ, R125 ;  /* 0x000000fffff37224 */ /* 0x000fc400078e007d */
[----:B------:R-:W-:Y:S01]  /*45400*/  IMAD.MOV.U32 R241, RZ, RZ, R124 ;  /* 0x000000fffff17224 */ /* 0x000fe200078e007c */
[----:B------:R-:W3:Y:S01]  /*45410*/  LDL.LU.64 R126, [R1+0x1bd0] ;  /* 0x001bd000017e7983 */ /* 0x000ee20000300a00 */
        /* <DEDUP_REMOVED lines=149> */
[----:B------:R-:W3:Y:S04]  /*45d70*/  LDL.LU.64 R26, [R1+0x1a40] ;  /* 0x001a4000011a7983 */ /* 0x000ee80000300a00 */
[----:B------:R-:W3:Y:S04]  /*45d80*/  LDL.LU.64 R24, [R1+0x1a38] ;  /* 0x001a380001187983 */ /* 0x000ee80000300a00 */
        /* <DEDUP_REMOVED lines=9> */
[----:B------:R1:W-:Y:S04]  /*45e20*/  STL [R1+0x19b8], R246 ;  /* 0x0019b8f601007387 */ /* 0x0003e80000100800 */
[----:B------:R4:W-:Y:S04]  /*45e30*/  STL [R1+0x19b4], R247 ;  /* 0x0019b4f701007387 */ /* 0x0009e80000100800 */
[----:B------:R-:W-:Y:S04]  /*45e40*/  STL [R1+0x19b0], R16 ;  /* 0x0019b01001007387 */ /* 0x000fe80000100800 */
[----:B------:R2:W-:Y:S04]  /*45e50*/  STL [R1+0x19ac], R248 ;  /* 0x0019acf801007387 */ /* 0x0005e80000100800 */
[----:B------:R-:W-:Y:S04]  /*45e60*/  STL [R1+0x19a8], R17 ;  /* 0x0019a81101007387 */ /* 0x000fe80000100800 */
[----:B------:R3:W-:Y:S04]  /*45e70*/  STL [R1+0x19a4], R249 ;  /* 0x0019a4f901007387 */ /* 0x0007e80000100800 */
[----:B------:R-:W-:Y:S04]  /*45e80*/  STL [R1+0x19a0], R18 ;  /* 0x0019a01201007387 */ /* 0x000fe80000100800 */
[----:B------:R-:W-:Y:S04]  /*45e90*/  STL [R1+0x199c], R250 ;  /* 0x00199cfa01007387 */ /* 0x000fe80000100800 */
[----:B------:R-:W-:Y:S04]  /*45ea0*/  STL [R1+0x1998], R19 ;  /* 0x0019981301007387 */ /* 0x000fe80000100800 */
[----:B------:R3:W-:Y:S01]  /*45eb0*/  STL [R1+0x1994], R251 ;  /* 0x001994fb01007387 */ /* 0x0007e20000100800 */
[----:B0-----:R-:W-:-:S02]  /*45ec0*/  IMAD.MOV.U32 R245, RZ, RZ, R0 ;  /* 0x000000fffff57224 */ /* 0x001fc400078e0000 */
[----:B------:R-:W-:Y:S02]  /*45ed0*/  IMAD.MOV.U32 R243, RZ, RZ, R3 ;  /* 0x000000fffff37224 */ /* 0x000fe400078e0003 */
[----:B-1----:R-:W-:Y:S02]  /*45ee0*/  IMAD.MOV.U32 R246, RZ, RZ, R2 ;  /* 0x000000fffff67224 */ /* 0x002fe400078e0002 */
[----:B----4-:R-:W-:Y:S02]  /*45ef0*/  IMAD.MOV.U32 R247, RZ, RZ, R140 ;  /* 0x000000fffff77224 */ /* 0x010fe400078e008c */
[----:B--2---:R-:W-:Y:S02]  /*45f00*/  IMAD.MOV.U32 R248, RZ, RZ, R138 ;  /* 0x000000fffff87224 */ /* 0x004fe400078e008a */
[----:B---3--:R-:W-:Y:S02]  /*45f10*/  IMAD.MOV.U32 R249, RZ, RZ, R136 ;  /* 0x000000fffff97224 */ /* 0x008fe400078e0088 */
[----:B------:R-:W-:-:S02]  /*45f20*/  IMAD.MOV.U32 R251, RZ, RZ, R132 ;  /* 0x000000fffffb7224 */ /* 0x000fc400078e0084 */
[----:B------:R-:W-:Y:S01]  /*45f30*/  IMAD.MOV.U32 R19, RZ, RZ, R133 ;  /* 0x000000ffff137224 */ /* 0x000fe200078e0085 */
[----:B------:R-:W2:Y:S04]  /*45f40*/  LDL.LU R132, [R1+0x1a30] ;  /* 0x001a300001847983 */ /* 0x000ea80000300800 */
[----:B------:R-:W2:Y:S01]  /*45f50*/  LDL.LU R133, [R1+0x1a2c] ;  /* 0x001a2c0001857983 */ /* 0x000ea20000300800 */
[----:B------:R-:W-:Y:S02]  /*45f60*/  IMAD.MOV.U32 R250, RZ, RZ, R134 ;  /* 0x000000fffffa7224 */ /* 0x000fe400078e0086 */
[----:B------:R-:W-:Y:S01]  /*45f70*/  IMAD.MOV.U32 R18, RZ, RZ, R135 ;  /* 0x000000ffff127224 */ /* 0x000fe200078e0087 */
[----:B------:R-:W2:Y:S04]  /*45f80*/  LDL.LU R134, [R1+0x1a28] ;  /* 0x001a280001867983 */ /* 0x000ea80000300800 */
[----:B------:R-:W2:Y:S04]  /*45f90*/  LDL.LU R135, [R1+0x1a24] ;  /* 0x001a240001877983 */ /* 0x000ea80000300800 */
[----:B------:R-:W2:Y:S01]  /*45fa0*/  LDL.LU R136, [R1+0x1a20] ;  /* 0x001a200001887983 */ /* 0x000ea20000300800 */
[----:B------:R-:W-:-:S02]  /*45fb0*/  IMAD.MOV.U32 R17, RZ, RZ, R137 ;  /* 0x000000ffff117224 */ /* 0x000fc400078e0089 */
[----:B------:R-:W-:Y:S01]  /*45fc0*/  IMAD.MOV.U32 R16, RZ, RZ, R139 ;  /* 0x000000ffff107224 */ /* 0x000fe200078e008b */
[----:B------:R-:W2:Y:S04]  /*45fd0*/  LDL.LU R137, [R1+0x1a1c] ;  /* 0x001a1c0001897983 */ /* 0x000ea80000300800 */
[----:B------:R-:W2:Y:S04]  /*45fe0*/  LDL.LU R138, [R1+0x1a18] ;  /* 0x001a1800018a7983 */ /* 0x000ea80000300800 */
[----:B------:R-:W2:Y:S04]  /*45ff0*/  LDL.LU R139, [R1+0x1a14] ;  /* 0x001a1400018b7983 */ /* 0x000ea80000300800 */
[----:B------:R-:W2:Y:S01]  /*46000*/  LDL.LU R140, [R1+0x1a10] ;  /* 0x001a1000018c7983 */ /* 0x000ea20000300800 */
[----:B------:R-:W-:-:S02]  /*46010*/  IMAD.MOV.U32 R244, RZ, RZ, R141 ;  /* 0x000000fffff47224 */ /* 0x000fc400078e008d */
[----:B------:R-:W-:Y:S01]  /*46020*/  IMAD.MOV.U32 R242, RZ, RZ, R142 ;  /* 0x000000fffff27224 */ /* 0x000fe200078e008e */
[----:B------:R-:W2:Y:S04]  /*46030*/  LDL.LU R141, [R1+0x1a0c] ;  /* 0x001a0c00018d7983 */ /* 0x000ea80000300800 */
[----:B------:R-:W2:Y:S01]  /*46040*/  LDL.LU R142, [R1+0x1a08] ;  /* 0x001a0800018e7983 */ /* 0x000ea20000300800 */
[----:B------:R-:W-:Y:S02]  /*46050*/  IMAD.MOV.U32 R0, RZ, RZ, R143 ;  /* 0x000000ffff007224 */ /* 0x000fe400078e008f */
[----:B------:R-:W-:Y:S01]  /*46060*/  IMAD.MOV.U32 R3, RZ, RZ, R144 ;  /* 0x000000ffff037224 */ /* 0x000fe200078e0090 */
        /* <DEDUP_REMOVED lines=13> */
[----:B------:R-:W2:Y:S04]  /*46140*/  LDL.LU R150, [R1+0x19e8] ;  /* 0x0019e80001967983 */ /* 0x000ea80000300800 */
[----:B------:R0:W-:Y:S02]  /*46150*/  STL [R1+0x1990], R12 ;  /* 0x0019900c01007387 */ /* 0x0001e40000100800 */
[----:B0-----:R-:W-:-:S02]  /*46160*/  IMAD.MOV.U32 R12, RZ, RZ, R151 ;  /* 0x000000ffff0c7224 */ /* 0x001fc400078e0097 */
[----:B------:R-:W2:Y:S04]  /*46170*/  LDL.LU R151, [R1+0x19e4] ;  /* 0x0019e40001977983 */ /* 0x000ea80000300800 */
[----:B------:R0:W-:Y:S04]  /*46180*/  STL [R1+0x198c], R252 ;  /* 0x00198cfc01007387 */ /* 0x0001e80000100800 */
[----:B0-----:R-:W3:Y:S04]  /*46190*/  LDL.LU R252, [R1+0x1834] ;  /* 0x0018340001fc7983 */ /* 0x001ee80000300800 */
[----:B------:R0:W-:Y:S04]  /*461a0*/  STL [R1+0x1988], R13 ;  /* 0x0019880d01007387 */ /* 0x0001e80000100800 */
[----:B0-----:R-:W4:Y:S01]  /*461b0*/  LDL.LU R13, [R1+0x1838] ;  /* 0x00183800010d7983 */ /* 0x001f220000300800 */
[----:B------:R-:W-:Y:S01]  /*461c0*/  UIADD3.64 UR50, UR10, 0xffe, URZ ;  /* 0x00000ffe0a327897 */ /* 0x000fe2000fffe03f */
[----:B------:R-:W-:Y:S01]  /*461d0*/  UMOV UR48, UR36 ;  /* 0x0000002400307c82 */ /* 0x000fe20008000000 */
[----:B------:R-:W-:Y:S01]  /*461e0*/  UMOV UR49, UR37 ;  /* 0x0000002500317c82 */ /* 0x000fe20008000000 */
[----:B------:R-:W-:Y:S01]  /*461f0*/  UIADD3.64 UR46, UR10, 0x1000, URZ ;  /* 0x000010000a2e7897 */ /* 0x000fe2000fffe03f */
[----:B------:R-:W-:Y:S01]  /*46200*/  UMOV UR44, UR8 ;  /* 0x00000008002c7c82 */ /* 0x000fe20008000000 */
[----:B------:R-:W-:Y:S01]  /*46210*/  UMOV UR45, UR9 ;  /* 0x00000009002d7c82 */ /* 0x000fe20008000000 */
[----:B------:R0:W-:Y:S04]  /*46220*/  STL [R1+0x1984], R14 ;  /* 0x0019840e01007387 */ /* 0x0001e80000100800 */
[----:B0-----:R-:W3:Y:S04]  /*46230*/  LDL.LU R14, [R1+0x182c] ;  /* 0x00182c00010e7983 */ /* 0x001ee80000300800 */
[----:B------:R0:W-:Y:S04]  /*46240*/  STL [R1+0x1980], R15 ;  /* 0x0019800f01007387 */ /* 0x0001e80000100800 */
[----:B0-----:R-:W3:Y:S04]  /*46250*/  LDL.LU R15, [R1+0x1830] ;  /* 0x00183000010f7983 */ /* 0x001ee80000300800 */
[----:B------:R0:W-:Y:S04]  /*46260*/  STL [R1+0x197c], R20 ;  /* 0x00197c1401007387 */ /* 0x0001e80000100800 */
[----:B------:R-:W-:Y:S04]  /*46270*/  STL [R1+0x1978], R21 ;  /* 0x0019781501007387 */ /* 0x000fe80000100800 */
[----:B------:R-:W-:Y:S04]  /*46280*/  STL [R1+0x1974], R22 ;  /* 0x0019741601007387 */ /* 0x000fe80000100800 */
[----:B------:R1:W-:Y:S01]  /*46290*/  STL [R1+0x1970], R23 ;  /* 0x0019701701007387 */ /* 0x0003e20000100800 */
[----:B------:R-:W-:Y:S01]  /*462a0*/  UIADD3.64 UR54, UR10, 0x1004, URZ ;  /* 0x000010040a367897 */ /* 0x000fe2000fffe03f */
[----:B------:R-:W-:Y:S01]  /*462b0*/  UMOV UR52, UR16 ;  /* 0x0000001000347c82 */ /* 0x000fe20008000000 */
[----:B------:R-:W-:Y:S01]  /*462c0*/  UMOV UR53, UR17 ;  /* 0x0000001100357c82 */ /* 0x000fe20008000000 */
[----:B0-----:R-:W0:Y:S01]  /*462d0*/  LDC R20, c[0x0][0x230] ;  /* 0x00008c00ff147b82 */ /* 0x001e220000000800 */
[----:B--2---:R-:W-:-:S06]  /*462e0*/  WARPGROUP.ARRIVE ;  /* 0x00000000000079c5 */ /* 0x004fcc0000000000 */
[----:B------:R-:W-:Y:S01]  /*462f0*/  HGMMA.64x256x16.F32 R24, gdesc[UR48].tnspA, R24, gsb0 ;  /* 0x23e00000301879f0 */ /* 0x000fe20008000818 */
[----:B------:R-:W-:Y:S01]  /*46300*/  UIADD3.64 UR50, UR10, 0x1002, URZ ;  /* 0x000010020a327897 */ /* 0x000fe2000fffe03f */
[----:B------:R-:W-:Y:S01]  /*46310*/  UMOV UR48, UR12 ;  /* 0x0000000c00307c82 */ /* 0x000fe20008000000 */
[----:B------:R-:W-:Y:S01]  /*46320*/  UMOV UR49, UR13 ;  /* 0x0000000d00317c82 */ /* 0x000fe20008000000 */
[----:B------:R-:W-:Y:S02]  /*46330*/  WARPGROUP.DEPBAR.LE gsb0, 0x0 ;  /* 0x00008000000079c5 */ /* 0x000fe40000010000 */
[----:B------:R-:W-:-:S15]  /*46340*/  WARPGROUP.ARRIVE ;  /* 0x00000000000079c5 */ /* 0x000fde0000000000 */
[----:B------:R-:W-:-:S07]  /*46350*/  NOP ;  /* 0x0000000000007918 */ /* 0x000fce0000000000 */
[----:B------:R-:W-:Y:S01]  /*46360*/  HGMMA.64x256x16.F32 R24, gdesc[UR44].tnspA, R24, gsb0 ;  /* 0x23e000002c1879f0 */ /* 0x000fe20008000818 */
[----:B----4-:R-:W-:Y:S02]  /*46370*/  R2UR UR47, R13 ;  /* 0x000000000d2f72ca */ /* 0x010fe400000e0000 */
[----:B---3--:R-:W-:Y:S01]  /*46380*/  R2UR UR46, R252 ;  /* 0x00000000fc2e72ca */ /* 0x008fe200000e0000 */
[----:B------:R-:W2:Y:S04]  /*46390*/  LDL.LU R13, [R1+0x1828] ;  /* 0x00182800010d7983 */ /* 0x000ea80000300800 */
[----:B------:R-:W3:Y:S01]  /*463a0*/  LDL.LU R252, [R1+0x1824] ;  /* 0x0018240001fc7983 */ /* 0x000ee20000300800 */
[----:B------:R-:W-:Y:S02]  /*463b0*/  WARPGROUP.DEPBAR.LE gsb0, 0x0 ;  /* 0x00008000000079c5 */ /* 0x000fe40000010000 */
[----:B------:R-:W-:-:S15]  /*463c0*/  WARPGROUP.ARRIVE ;  /* 0x00000000000079c5 */ /* 0x000fde0000000000 */
[----:B------:R-:W-:-:S02]  /*463d0*/  NOP ;  /* 0x0000000000007918 */ /* 0x000fc40000000000 */
[----:B------:R-:W-:Y:S01]  /*463e0*/  HGMMA.64x256x16.F32 R24, gdesc[UR48].tnspA, R24, gsb0 ;  /* 0x23e00000301879f0 */ /* 0x000fe20008000818 */
[----:B------:R-:W-:Y:S02]  /*463f0*/  R2UR UR50, R14 ;  /* 0x000000000e3272ca */ /* 0x000fe400000e0000 */
[----:B------:R-:W4:Y:S01]  /*46400*/  LDL.LU R14, [R1+0x9f4] ;  /* 0x0009f400010e7983 */ /* 0x000f220000300800 */
[----:B------:R-:W-:Y:S02]  /*46410*/  WARPGROUP.DEPBAR.LE gsb0, 0x0 ;  /* 0x00008000000079c5 */ /* 0x000fe40000010000 */
[----:B------:R-:W-:-:S15]  /*46420*/  WARPGROUP.ARRIVE ;  /* 0x00000000000079c5 */ /* 0x000fde0000000000 */
[----:B------:R-:W-:-:S07]  /*46430*/  NOP ;  /* 0x0000000000007918 */ /* 0x000fce0000000000 */
[----:B------:R-:W-:Y:S01]  /*46440*/  HGMMA.64x256x16.F32 R24, gdesc[UR52].tnspA, R24, gsb0 ;  /* 0x23e00000341879f0 */ /* 0x000fe20008000818 */
[----:B--2---:R-:W-:Y:S02]  /*46450*/  R2UR UR55, R13 ;  /* 0x000000000d3772ca */ /* 0x004fe400000e0000 */
[----:B---3--:R-:W-:Y:S01]  /*46460*/  R2UR UR54, R252 ;  /* 0x00000000fc3672ca */ /* 0x008fe200000e0000 */
[----:B------:R-:W2:Y:S04]  /*46470*/  LDL.LU R13, [R1+0xbdc] ;  /* 0x000bdc00010d7983 */ /* 0x000ea80000300800 */
[----:B------:R-:W3:Y:S01]  /*46480*/  LDL.LU R252, [R1+0xbd8] ;  /* 0x000bd80001fc7983 */ /* 0x000ee20000300800 */
[----:B0-----:R-:W-:Y:S01]  /*46490*/  VIADD R20, R20, 0x7f ;  /* 0x0000007f14147836 */ /* 0x001fe20000000000 */
[----:B------:R-:W-:-:S04]  /*464a0*/  R2UR UR51, R15 ;  /* 0x000000000f3372ca */ /* 0x000fc800000e0000 */
[----:B------:R-:W-:Y:S01]  /*464b0*/  SHF.R.S32.HI R15, RZ, 0x1f, R20 ;  /* 0x0000001fff0f7819 */ /* 0x000fe20000011414 */
[----:B------:R-:W-:-:S03]  /*464c0*/  UIADD3 UR59, UR59, 0x1, URZ ;  /* 0x000000013b3b7890 */ /* 0x000fc6000fffe03f */
[----:B------:R-:W-:-:S04]  /*464d0*/  LEA.HI R15, R15, R20, RZ, 0x7 ;  /* 0x000000140f0f7211 */ /* 0x000fc800078f38ff */
[----:B------:R-:W-:-:S04]  /*464e0*/  SHF.R.S32.HI R15, RZ, 0x7, R15 ;  /* 0x00000007ff0f7819 */ /* 0x000fc8000001140f */
[----:B------:R-:W-:Y:S02]  /*464f0*/  ISETP.NE.U32.AND P0, PT, R15, UR59, PT ;  /* 0x0000003b0f007c0c */ /* 0x000fe4000bf05070 */
[----:B----4-:R-:W-:-:S05]  /*46500*/  IADD3 R14, P3, R14, UR5, RZ ;  /* 0x000000050e0e7c10 */ /* 0x010fca000ff7e0ff */
[----:B------:R0:W-:Y:S01]  /*46510*/  STL [R1+0x9f4], R14 ;  /* 0x0009f40e01007387 */ /* 0x0001e20000100800 */
[----:B--2---:R-:W-:Y:S02]  /*46520*/  IADD3 R13, P2, R13, UR5, RZ ;  /* 0x000000050d0d7c10 */ /* 0x004fe4000ff5e0ff */
[----:B---3--:R-:W-:-:S03]  /*46530*/  IADD3 R252, P1, R252, UR5, RZ ;  /* 0x00000005fcfc7c10 */ /* 0x008fc6000ff3e0ff */
[----:B------:R2:W-:Y:S04]  /*46540*/  STL [R1+0xbdc], R13 ;  /* 0x000bdc0d01007387 */ /* 0x0005e80000100800 */
[----:B------:R3:W-:Y:S04]  /*46550*/  STL [R1+0xbd8], R252 ;  /* 0x000bd8fc01007387 */ /* 0x0007e80000100800 */
[----:B-1----:R-:W4:Y:S04]  /*46560*/  LDL.LU R23, [R1+0xbd4] ;  /* 0x000bd40001177983 */ /* 0x002f280000300800 */
[----:B------:R-:W4:Y:S04]  /*46570*/  LDL.LU R22, [R1+0xbd0] ;  /* 0x000bd00001167983 */ /* 0x000f280000300800 */
[----:B------:R-:W4:Y:S04]  /*46580*/  LDL.LU R21, [R1+0xbc8] ;  /* 0x000bc80001157983 */ /* 0x000f280000300800 */
[----:B------:R-:W4:Y:S04]  /*46590*/  LDL.LU R20, [R1+0x9e8] ;  /* 0x0009e80001147983 */ /* 0x000f280000300800 */
[----:B------:R-:W4:Y:S04]  /*465a0*/  LDL.LU R15, [R1+0xbc0] ;  /* 0x000bc000010f7983 */ /* 0x000f280000300800 */
[----:B0-----:R-:W4:Y:S04]  /*465b0*/  LDL.LU R14, [R1+0x9f0] ;  /* 0x0009f000010e7983 */ /* 0x001f280000300800 */
[----:B--2---:R-:W2:Y:S04]  /*465c0*/  LDL.LU R13, [R1+0xbb8] ;  /* 0x000bb800010d7983 */ /* 0x004ea80000300800 */
[----:B---3--:R-:W3:Y:S01]  /*465d0*/  LDL.LU R252, [R1+0x9ec] ;  /* 0x0009ec0001fc7983 */ /* 0x008ee20000300800 */
[----:B----4-:R-:W-:-:S02]  /*465e0*/  IADD3 R23, P6, R23, UR5, RZ ;  /* 0x0000000517177c10 */ /* 0x010fc4000ffde0ff */
[----:B------:R-:W-:Y:S02]  /*465f0*/  IADD3 R22, P5, R22, UR5, RZ ;  /* 0x0000000516167c10 */ /* 0x000fe4000ffbe0ff */
[----:B------:R-:W-:Y:S02]  /*46600*/  IADD3 R21, P4, R21, UR5, RZ ;  /* 0x0000000515157c10 */ /* 0x000fe4000ff9e0ff */
[----:B------:R-:W-:Y:S02]  /*46610*/  IADD3.X R20, R20, UR7, RZ, P3, !PT ;  /* 0x0000000714147c10 */ /* 0x000fe40009ffe4ff */
[----:B------:R-:W-:Y:S01]  /*46620*/  IADD3 R15, P3, R15, UR5, RZ ;  /* 0x000000050f0f7c10 */ /* 0x000fe2000ff7e0ff */
[----:B------:R0:W-:Y:S01]  /*46630*/  STL [R1+0xbd4], R23 ;  /* 0x000bd41701007387 */ /* 0x0001e20000100800 */
[----:B------:R-:W-:-:S03]  /*46640*/  IADD3.X R14, R14, UR7, RZ, P2, !PT ;  /* 0x000000070e0e7c10 */ /* 0x000fc600097fe4ff */
[----:B------:R1:W-:Y:S01]  /*46650*/  STL [R1+0xbd0], R22 ;  /* 0x000bd01601007387 */ /* 0x0003e20000100800 */
[----:B--2---:R-:W-:-:S03]  /*46660*/  IADD3 R13, P2, R13, UR5, RZ ;  /* 0x000000050d0d7c10 */ /* 0x004fc6000ff5e0ff */
[----:B------:R2:W-:Y:S01]  /*46670*/  STL [R1+0xbc8], R21 ;  /* 0x000bc81501007387 */ /* 0x0005e20000100800 */
[----:B---3--:R-:W-:-:S03]  /*46680*/  IADD3.X R252, R252, UR7, RZ, P1, !PT ;  /* 0x00000007fcfc7c10 */ /* 0x008fc60008ffe4ff */
[----:B------:R3:W-:Y:S04]  /*46690*/  STL [R1+0x9e8], R20 ;  /* 0x0009e81401007387 */ /* 0x0007e80000100800 */
[----:B------:R4:W-:Y:S04]  /*466a0*/  STL [R1+0xbc0], R15 ;  /* 0x000bc00f01007387 */ /* 0x0009e80000100800 */
[----:B------:R4:W-:Y:S04]  /*466b0*/  STL [R1+0x9f0], R14 ;  /* 0x0009f00e01007387 */ /* 0x0009e80000100800 */
[----:B------:R4:W-:Y:S04]  /*466c0*/  STL [R1+0xbb8], R13 ;  /* 0x000bb80d01007387 */ /* 0x0009e80000100800 */
[----:B------:R4:W-:Y:S04]  /*466d0*/  STL [R1+0x9ec], R252 ;  /* 0x0009ecfc01007387 */ /* 0x0009e80000100800 */
[----:B0-----:R-:W4:Y:S04]  /*466e0*/  LDL.LU R23, [R1+0xbb0] ;  /* 0x000bb00001177983 */ /* 0x001f280000300800 */
[----:B-1----:R-:W4:Y:S04]  /*466f0*/  LDL.LU R22, [R1+0x9e4] ;  /* 0x0009e40001167983 */ /* 0x002f280000300800 */
[----:B--2---:R-:W2:Y:S04]  /*46700*/  LDL.LU R21, [R1+0xba8] ;  /* 0x000ba80001157983 */ /* 0x004ea80000300800 */
[----:B---3--:R-:W3:Y:S04]  /*46710*/  LDL.LU R20, [R1+0xbcc] ;  /* 0x000bcc0001147983 */ /* 0x008ee80000300800 */
[----:B----4-:R-:W4:Y:S04]  /*46720*/  LDL.LU R15, [R1+0xba0] ;  /* 0x000ba000010f7983 */ /* 0x010f280000300800 */
[----:B------:R-:W4:Y:S04]  /*46730*/  LDL.LU R14, [R1+0xbc4] ;  /* 0x000bc400010e7983 */ /* 0x000f280000300800 */
[----:B------:R-:W4:Y:S04]  /*46740*/  LDL.LU R13, [R1+0xb98] ;  /* 0x000b9800010d7983 */ /* 0x000f280000300800 */
[----:B------:R-:W4:Y:S01]  /*46750*/  LDL.LU R252, [R1+0xbbc] ;  /* 0x000bbc0001fc7983 */ /* 0x000f220000300800 */
[----:B------:R-:W-:-:S02]  /*46760*/  IADD3 R23, P1, R23, UR5, RZ ;  /* 0x0000000517177c10 */ /* 0x000fc4000ff3e0ff */
[----:B------:R-:W-:Y:S02]  /*46770*/  IADD3.X R22, R22, UR7, RZ, P6, !PT ;  /* 0x0000000716167c10 */ /* 0x000fe4000b7fe4ff */
[----:B--2---:R-:W-:Y:S02]  /*46780*/  IADD3 R21, P6, R21, UR5, RZ ;  /* 0x0000000515157c10 */ /* 0x004fe4000ffde0ff */
[----:B---3--:R-:W-:Y:S02]  /*46790*/  IADD3.X R20, R20, UR7, RZ, P5, !PT ;  /* 0x0000000714147c10 */ /* 0x008fe4000affe4ff */
[----:B----4-:R-:W-:Y:S01]  /*467a0*/  IADD3 R15, P5, R15, UR5, RZ ;  /* 0x000000050f0f7c10 */ /* 0x010fe2000ffbe0ff */
[----:B------:R0:W-:Y:S01]  /*467b0*/  STL [R1+0xbb0], R23 ;  /* 0x000bb01701007387 */ /* 0x0001e20000100800 */
[----:B------:R-:W-:-:S03]  /*467c0*/  IADD3.X R14, R14, UR7, RZ, P4, !PT ;  /* 0x000000070e0e7c10 */ /* 0x000fc6000a7fe4ff */
[----:B------:R1:W-:Y:S01]  /*467d0*/  STL [R1+0x9e4], R22 ;  /* 0x0009e41601007387 */ /* 0x0003e20000100800 */
[----:B------:R-:W-:-:S03]  /*467e0*/  IADD3 R13, P4, R13, UR5, RZ ;  /* 0x000000050d0d7c10 */ /* 0x000fc6000ff9e0ff */
[----:B------:R2:W-:Y:S01]  /*467f0*/  STL [R1+0xba8], R21 ;  /* 0x000ba81501007387 */ /* 0x0005e20000100800 */
[----:B------:R-:W-:-:S03]  /*46800*/  IADD3.X R252, R252, UR7, RZ, P3, !PT ;  /* 0x00000007fcfc7c10 */ /* 0x000fc60009ffe4ff */
        /* <DEDUP_REMOVED lines=3277> */
[----:B------:R-:W-:-:S05]  /*534e0*/  IADD3 R0, P5, R0, UR6, RZ ;  /* 0x0000000600007c10 */ /* 0x000fca000ffbe0ff */
[----:B------:R0:W-:Y:S04]  /*534f0*/  STL [R1+0x69c], R0 ;  /* 0x00069c0001007387 */ /* 0x0001e80000100800 */
[----:B0-----:R-:W4:Y:S01]  /*53500*/  LDL.LU R0, [R1+0x19e0] ;  /* 0x0019e00001007983 */ /* 0x001f220000300800 */
[----:B------:R-:W-:Y:S02]  /*53510*/  IADD3.X R237, R237, UR58, RZ, P6, !PT ;  /* 0x0000003aeded7c10 */ /* 0x000fe4000b7fe4ff */
[----:B------:R-:W-:Y:S02]  /*53520*/  IADD3 R238, P6, R238, UR6, RZ ;  /* 0x00000006eeee7c10 */ /* 0x000fe4000ffde0ff */
[----:B------:R-:W-:Y:S02]  /*53530*/  IADD3.X R239, R239, UR58, RZ, P5, !PT ;  /* 0x0000003aefef7c10 */ /* 0x000fe4000affe4ff */
[----:B------:R-:W-:-:S02]  /*53540*/  IADD3.X R23, R23, UR58, RZ, P4, !PT ;  /* 0x0000003a17177c10 */ /* 0x000fc4000a7fe4ff */
[----:B------:R-:W-:Y:S02]  /*53550*/  IADD3 R22, P4, R22, UR6, RZ ;  /* 0x0000000616167c10 */ /* 0x000fe4000ff9e0ff */
[----:B--2---:R-:W-:Y:S02]  /*53560*/  IADD3.X R21, R21, UR58, RZ, P3, !PT ;  /* 0x0000003a15157c10 */ /* 0x004fe40009ffe4ff */
[----:B---3--:R-:W-:Y:S02]  /*53570*/  IADD3 R20, P3, R20, UR6, RZ ;  /* 0x0000000614147c10 */ /* 0x008fe4000ff7e0ff */
[----:B----4-:R-:W-:Y:S01]  /*53580*/  IADD3.X R15, R15, UR58, RZ, P2, !PT ;  /* 0x0000003a0f0f7c10 */ /* 0x010fe200097fe4ff */
[----:B------:R-:W-:Y:S01]  /*53590*/  STL [R1+0x6c0], R23 ;  /* 0x0006c01701007387 */ /* 0x000fe20000100800 */
[----:B------:R-:W-:-:S03]  /*535a0*/  IADD3 R14, P2, R14, UR6, RZ ;  /* 0x000000060e0e7c10 */ /* 0x000fc6000ff5e0ff */
[----:B------:R-:W-:Y:S01]  /*535b0*/  STL [R1+0x694], R22 ;  /* 0x0006941601007387 */ /* 0x000fe20000100800 */
[----:B------:R-:W-:-:S03]  /*535c0*/  IADD3.X R13, R13, UR58, RZ, P1, !PT ;  /* 0x0000003a0d0d7c10 */ /* 0x000fc60008ffe4ff */
[----:B------:R-:W-:Y:S01]  /*535d0*/  STL [R1+0x6b8], R21 ;  /* 0x0006b81501007387 */ /* 0x000fe20000100800 */
[----:B------:R-:W-:-:S03]  /*535e0*/  IADD3 R252, P1, R252, UR6, RZ ;  /* 0x00000006fcfc7c10 */ /* 0x000fc6000ff3e0ff */
[----:B------:R-:W-:Y:S04]  /*535f0*/  STL [R1+0x68c], R20 ;  /* 0x00068c1401007387 */ /* 0x000fe80000100800 */
[----:B------:R0:W-:Y:S04]  /*53600*/  STL [R1+0x6b0], R15 ;  /* 0x0006b00f01007387 */ /* 0x0001e80000100800 */
[----:B------:R-:W-:Y:S04]  /*53610*/  STL [R1+0x684], R14 ;  /* 0x0006840e01007387 */ /* 0x000fe80000100800 */
[----:B------:R-:W-:Y:S04]  /*53620*/  STL [R1+0x6a8], R13 ;  /* 0x0006a80d01007387 */ /* 0x000fe80000100800 */
[----:B------:R1:W-:Y:S04]  /*53630*/  STL [R1+0x67c], R252 ;  /* 0x00067cfc01007387 */ /* 0x0003e80000100800 */
[----:B0-----:R-:W2:Y:S04]  /*53640*/  LDL.LU R15, [R1+0x61c] ;  /* 0x00061c00010f7983 */ /* 0x001ea80000300800 */
[----:B------:R-:W3:Y:S04]  /*53650*/  LDL.LU R20, [R1+0x640] ;  /* 0x0006400001147983 */ /* 0x000ee80000300800 */
[----:B------:R-:W4:Y:S04]  /*53660*/  LDL.LU R21, [R1+0x614] ;  /* 0x0006140001157983 */ /* 0x000f280000300800 */
[----:B------:R-:W4:Y:S04]  /*53670*/  LDL.LU R22, [R1+0x638] ;  /* 0x0006380001167983 */ /* 0x000f280000300800 */
[----:B------:R-:W4:Y:S01]  /*53680*/  LDL.LU R23, [R1+0x60c] ;  /* 0x00060c0001177983 */ /* 0x000f220000300800 */
[----:B-1----:R-:W-:-:S03]  /*53690*/  IMAD.MOV.U32 R252, RZ, RZ, R2 ;  /* 0x000000fffffc7224 */ /* 0x002fc600078e0002 */
[----:B------:R-:W4:Y:S01]  /*536a0*/  LDL.LU R2, [R1+0x630] ;  /* 0x0006300001027983 */ /* 0x000f220000300800 */
[----:B------:R-:W-:Y:S02]  /*536b0*/  IMAD.MOV.U32 R13, RZ, RZ, R3 ;  /* 0x000000ffff0d7224 */ /* 0x000fe400078e0003 */
[----:B------:R-:W-:Y:S01]  /*536c0*/  IMAD.MOV.U32 R14, RZ, RZ, R0 ;  /* 0x000000ffff0e7224 */ /* 0x000fe200078e0000 */
[----:B------:R-:W4:Y:S04]  /*536d0*/  LDL.LU R3, [R1+0xbe4] ;  /* 0x000be40001037983 */ /* 0x000f280000300800 */
[----:B------:R-:W4:Y:S04]  /*536e0*/  LDL.LU R0, [R1+0x628] ;  /* 0x0006280001007983 */ /* 0x000f280000300800 */
[----:B------:R0:W-:Y:S01]  /*536f0*/  STL [R1+0x6a0], R237 ;  /* 0x0006a0ed01007387 */ /* 0x0001e20000100800 */
[----:B------:R-:W-:-:S02]  /*53700*/  IADD3 R240, P5, R240, UR6, RZ ;  /* 0x00000006f0f07c10 */ /* 0x000fc4000ffbe0ff */
[----:B------:R-:W-:Y:S02]  /*53710*/  IADD3.X R241, R241, UR58, RZ, P4, !PT ;  /* 0x0000003af1f17c10 */ /* 0x000fe4000a7fe4ff */
[----:B------:R-:W-:Y:S02]  /*53720*/  IADD3 R242, P4, R242, UR6, RZ ;  /* 0x00000006f2f27c10 */ /* 0x000fe4000ff9e0ff */
[----:B------:R-:W-:Y:S01]  /*53730*/  IADD3.X R243, R243, UR58, RZ, P3, !PT ;  /* 0x0000003af3f37c10 */ /* 0x000fe20009ffe4ff */
[----:B0-----:R0:W5:Y:S04]  /*53740*/  LDL.LU R237, [R1+0x19dc] ;  /* 0x0019dc0001ed7983 */ /* 0x0011680000300800 */
[----:B------:R1:W-:Y:S01]  /*53750*/  STL [R1+0x674], R238 ;  /* 0x000674ee01007387 */ /* 0x0003e20000100800 */
[----:B------:R-:W-:-:S02]  /*53760*/  IADD3 R244, P3, R244, UR6, RZ ;  /* 0x00000006f4f47c10 */ /* 0x000fc4000ff7e0ff */
[----:B------:R-:W-:Y:S01]  /*53770*/  IADD3.X R245, R245, UR58, RZ, P2, !PT ;  /* 0x0000003af5f57c10 */ /* 0x000fe200097fe4ff */
[----:B-1----:R0:W5:Y:S04]  /*53780*/  LDL.LU R238, [R1+0x19d8] ;  /* 0x0019d80001ee7983 */ /* 0x0021680000300800 */
[----:B------:R1:W-:Y:S01]  /*53790*/  STL [R1+0x698], R239 ;  /* 0x000698ef01007387 */ /* 0x0003e20000100800 */
[----:B------:R-:W-:-:S03]  /*537a0*/  IADD3 R246, P2, R246, UR6, RZ ;  /* 0x00000006f6f67c10 */ /* 0x000fc6000ff5e0ff */
[----:B-1----:R0:W5:Y:S04]  /*537b0*/  LDL.LU R239, [R1+0x19d4] ;  /* 0x0019d40001ef7983 */ /* 0x0021680000300800 */
[----:B------:R1:W-:Y:S01]  /*537c0*/  STL [R1+0x66c], R240 ;  /* 0x00066cf001007387 */ /* 0x0003e20000100800 */
[----:B------:R-:W-:-:S03]  /*537d0*/  IADD3.X R247, R247, UR58, RZ, P1, !PT ;  /* 0x0000003af7f77c10 */ /* 0x000fc60008ffe4ff */
        /* <DEDUP_REMOVED lines=37> */
[----:B------:R1:W-:Y:S04]  /*53a30*/  STL [R1+0x660], R250 ;  /* 0x000660fa01007387 */ /* 0x0003e80000100800 */
        /* <DEDUP_REMOVED lines=12> */
[----:B-1----:R0:W5:Y:S01]  /*53b00*/  LDL.LU R14, [R1+0x1984] ;  /* 0x00198400010e7983 */ /* 0x0021620000300800 */
[----:B--2---:R-:W-:-:S02]  /*53b10*/  IADD3 R15, P1, R15, UR6, RZ ;  /* 0x000000060f0f7c10 */ /* 0x004fc4000ff3e0ff */
[----:B---3--:R-:W-:Y:S02]  /*53b20*/  IADD3.X R20, R20, UR58, RZ, P6, !PT ;  /* 0x0000003a14147c10 */ /* 0x008fe4000b7fe4ff */
[----:B----4-:R-:W-:Y:S02]  /*53b30*/  IADD3 R21, P6, R21, UR6, RZ ;  /* 0x0000000615157c10 */ /* 0x010fe4000ffde0ff */
[----:B------:R-:W-:Y:S01]  /*53b40*/  IADD3.X R22, R22, UR58, RZ, P5, !PT ;  /* 0x0000003a16167c10 */ /* 0x000fe2000affe4ff */
[----:B------:R1:W-:Y:S01]  /*53b50*/  STL [R1+0x61c], R15 ;  /* 0x00061c0f01007387 */ /* 0x0003e20000100800 */
[----:B------:R-:W-:Y:S02]  /*53b60*/  IADD3 R23, P5, R23, UR6, RZ ;  /* 0x0000000617177c10 */ /* 0x000fe4000ffbe0ff */
[----:B------:R-:W-:Y:S02]  /*53b70*/  IADD3.X R2, R2, UR58, RZ, P4, !PT ;  /* 0x0000003a02027c10 */ /* 0x000fe4000a7fe4ff */
[----:B------:R-:W-:Y:S01]  /*53b80*/  IADD3 R3, P4, R3, UR5, RZ ;  /* 0x0000000503037c10 */ /* 0x000fe2000ff9e0ff */
        /* <DEDUP_REMOVED lines=11> */
[----:B-1----:R-:W2:Y:S04]  /*53c40*/  LDL.LU R2, [R1+0x196c] ;  /* 0x00196c0001027983 */ /* 0x002ea80000300800 */
[----:B------:R1:W-:Y:S04]  /*53c50*/  STL [R1+0xbe4], R3 ;  /* 0x000be40301007387 */ /* 0x0003e80000100800 */
[----:B-1----:R-:W3:Y:S04]  /*53c60*/  LDL.LU R3, [R1+0x1968] ;  /* 0x0019680001037983 */ /* 0x002ee80000300800 */
[----:B------:R1:W-:Y:S04]  /*53c70*/  STL [R1+0x628], R0 ;  /* 0x0006280001007387 */ /* 0x0003e80000100800 */
[----:B-1----:R-:W4:Y:S01]  /*53c80*/  LDL.LU R0, [R1+0x1964] ;  /* 0x0019640001007983 */ /* 0x002f220000300800 */
[----:B------:R-:W-:-:S02]  /*53c90*/  WARPGROUP.DEPBAR.LE gsb0, 0x0 ;  /* 0x00008000000079c5 */ /* 0x000fc40000010000 */
[----:B------:R-:W-:Y:S01]  /*53ca0*/  WARPGROUP.ARRIVE ;  /* 0x00000000000079c5 */ /* 0x000fe20000000000 */
[----:B------:R-:W-:Y:S01]  /*53cb0*/  UMOV UR40, UR20 ;  /* 0x0000001400287c82 */ /* 0x000fe20008000000 */
[----:B------:R-:W-:-:S04]  /*53cc0*/  UMOV UR41, UR21 ;  /* 0x0000001500297c82 */ /* 0x000fc80008000000 */
[----:B------:R-:W-:Y:S01]  /*53cd0*/  HGMMA.64x256x16.F32 R24, gdesc[UR40].tnspA, R24, gsb0 ;  /* 0x23e00000281879f0 */ /* 0x000fe20008000818 */
[----:B--2---:R-:W-:Y:S02]  /*53ce0*/  IADD3.X R2, R2, UR58, RZ, P6, !PT ;  /* 0x0000003a02027c10 */ /* 0x004fe4000b7fe4ff */
[----:B---3--:R-:W-:Y:S02]  /*53cf0*/  IADD3.X R3, R3, UR58, RZ, P1, !PT ;  /* 0x0000003a03037c10 */ /* 0x008fe40008ffe4ff */
[----:B----4-:R-:W-:-:S05]  /*53d00*/  IADD3.X R0, R0, UR58, RZ, P2, !PT ;  /* 0x0000003a00007c10 */ /* 0x010fca00097fe4ff */
[----:B------:R1:W-:Y:S04]  /*53d10*/  STL [R1+0x620], R0 ;  /* 0x0006200001007387 */ /* 0x0003e80000100800 */
[----:B-1----:R0:W5:Y:S04]  /*53d20*/  LDL.LU R0, [R1+0x1960] ;  /* 0x0019600001007983 */ /* 0x0021680000300800 */
[----:B------:R1:W-:Y:S04]  /*53d30*/  STL [R1+0x618], R3 ;  /* 0x0006180301007387 */ /* 0x0003e80000100800 */
[----:B-1----:R0:W5:Y:S04]  /*53d40*/  LDL.LU R3, [R1+0x195c] ;  /* 0x00195c0001037983 */ /* 0x0021680000300800 */
[----:B------:R1:W-:Y:S04]  /*53d50*/  STL [R1+0x610], R2 ;  /* 0x0006100201007387 */ /* 0x0003e80000100800 */
[----:B-1----:R-:W2:Y:S01]  /*53d60*/  LDL.LU R2, [R1+0x1958] ;  /* 0x0019580001027983 */ /* 0x002ea20000300800 */
[----:B------:R-:W-:-:S02]  /*53d70*/  WARPGROUP.DEPBAR.LE gsb0, 0x0 ;  /* 0x00008000000079c5 */ /* 0x000fc40000010000 */
[----:B------:R-:W-:Y:S01]  /*53d80*/  WARPGROUP.ARRIVE ;  /* 0x00000000000079c5 */ /* 0x000fe20000000000 */
[----:B------:R-:W-:Y:S01]  /*53d90*/  UMOV UR44, UR24 ;  /* 0x00000018002c7c82 */ /* 0x000fe20008000000 */
[----:B------:R-:W-:-:S04]  /*53da0*/  UMOV UR45, UR25 ;  /* 0x00000019002d7c82 */ /* 0x000fc80008000000 */
[----:B------:R-:W-:Y:S01]  /*53db0*/  HGMMA.64x256x16.F32 R24, gdesc[UR44].tnspA, R24, gsb0 ;  /* 0x23e000002c1879f0 */ /* 0x000fe20008000818 */
[----:B------:R-:W-:Y:S01]  /*53dc0*/  UMOV UR48, UR28 ;  /* 0x0000001c00307c82 */ /* 0x000fe20008000000 */
[----:B------:R-:W-:Y:S01]  /*53dd0*/  UMOV UR49, UR29 ;  /* 0x0000001d00317c82 */ /* 0x000fe20008000000 */
[----:B--2---:R-:W-:-:S05]  /*53de0*/  IADD3.X R2, R2, UR58, RZ, P5, !PT ;  /* 0x0000003a02027c10 */ /* 0x004fca000affe4ff */
[----:B------:R1:W-:Y:S04]  /*53df0*/  STL [R1+0x608], R2 ;  /* 0x0006080201007387 */ /* 0x0003e80000100800 */
[----:B-1----:R-:W2:Y:S01]  /*53e00*/  LDL.LU R2, [R1+0x1954] ;  /* 0x0019540001027983 */ /* 0x002ea20000300800 */
[----:B------:R-:W-:Y:S02]  /*53e10*/  WARPGROUP.DEPBAR.LE gsb0, 0x0 ;  /* 0x00008000000079c5 */ /* 0x000fe40000010000 */
[----:B------:R-:W-:-:S13]  /*53e20*/  WARPGROUP.ARRIVE ;  /* 0x00000000000079c5 */ /* 0x000fda0000000000 */
[----:B------:R-:W-:Y:S01]  /*53e30*/  HGMMA.64x256x16.F32 R24, gdesc[UR48].tnspA, R24, gsb0 ;  /* 0x23e00000301879f0 */ /* 0x000fe20008000818 */
[----:B------:R-:W-:Y:S01]  /*53e40*/  UMOV UR52, UR32 ;  /* 0x0000002000347c82 */ /* 0x000fe20008000000 */
[----:B------:R-:W-:Y:S01]  /*53e50*/  UMOV UR53, UR33 ;  /* 0x0000002100357c82 */ /* 0x000fe20008000000 */
[----:B--2---:R-:W-:-:S05]  /*53e60*/  IADD3.X R2, R2, UR7, RZ, P4, !PT ;  /* 0x0000000702027c10 */ /* 0x004fca000a7fe4ff */
[----:B------:R1:W-:Y:S04]  /*53e70*/  STL [R1+0xbe0], R2 ;  /* 0x000be00201007387 */ /* 0x0003e80000100800 */
[----:B-1----:R0:W5:Y:S01]  /*53e80*/  LDL.LU R2, [R1+0x1950] ;  /* 0x0019500001027983 */ /* 0x0021620000300800 */
[----:B------:R-:W-:Y:S02]  /*53e90*/  WARPGROUP.DEPBAR.LE gsb0, 0x0 ;  /* 0x00008000000079c5 */ /* 0x000fe40000010000 */
[----:B------:R-:W-:-:S13]  /*53ea0*/  WARPGROUP.ARRIVE ;  /* 0x00000000000079c5 */ /* 0x000fda0000000000 */
[----:B------:R-:W-:Y:S03]  /*53eb0*/  HGMMA.64x256x16.F32 R24, gdesc[UR52].tnspA, R24, gsb0 ;  /* 0x23e00000341879f0 */ /* 0x000fe60008000818 */
[----:B------:R-:W-:Y:S02]  /*53ec0*/  WARPGROUP.DEPBAR.LE gsb0, 0x0 ;  /* 0x00008000000079c5 */ /* 0x000fe40000010000 */
[----:B0-----:R-:W-:Y:S05]  /*53ed0*/  @P0 BRA `(.L_x_1) ;  /* 0xfffffd9400ec0947 */ /* 0x001fea000383ffff */
[----:B-----5:R-:W2:Y:S01]  /*53ee0*/  LDL.LU R0, [R1+0x1d8] ;  /* 0x0001d80001007983 */ /* 0x020ea20000300800 */
[----:B------:R-:W-:Y:S02]  /*53ef0*/  F2FP.F16.F32.PACK_AB R147, R151, R147 ;  /* 0x000000939793723e */ /* 0x000fe400000000ff */
[----:B------:R-:W-:Y:S01]  /*53f00*/  F2FP.F16.F32.PACK_AB R146, R150, R146 ;  /* 0x000000929692723e */ /* 0x000fe200000000ff */
[----:B------:R-:W3:Y:S01]  /*53f10*/  LDL.LU R3, [R1+0x1d4] ;  /* 0x0001d40001037983 */ /* 0x000ee20000300800 */
[----:B------:R-:W-:-:S03]  /*53f20*/  F2FP.F16.F32.PACK_AB R145, R149, R145 ;  /* 0x000000919591723e */ /* 0x000fc600000000ff */
[----:B------:R-:W4:Y:S01]  /*53f30*/  LDL.LU R151, [R1+0x1dc] ;  /* 0x0001dc0001977983 */ /* 0x000f220000300800 */
[----:B------:R-:W-:-:S03]  /*53f40*/  F2FP.F16.F32.PACK_AB R144, R148, R144 ;  /* 0x000000909490723e */ /* 0x000fc600000000ff */
[----:B------:R-:W4:Y:S01]  /*53f50*/  LDL.LU R150, [R1+0x1f0] ;  /* 0x0001f00001967983 */ /* 0x000f220000300800 */
[----:B------:R-:W-:-:S03]  /*53f60*/  F2FP.F16.F32.PACK_AB R139, R143, R139 ;  /* 0x0000008b8f8b723e */ /* 0x000fc600000000ff */
[----:B------:R-:W4:Y:S04]  /*53f70*/  LDL.LU R149, [R1+0x1f4] ;  /* 0x0001f40001957983 */ /* 0x000f280000300800 */
[----:B------:R-:W4:Y:S04]  /*53f80*/  LDL.LU R148, [R1+0x1f8] ;  /* 0x0001f80001947983 */ /* 0x000f280000300800 */
[----:B------:R-:W4:Y:S01]  /*53f90*/  LDL.LU R143, [R1+0x1fc] ;  /* 0x0001fc00018f7983 */ /* 0x000f220000300800 */
[----:B------:R-:W-:Y:S02]  /*53fa0*/  F2FP.F16.F32.PACK_AB R107, R111, R107 ;  /* 0x0000006b6f6b723e */ /* 0x000fe400000000ff */
[----:B------:R-:W-:-:S02]  /*53fb0*/  F2FP.F16.F32.PACK_AB R106, R110, R106 ;  /* 0x0000006a6e6a723e */ /* 0x000fc400000000ff */
[----:B------:R-:W-:Y:S02]  /*53fc0*/  F2FP.F16.F32.PACK_AB R105, R109, R105 ;  /* 0x000000696d69723e */ /* 0x000fe400000000ff */
[----:B------:R-:W-:Y:S02]  /*53fd0*/  F2FP.F16.F32.PACK_AB R104, R108, R104 ;  /* 0x000000686c68723e */ /* 0x000fe400000000ff */
[----:B------:R-:W-:Y:S02]  /*53fe0*/  F2FP.F16.F32.PACK_AB R99, R103, R99 ;  /* 0x000000636763723e */ /* 0x000fe400000000ff */
[----:B------:R-:W-:Y:S02]  /*53ff0*/  F2FP.F16.F32.PACK_AB R98, R102, R98 ;  /* 0x000000626662723e */ /* 0x000fe400000000ff */
        /* <DEDUP_REMOVED lines=110> */
[----:B--2---:R-:W-:Y:S02]  /*546e0*/  F2FP.F16.F32.PACK_AB R14, R0, R14 ;  /* 0x0000000e000e723e */ /* 0x004fe400000000ff */
[----:B---3--:R-:W-:Y:S02]  /*546f0*/  F2FP.F16.F32.PACK_AB R13, R3, R13 ;  /* 0x0000000d030d723e */ /* 0x008fe400000000ff */
[----:B----4-:R-:W-:Y:S02]  /*54700*/  F2FP.F16.F32.PACK_AB R15, R151, R15 ;  /* 0x0000000f970f723e */ /* 0x010fe400000000ff */
[----:B------:R-:W-:Y:S02]  /*54710*/  F2FP.F16.F32.PACK_AB R20, R150, R20 ;  /* 0x000000149614723e */ /* 0x000fe400000000ff */
[----:B------:R-:W-:Y:S02]  /*54720*/  F2FP.F16.F32.PACK_AB R21, R149, R21 ;  /* 0x000000159515723e */ /* 0x000fe400000000ff */
[----:B------:R-:W-:-:S02]  /*54730*/  F2FP.F16.F32.PACK_AB R22, R148, R22 ;  /* 0x000000169416723e */ /* 0x000fc400000000ff */
[----:B------:R-:W-:-:S07]  /*54740*/  F2FP.F16.F32.PACK_AB R23, R143, R23 ;  /* 0x000000178f17723e */ /* 0x000fce00000000ff */
.L_x_0:
[----:B------:R-:W1:Y:S01]  /*54750*/  S2R R4, SR_TID.X ;  /* 0x0000000000047919 */ /* 0x000e620000002100 */
[----:B------:R-:W-:Y:S01]  /*54760*/  ULDC.64 UR8, c[0x0][0x228] ;  /* 0x00008a0000087ab9 */ /* 0x000fe20000000a00 */
[----:B------:R-:W-:Y:S01]  /*54770*/  ULDC UR5, c[0x0][0x244] ;  /* 0x0000910000057ab9 */ /* 0x000fe20000000800 */
[----:B------:R-:W-:Y:S01]  /*54780*/  ULDC.64 UR6, c[0x0][0x220] ;  /* 0x0000880000067ab9 */ /* 0x000fe20000000a00 */
[----:B------:R-:W2:Y:S01]  /*54790*/  LDL.LU R6, [R1+0x194c] ;  /* 0x00194c0001067983 */ /* 0x000ea20000300800 */
[----:B------:R-:W-:Y:S01]  /*547a0*/  ULDC UR10, c[0x0][0x22c] ;  /* 0x00008b00000a7ab9 */ /* 0x000fe20000000800 */
[----:B------:R-:W-:Y:S01]  /*547b0*/  ULDC UR11, c[0x0][0x22c] ;  /* 0x00008b00000b7ab9 */ /* 0x000fe20000000800 */
[----:B------:R-:W3:Y:S08]  /*547c0*/  LDC R237, c[0x0][0x248] ;  /* 0x00009200ffed7b82 */ /* 0x000ef00000000800 */
[----:B------:R-:W4:Y:S08]  /*547d0*/  LDC R239, c[0x0][0x248] ;  /* 0x00009200ffef7b82 */ /* 0x000f300000000800 */
[----:B------:R-:W5:Y:S01]  /*547e0*/  LDC R241, c[0x0][0x248] ;  /* 0x00009200fff17b82 */ /* 0x000f620000000800 */
[C---:B-1----:R-:W-:Y:S01]  /*547f0*/  IMAD.SHL.U32 R3, R4.reuse, 0x80, RZ ;  /* 0x0000008004037824 */ /* 0x042fe200078e00ff */
[----:B------:R-:W-:Y:S01]  /*54800*/  SHF.R.U32.HI R165, RZ, 0x6, R4 ;  /* 0x00000006ffa57819 */ /* 0x000fe20000011604 */
[----:B------:R-:W-:-:S03]  /*54810*/  IMAD.SHL.U32 R0, R4, 0x10, RZ ;  /* 0x0000001004007824 */ /* 0x000fc600078e00ff */
[----:B------:R-:W-:Y:S01]  /*54820*/  LOP3.LUT R5, R3, 0x400, RZ, 0xc0, !PT ;  /* 0x0000040003057812 */ /* 0x000fe200078ec0ff */
[----:B------:R-:W-:Y:S01]  /*54830*/  IMAD.SHL.U32 R3, R4, 0x8, RZ ;  /* 0x0000000804037824 */ /* 0x000fe200078e00ff */
[----:B------:R-:W-:Y:S02]  /*54840*/  LOP3.LUT R0, R0, 0x70, RZ, 0xc0, !PT ;  /* 0x0000007000007812 */ /* 0x000fe400078ec0ff */
[----:B------:R-:W-:Y:S02]  /*54850*/  LOP3.LUT R4, R4, 0x7f, RZ, 0xc0, !PT ;  /* 0x0000007f04047812 */ /* 0x000fe400078ec0ff */
[----:B------:R-:W-:Y:S02]  /*54860*/  IADD3 R164, R5, UR4, R0 ;  /* 0x0000000405a47c10 */ /* 0x000fe4000fffe000 */
[----:B------:R-:W-:Y:S02]  /*54870*/  LOP3.LUT R3, R3, 0x380, RZ, 0xc0, !PT ;  /* 0x0000038003037812 */ /* 0x000fe400078ec0ff */
[----:B------:R-:W-:Y:S01]  /*54880*/  LEA R213, R4, UR4, 0x4 ;  /* 0x0000000404d57c11 */ /* 0x000fe2000f8e20ff */
[----:B------:R-:W-:Y:S01]  /*54890*/  BAR.SYNC.DEFER_BLOCKING 0x0 ;  /* 0x0000000000007b1d */ /* 0x000fe20000010000 */
[----:B------:R-:W-:Y:S01]  /*548a0*/  SGXT.U32 R165, R165, 0x1 ;  /* 0x00000001a5a5781a */ /* 0x000fe20000000000 */
[----:B------:R-:W-:-:S03]  /*548b0*/  IMAD.IADD R164, R3, 0x1, R164 ;  /* 0x0000000103a47824 */ /* 0x000fc600078e02a4 */
[C---:B0-----:R-:W-:Y:S01]  /*548c0*/  LOP3.LUT R116, R2.reuse, R165, RZ, 0xfc, !PT ;  /* 0x000000a502747212 */ /* 0x041fe200078efcff */
[----:B------:R-:W-:Y:S01]  /*548d0*/  ULDC UR4, c[0x0][0x248] ;  /* 0x0000920000047ab9 */ /* 0x000fe20000000800 */
[C-C-:B------:R-:W-:Y:S02]  /*548e0*/  LOP3.LUT R232, R2.reuse, 0xca, R165.reuse, 0xfe, !PT ;  /* 0x000000ca02e87812 */ /* 0x140fe400078efea5 */
[C-C-:B------:R-:W-:Y:S02]  /*548f0*/  LOP3.LUT R230, R2.reuse, 0xcc, R165.reuse, 0xfe, !PT ;  /* 0x000000cc02e67812 */ /* 0x140fe400078efea5 */
[C-C-:B------:R-:W-:Y:S02]  /*54900*/  LOP3.LUT R228, R2.reuse, 0xce, R165.reuse, 0xfe, !PT ;  /* 0x000000ce02e47812 */ /* 0x140fe400078efea5 */
[C-C-:B------:R-:W-:Y:S02]  /*54910*/  LOP3.LUT R227, R2.reuse, 0xd0, R165.reuse, 0xfe, !PT ;  /* 0x000000d002e37812 */ /* 0x140fe400078efea5 */
[----:B------:R-:W-:-:S02]  /*54920*/  LOP3.LUT R226, R2, 0xd2, R165, 0xfe, !PT ;  /* 0x000000d202e27812 */ /* 0x000fc400078efea5 */
[C-C-:B------:R-:W-:Y:S02]  /*54930*/  LOP3.LUT R219, R2.reuse, 0xd4, R165.reuse, 0xfe, !PT ;  /* 0x000000d402db7812 */ /* 0x140fe400078efea5 */
[C-C-:B------:R-:W-:Y:S02]  /*54940*/  LOP3.LUT R221, R2.reuse, 0xd6, R165.reuse, 0xfe, !PT ;  /* 0x000000d602dd7812 */ /* 0x140fe400078efea5 */
[C-C-:B------:R-:W-:Y:S02]  /*54950*/  LOP3.LUT R217, R2.reuse, 0xd8, R165.reuse, 0xfe, !PT ;  /* 0x000000d802d97812 */ /* 0x140fe400078efea5 */
[C-C-:B------:R-:W-:Y:S01]  /*54960*/  LOP3.LUT R216, R2.reuse, 0xda, R165.reuse, 0xfe, !PT ;  /* 0x000000da02d87812 */ /* 0x140fe200078efea5 */
[----:B------:R-:W-:Y:S01]  /*54970*/  STSM.16.M88.4 [R164], R108 ;  /* 0x0000006ca4007844 */ /* 0x000fe20000000200 */
[C-C-:B------:R-:W-:Y:S02]  /*54980*/  LOP3.LUT R215, R2.reuse, 0xdc, R165.reuse, 0xfe, !PT ;  /* 0x000000dc02d77812 */ /* 0x140fe400078efea5 */
[C-C-:B------:R-:W-:Y:S01]  /*54990*/  LOP3.LUT R235, R2.reuse, 0xde, R165.reuse, 0xfe, !PT ;  /* 0x000000de02eb7812 */ /* 0x140fe200078efea5 */
[----:B------:R-:W-:Y:S01]  /*549a0*/  BAR.SYNC.DEFER_BLOCKING 0x0 ;  /* 0x0000000000007b1d */ /* 0x000fe20000010000 */
[----:B------:R-:W-:-:S02]  /*549b0*/  LOP3.LUT R233, R2, 0xe0, R165, 0xfe, !PT ;  /* 0x000000e002e97812 */ /* 0x000fc400078efea5 */
[C-C-:B------:R-:W-:Y:S02]  /*549c0*/  LOP3.LUT R231, R2.reuse, 0xe2, R165.reuse, 0xfe, !PT ;  /* 0x000000e202e77812 */ /* 0x140fe400078efea5 */
        /* <DEDUP_REMOVED lines=8> */
[C-C-:B------:R-:W-:Y:S02]  /*54a50*/  LOP3.LUT R210, R2.reuse, 0xf4, R165.reuse, 0xfe, !PT ;  /* 0x000000f402d27812 */ /* 0x140fe400078efea5 */
[C-C-:B------:R-:W-:Y:S01]  /*54a60*/  LOP3.LUT R209, R2.reuse, 0xf6, R165.reuse, 0xfe, !PT ;  /* 0x000000f602d17812 */ /* 0x140fe200078efea5 */
[----:B------:R-:W0:Y:S01]  /*54a70*/  LDS.128 R124, [R213] ;  /* 0x00000000d57c7984 */ /* 0x000e220000000c00 */
[----:B------:R-:W-:-:S02]  /*54a80*/  LOP3.LUT R204, R2, 0xf8, R165, 0xfe, !PT ;  /* 0x000000f802cc7812 */ /* 0x000fc400078efea5 */
[C-C-:B------:R-:W-:Y:S01]  /*54a90*/  LOP3.LUT R205, R2.reuse, 0xfa, R165.reuse, 0xfe, !PT ;  /* 0x000000fa02cd7812 */ /* 0x140fe200078efea5 */
[----:B------:R-:W-:Y:S01]  /*54aa0*/  BAR.SYNC.DEFER_BLOCKING 0x0 ;  /* 0x0000000000007b1d */ /* 0x000fe20000010000 */
        /* <DEDUP_REMOVED lines=9> */
[C-C-:B------:R-:W-:Y:S02]  /*54b40*/  LOP3.LUT R190, R2.reuse, 0x10e, R165.reuse, 0xfe, !PT ;  /* 0x0000010e02be7812 */ /* 0x140fe400078efea5 */
[----:B------:R-:W-:-:S02]  /*54b50*/  LOP3.LUT R187, R2, 0x110, R165, 0xfe, !PT ;  /* 0x0000011002bb7812 */ /* 0x000fc400078efea5 */
[C-C-:B------:R-:W-:Y:S01]  /*54b60*/  LOP3.LUT R185, R2.reuse, 0x112, R165.reuse, 0xfe, !PT ;  /* 0x0000011202b97812 */ /* 0x140fe200078efea5 */
[----:B------:R-:W-:Y:S01]  /*54b70*/  STSM.16.M88.4 [R164], R152 ;  /* 0x00000098a4007844 */ /* 0x000fe20000000200 */
[C-C-:B------:R-:W-:Y:S02]  /*54b80*/  LOP3.LUT R166, R2.reuse, 0x126, R165.reuse, 0xfe, !PT ;  /* 0x0000012602a67812 */ /* 0x140fe400078efea5 */
[C-C-:B------:R-:W-:Y:S01]  /*54b90*/  LOP3.LUT R167, R2.reuse, 0x130, R165.reuse, 0xfe, !PT ;  /* 0x0000013002a77812 */ /* 0x140fe200078efea5 */
[----:B------:R-:W-:Y:S01]  /*54ba0*/  BAR.SYNC.DEFER_BLOCKING 0x0 ;  /* 0x0000000000007b1d */ /* 0x000fe20000010000 */
        /* <DEDUP_REMOVED lines=11> */
[C-C-:B------:R-:W-:Y:S01]  /*54c60*/  LOP3.LUT R211, R2.reuse, 0x1f8, R165.reuse, 0xfe, !PT ;  /* 0x000001f802d37812 */ /* 0x140fe200078efea5 */
[----:B------:R-:W1:Y:S01]  /*54c70*/  LDS.128 R132, [R213] ;  /* 0x00000000d5847984 */ /* 0x000e620000000c00 */
[----:B------:R-:W-:Y:S01]  /*54c80*/  LOP3.LUT R212, R2, 0x1fa, R165, 0xfe, !PT ;  /* 0x000001fa02d47812 */ /* 0x000fe200078efea5 */
[----:B------:R-:W-:Y:S06]  /*54c90*/  BAR.SYNC.DEFER_BLOCKING 0x0 ;  /* 0x0000000000007b1d */ /* 0x000fec0000010000 */
[----:B------:R-:W-:Y:S02]  /*54ca0*/  STSM.16.M88.4 [R164], R100 ;  /* 0x00000064a4007844 */ /* 0x000fe40000000200 */
[----:B------:R-:W-:Y:S06]  /*54cb0*/  BAR.SYNC.DEFER_BLOCKING 0x0 ;  /* 0x0000000000007b1d */ /* 0x000fec0000010000 */
[----:B------:R-:W3:Y:S02]  /*54cc0*/  LDS.128 R140, [R213] ;  /* 0x00000000d58c7984 */ /* 0x000ee40000000c00 */
[----:B------:R-:W-:Y:S06]  /*54cd0*/  BAR.SYNC.DEFER_BLOCKING 0x0 ;  /* 0x0000000000007b1d */ /* 0x000fec0000010000 */
[----:B------:R-:W-:Y:S02]  /*54ce0*/  STSM.16.M88.4 [R164], R92 ;  /* 0x0000005ca4007844 */ /* 0x000fe40000000200 */
[----:B------:R-:W-:Y:S06]  /*54cf0*/  BAR.SYNC.DEFER_BLOCKING 0x0 ;  /* 0x0000000000007b1d */ /* 0x000fec0000010000 */
[----:B------:R-:W4:Y:S02]  /*54d00*/  LDS.128 R148, [R213] ;  /* 0x00000000d5947984 */ /* 0x000f240000000c00 */
[----:B------:R-:W-:Y:S06]  /*54d10*/  BAR.SYNC.DEFER_BLOCKING 0x0 ;  /* 0x0000000000007b1d */ /* 0x000fec0000010000 */
[----:B------:R-:W-:Y:S02]  /*54d20*/  STSM.16.M88.4 [R164], R84 ;  /* 0x00000054a4007844 */ /* 0x000fe40000000200 */
[----:B------:R-:W-:Y:S01]  /*54d30*/  BAR.SYNC.DEFER_BLOCKING 0x0 ;  /* 0x0000000000007b1d */ /* 0x000fe20000010000 */
[C---:B--2---:R-:W-:Y:S01]  /*54d40*/  ISETP.GE.AND P0, PT, R6.reuse, UR8, PT ;  /* 0x0000000806007c0c */ /* 0x044fe2000bf06270 */
[----:B------:R-:W-:-:S04]  /*54d50*/  IMAD R0, R6, UR5, RZ ;  /* 0x0000000506007c24 */ /* 0x000fc8000f8e02ff */
[----:B------:R-:W-:Y:S01]  /*54d60*/  ULDC UR5, c[0x0][0x248] ;  /* 0x0000920000057ab9 */ /* 0x000fe20000000800 */
[----:B------:R-:W-:Y:S01]  /*54d70*/  ULDC UR8, c[0x0][0x22c] ;  /* 0x00008b0000087ab9 */ /* 0x000fe20000000800 */
[----:B------:R-:W-:Y:S01]  /*54d80*/  LEA R3, P1, R0, UR6, 0x1 ;  /* 0x0000000600037c11 */ /* 0x000fe2000f8208ff */
[----:B------:R-:W-:-:S03]  /*54d90*/  ULDC UR6, c[0x0][0x248] ;  /* 0x0000920000067ab9 */ /* 0x000fc60000000800 */
[----:B------:R-:W-:Y:S01]  /*54da0*/  LEA.HI.X.SX32 R0, R0, UR7, 0x1, P1 ;  /* 0x0000000700007c11 */ /* 0x000fe200088f0eff */
[----:B------:R-:W-:Y:S01]  /*54db0*/  ULDC UR7, c[0x0][0x248] ;  /* 0x0000920000077ab9 */ /* 0x000fe20000000800 */
[C---:B------:R-:W-:Y:S01]  /*54dc0*/  ISETP.LT.AND P1, PT, R116.reuse, UR9, !P0 ;  /* 0x0000000974007c0c */ /* 0x040fe2000c721270 */
[----:B------:R-:W-:Y:S01]  /*54dd0*/  IMAD R116, R116, UR4, RZ ;  /* 0x0000000474747c24 */ /* 0x000fe2000f8e02ff */
[----:B------:R-:W-:Y:S01]  /*54de0*/  ULDC UR9, c[0x0][0x22c] ;  /* 0x00008b0000097ab9 */ /* 0x000fe20000000800 */
[----:B------:R-:W-:Y:S01]  /*54df0*/  ULDC UR4, c[0x0][0x248] ;  /* 0x0000920000047ab9 */ /* 0x000fe20000000800 */
[----:B------:R-:W2:Y:S01]  /*54e00*/  LDS.128 R152, [R213] ;  /* 0x00000000d5987984 */ /* 0x000ea20000000c00 */
[----:B------:R-:W-:Y:S06]  /*54e10*/  BAR.SYNC.DEFER_BLOCKING 0x0 ;  /* 0x0000000000007b1d */ /* 0x000fec0000010000 */
[----:B------:R-:W-:Y:S02]  /*54e20*/  STSM.16.M88.4 [R164], R76 ;  /* 0x0000004ca4007844 */ /* 0x000fe40000000200 */
[----:B------:R-:W-:Y:S06]  /*54e30*/  BAR.SYNC.DEFER_BLOCKING 0x0 ;  /* 0x0000000000007b1d */ /* 0x000fec0000010000 */
[----:B------:R-:W5:Y:S02]  /*54e40*/  LDS.128 R156, [R213] ;  /* 0x00000000d59c7984 */ /* 0x000f640000000c00 */
        /* <DEDUP_REMOVED lines=13> */
[----:B------:R0:W-:Y:S02]  /*54f20*/  STSM.16.M88.4 [R164], R44 ;  /* 0x0000002ca4007844 */ /* 0x0001e40000000200 */
[----:B------:R-:W-:Y:S01]  /*54f30*/  BAR.SYNC.DEFER_BLOCKING 0x0 ;  /* 0x0000000000007b1d */ /* 0x000fe20000010000 */
[----:B0-----:R-:W-:-:S02]  /*54f40*/  LOP3.LUT R45, R2, 0x19a, R165, 0xfe, !PT ;  /* 0x0000019a022d7812 */ /* 0x001fc400078efea5 */
[C-C-:B------:R-:W-:Y:S02]  /*54f50*/  LOP3.LUT R46, R2.reuse, 0x1a4, R165.reuse, 0xfe, !PT ;  /* 0x000001a4022e7812 */ /* 0x140fe400078efea5 */
[C-C-:B------:R-:W-:Y:S02]  /*54f60*/  LOP3.LUT R47, R2.reuse, 0x1a8, R165.reuse, 0xfe, !PT ;  /* 0x000001a8022f7812 */ /* 0x140fe400078efea5 */
[C-C-:B------:R-:W-:Y:S01]  /*54f70*/  LOP3.LUT R44, R2.reuse, 0x1ac, R165.reuse, 0xfe, !PT ;  /* 0x000001ac022c7812 */ /* 0x140fe200078efea5 */
[----:B------:R-:W0:Y:S01]  /*54f80*/  LDS.128 R176, [R213] ;  /* 0x00000000d5b07984 */ /* 0x000e220000000c00 */
[----:B------:R-:W-:Y:S06]  /*54f90*/  BAR.SYNC.DEFER_BLOCKING 0x0 ;  /* 0x0000000000007b1d */ /* 0x000fec0000010000 */
[----:B------:R-:W-:Y:S02]  /*54fa0*/  STSM.16.M88.4 [R164], R8 ;  /* 0x00000008a4007844 */ /* 0x000fe40000000200 */
[----:B------:R-:W-:Y:S06]  /*54fb0*/  BAR.SYNC.DEFER_BLOCKING 0x0 ;  /* 0x0000000000007b1d */ /* 0x000fec0000010000 */
[----:B------:R-:W0:Y:S02]  /*54fc0*/  LDS.128 R180, [R213] ;  /* 0x00000000d5b47984 */ /* 0x000e240000000c00 */
[----:B------:R-:W-:Y:S06]  /*54fd0*/  BAR.SYNC.DEFER_BLOCKING 0x0 ;  /* 0x0000000000007b1d */ /* 0x000fec0000010000 */
[----:B------:R1:W-:Y:S02]  /*54fe0*/  STSM.16.M88.4 [R164], R36 ;  /* 0x00000024a4007844 */ /* 0x0003e40000000200 */
[----:B------:R-:W-:Y:S01]  /*54ff0*/  BAR.SYNC.DEFER_BLOCKING 0x0 ;  /* 0x0000000000007b1d */ /* 0x000fe20000010000 */
[----:B-1----:R-:W-:-:S02]  /*55000*/  LOP3.LUT R39, R2, 0x1a2, R165, 0xfe, !PT ;  /* 0x000001a202277812 */ /* 0x002fc400078efea5 */
[C-C-:B------:R-:W-:Y:S02]  /*55010*/  LOP3.LUT R38, R2.reuse, 0x1b0, R165.reuse, 0xfe, !PT ;  /* 0x000001b002267812 */ /* 0x140fe400078efea5 */
[C-C-:B------:R-:W-:Y:S02]  /*55020*/  LOP3.LUT R36, R2.reuse, 0x1ba, R165.reuse, 0xfe, !PT ;  /* 0x000001ba02247812 */ /* 0x140fe400078efea5 */
[----:B------:R-:W-:Y:S01]  /*55030*/  LOP3.LUT R37, R2, 0x1bc, R165, 0xfe, !PT ;  /* 0x000001bc02257812 */ /* 0x000fe200078efea5 */
[----:B------:R-:W1:Y:S01]  /*55040*/  LDS.128 R52, [R213] ;  /* 0x00000000d5347984 */ /* 0x000e620000000c00 */
[----:B------:R-:W-:Y:S06]  /*55050*/  BAR.SYNC.DEFER_BLOCKING 0x0 ;  /* 0x0000000000007b1d */ /* 0x000fec0000010000 */
[----:B------:R3:W-:Y:S02]  /*55060*/  STSM.16.M88.4 [R164], R28 ;  /* 0x0000001ca4007844 */ /* 0x0007e40000000200 */
[----:B------:R-:W-:Y:S01]  /*55070*/  BAR.SYNC.DEFER_BLOCKING 0x0 ;  /* 0x0000000000007b1d */ /* 0x000fe20000010000 */
[----:B---3--:R-:W-:-:S02]  /*55080*/  PRMT R29, R124, 0x7632, R29 ;  /* 0x000076327c1d7816 */ /* 0x008fc4000000001d */
[----:B------:R-:W-:Y:S02]  /*55090*/  PRMT R30, R125, 0x7632, R30 ;  /* 0x000076327d1e7816 */ /* 0x000fe4000000001e */
[----:B------:R-:W-:Y:S01]  /*550a0*/  PRMT R31, R126, 0x7632, R31 ;  /* 0x000076327e1f7816 */ /* 0x000fe2000000001f */
[----:B------:R-:W3:Y:S02]  /*550b0*/  LDS.128 R84, [R213] ;  /* 0x00000000d5547984 */ /* 0x000ee40000000c00 */
[----:B------:R-:W-:Y:S06]  /*550c0*/  BAR.SYNC.DEFER_BLOCKING 0x0 ;  /* 0x0000000000007b1d */ /* 0x000fec0000010000 */
[----:B------:R-:W-:Y:S02]  /*550d0*/  STSM.16.M88.4 [R164], R16 ;  /* 0x00000010a4007844 */ /* 0x000fe40000000200 */
[----:B------:R-:W-:Y:S06]  /*550e0*/  BAR.SYNC.DEFER_BLOCKING 0x0 ;  /* 0x0000000000007b1d */ /* 0x000fec0000010000 */
[----:B------:R-:W3:Y:S02]  /*550f0*/  LDS.128 R8, [R213] ;  /* 0x00000000d5087984 */ /* 0x000ee40000000c00 */
[----:B------:R-:W-:Y:S06]  /*55100*/  BAR.SYNC.DEFER_BLOCKING 0x0 ;  /* 0x0000000000007b1d */ /* 0x000fec0000010000 */
[----:B------:R-:W-:Y:S02]  /*55110*/  STSM.16.M88.4 [R164], R12 ;  /* 0x0000000ca4007844 */ /* 0x000fe40000000200 */
[----:B------:R-:W-:Y:S06]  /*55120*/  BAR.SYNC.DEFER_BLOCKING 0x0 ;  /* 0x0000000000007b1d */ /* 0x000fec0000010000 */
[----:B------:R-:W3:Y:S02]  /*55130*/  LDS.128 R4, [R213] ;  /* 0x00000000d5047984 */ /* 0x000ee40000000c00 */
[----:B------:R-:W-:Y:S06]  /*55140*/  BAR.SYNC.DEFER_BLOCKING 0x0 ;  /* 0x0000000000007b1d */ /* 0x000fec0000010000 */
[----:B------:R4:W-:Y:S02]  /*55150*/  STSM.16.M88.4 [R164], R20 ;  /* 0x00000014a4007844 */ /* 0x0009e40000000200 */
[----:B------:R-:W-:Y:S01]  /*55160*/  BAR.SYNC.DEFER_BLOCKING 0x0 ;  /* 0x0000000000007b1d */ /* 0x000fe20000010000 */
[----:B----4-:R-:W-:-:S02]  /*55170*/  LOP3.LUT R20, R2, 0x4, R165, 0xfe, !PT ;  /* 0x0000000402147812 */ /* 0x010fc400078efea5 */
[--C-:B------:R-:W-:Y:S02]  /*55180*/  LOP3.LUT R21, R2, 0x6, R165.reuse, 0xfe, !PT ;  /* 0x0000000602157812 */ /* 0x100fe400078efea5 */
[----:B------:R-:W-:Y:S01]  /*55190*/  ISETP.LT.AND P2, PT, R20, UR9, !P0 ;  /* 0x0000000914007c0c */ /* 0x000fe2000c741270 */
[----:B------:R-:W-:Y:S01]  /*551a0*/  ULDC UR9, c[0x0][0x22c] ;  /* 0x00008b0000097ab9 */ /* 0x000fe20000000800 */
[----:B------:R-:W-:Y:S01]  /*551b0*/  ISETP.LT.AND P4, PT, R21, UR10, !P0 ;  /* 0x0000000a15007c0c */ /* 0x000fe2000c781270 */
[----:B------:R-:W-:Y:S01]  /*551c0*/  ULDC UR10, c[0x0][0x22c] ;  /* 0x00008b00000a7ab9 */ /* 0x000fe20000000800 */
[----:B------:R-:W-:Y:S01]  /*551d0*/  LOP3.LUT R22, R2, 0x2, R165, 0xfe, !PT ;  /* 0x0000000202167812 */ /* 0x000fe200078efea5 */
[----:B------:R-:W4:Y:S04]  /*551e0*/  LDS.128 R68, [R213] ;  /* 0x00000000d5447984 */ /* 0x000f280000000c00 */
[C---:B------:R-:W-:Y:S01]  /*551f0*/  IMAD R23, R22.reuse, UR5, RZ ;  /* 0x0000000516177c24 */ /* 0x040fe2000f8e02ff */
[----:B------:R-:W-:Y:S01]  /*55200*/  BAR.SYNC.DEFER_BLOCKING 0x0 ;  /* 0x0000000000007b1d */ /* 0x000fe20000010000 */
[----:B------:R-:W-:-:S03]  /*55210*/  ISETP.LT.AND P3, PT, R22, UR8, !P0 ;  /* 0x0000000816007c0c */ /* 0x000fc6000c761270 */
[CC--:B------:R-:W-:Y:S02]  /*55220*/  LEA R22, P5, R23.reuse, R3.reuse, 0x1 ;  /* 0x0000000317167211 */ /* 0x0c0fe400078a08ff */
[----:B------:R-:W-:Y:S02]  /*55230*/  ULDC UR8, c[0x0][0x22c] ;  /* 0x00008b0000087ab9 */ /* 0x000fe40000000800 */
[----:B------:R-:W-:Y:S01]  /*55240*/  LEA.HI.X.SX32 R23, R23, R0, 0x1, P5 ;  /* 0x0000000017177211 */ /* 0x000fe200028f0eff */
[----:B------:R-:W-:Y:S01]  /*55250*/  ULDC UR5, c[0x0][0x248] ;  /* 0x0000920000057ab9 */ /* 0x000fe20000000800 */
[----:B------:R2:W-:Y:S01]  /*55260*/  STSM.16.M88.4 [R164], R24 ;  /* 0x00000018a4007844 */ /* 0x0005e20000000200 */
[----:B------:R-:W-:Y:S01]  /*55270*/  BAR.SYNC.DEFER_BLOCKING 0x0 ;  /* 0x0000000000007b1d */ /* 0x000fe20000010000 */
[----:B--2---:R-:W-:Y:S01]  /*55280*/  IMAD R25, R20, UR6, RZ ;  /* 0x0000000614197c24 */ /* 0x004fe2000f8e02ff */
[----:B------:R-:W-:Y:S01]  /*55290*/  LEA R20, P6, R116, R3, 0x1 ;  /* 0x0000000374147211 */ /* 0x000fe200078c08ff */
[----:B------:R-:W-:-:S03]  /*552a0*/  IMAD R27, R21, UR7, RZ ;  /* 0x00000007151b7c24 */ /* 0x000fc6000f8e02ff */
[----:B------:R-:W-:Y:S01]  /*552b0*/  ULDC UR6, c[0x0][0x248] ;  /* 0x0000920000067ab9 */ /* 0x000fe20000000800 */
[----:B------:R-:W-:Y:S01]  /*552c0*/  ULDC UR7, c[0x0][0x248] ;  /* 0x0000920000077ab9 */ /* 0x000fe20000000800 */
[-C--:B------:R-:W-:Y:S02]  /*552d0*/  LEA.HI.X.SX32 R21, R116, R0.reuse, 0x1, P6 ;  /* 0x0000000074157211 */ /* 0x080fe400030f0eff */
[-C--:B------:R-:W-:Y:S02]  /*552e0*/  LEA R24, P6, R25, R3.reuse, 0x1 ;  /* 0x0000000319187211 */ /* 0x080fe400078c08ff */
[----:B------:R-:W-:Y:S02]  /*552f0*/  LEA R26, P5, R27, R3, 0x1 ;  /* 0x000000031b1a7211 */ /* 0x000fe400078a08ff */
[-C--:B------:R-:W-:Y:S01]  /*55300*/  LEA.HI.X.SX32 R25, R25, R0.reuse, 0x1, P6 ;  /* 0x0000000019197211 */ /* 0x080fe200030f0eff */
[----:B------:R-:W2:Y:S01]  /*55310*/  LDS.128 R16, [R213] ;  /* 0x00000000d5107984 */ /* 0x000ea20000000c00 */
[----:B------:R-:W-:Y:S01]  /*55320*/  LEA.HI.X.SX32 R27, R27, R0, 0x1, P5 ;  /* 0x000000001b1b7211 */ /* 0x000fe200028f0eff */
[----:B------:R-:W-:Y:S06]  /*55330*/  BAR.SYNC.DEFER_BLOCKING 0x0 ;  /* 0x0000000000007b1d */ /* 0x000fec0000010000 */
[----:B------:R5:W-:Y:S02]  /*55340*/  STSM.16.M88.4 [R164], R32 ;  /* 0x00000020a4007844 */ /* 0x000be40000000200 */
[----:B------:R-:W-:Y:S08]  /*55350*/  BAR.SYNC.DEFER_BLOCKING 0x0 ;  /* 0x0000000000007b1d */ /* 0x000ff00000010000 */
[----:B-----5:R-:W5:Y:S01]  /*55360*/  LDC R32, c[0x0][0x248] ;  /* 0x00009200ff207b82 */ /* 0x020f620000000800 */
[----:B------:R-:W-:-:S02]  /*55370*/  LOP3.LUT R35, R2, 0x1b4, R165, 0xfe, !PT ;  /* 0x000001b402237812 */ /* 0x000fc400078efea5 */
[----:B------:R-:W-:-:S05]  /*55380*/  LOP3.LUT R34, R2, 0x1c0, R165, 0xfe, !PT ;  /* 0x000001c002227812 */ /* 0x000fca00078efea5 */
[----:B------:R-:W4:Y:S01]  /*55390*/  LDC R33, c[0x0][0x248] ;  /* 0x00009200ff217b82 */ /* 0x000f220000000800 */
[----:B------:R-:W2:Y:S07]  /*553a0*/  LDS.128 R12, [R213] ;  /* 0x00000000d50c7984 */ /* 0x000eae0000000c00 */
        /* <DEDUP_REMOVED lines=9> */
[----:B------:R1:W-:Y:S02]  /*55440*/  STSM.16.M88.4 [R164], R48 ;  /* 0x00000030a4007844 */ /* 0x0003e40000000200 */
[----:B------:R-:W-:Y:S01]  /*55450*/  BAR.SYNC.DEFER_BLOCKING 0x0 ;  /* 0x0000000000007b1d */ /* 0x000fe20000010000 */
[----:B-1----:R-:W-:-:S02]  /*55460*/  LOP3.LUT R48, R2, 0x18e, R165, 0xfe, !PT ;  /* 0x0000018e02307812 */ /* 0x002fc400078efea5 */
[C-C-:B------:R-:W-:Y:S02]  /*55470*/  LOP3.LUT R50, R2.reuse, 0x194, R165.reuse, 0xfe, !PT ;  /* 0x0000019402327812 */ /* 0x140fe400078efea5 */
[C-C-:B------:R-:W-:Y:S02]  /*55480*/  LOP3.LUT R51, R2.reuse, 0x198, R165.reuse, 0xfe, !PT ;  /* 0x0000019802337812 */ /* 0x140fe400078efea5 */
[C-C-:B------:R-:W-:Y:S01]  /*55490*/  LOP3.LUT R49, R2.reuse, 0x1a0, R165.reuse, 0xfe, !PT ;  /* 0x000001a002317812 */ /* 0x140fe200078efea5 */
[----:B------:R-:W1:Y:S01]  /*554a0*/  LDS.128 R76, [R213] ;  /* 0x00000000d54c7984 */ /* 0x000e620000000c00 */
[----:B------:R-:W-:Y:S06]  /*554b0*/  BAR.SYNC.DEFER_BLOCKING 0x0 ;  /* 0x0000000000007b1d */ /* 0x000fec0000010000 */
[----:B------:R3:W-:Y:S02]  /*554c0*/  STSM.16.M88.4 [R164], R56 ;  /* 0x00000038a4007844 */ /* 0x0007e40000000200 */
[----:B------:R-:W-:Y:S01]  /*554d0*/  BAR.SYNC.DEFER_BLOCKING 0x0 ;  /* 0x0000000000007b1d */ /* 0x000fe20000010000 */
[----:B---3--:R-:W-:-:S02]  /*554e0*/  LOP3.LUT R59, R2, 0x184, R165, 0xfe, !PT ;  /* 0x00000184023b7812 */ /* 0x008fc400078efea5 */
[C-C-:B------:R-:W-:Y:S02]  /*554f0*/  LOP3.LUT R57, R2.reuse, 0x186, R165.reuse, 0xfe, !PT ;  /* 0x0000018602397812 */ /* 0x140fe400078efea5 */
[C-C-:B------:R-:W-:Y:S02]  /*55500*/  LOP3.LUT R56, R2.reuse, 0x188, R165.reuse, 0xfe, !PT ;  /* 0x0000018802387812 */ /* 0x140fe400078efea5 */
[C-C-:B------:R-:W-:Y:S01]  /*55510*/  LOP3.LUT R58, R2.reuse, 0x190, R165.reuse, 0xfe, !PT ;  /* 0x00000190023a7812 */ /* 0x140fe200078efea5 */
[----:B------:R-:W3:Y:S01]  /*55520*/  LDS.128 R92, [R213] ;  /* 0x00000000d55c7984 */ /* 0x000ee20000000c00 */
        /* <DEDUP_REMOVED lines=31> */
[----:B-----5:R-:W-:-:S02]  /*55720*/  LOP3.LUT R122, R2, 0x172, R165, 0xfe, !PT ;  /* 0x00000172027a7812 */ /* 0x020fc400078efea5 */
[C-C-:B------:R-:W-:Y:S02]  /*55730*/  LOP3.LUT R123, R2.reuse, 0x17e, R165.reuse, 0xfe, !PT ;  /* 0x0000017e027b7812 */ /* 0x140fe400078efea5 */
[C-C-:B------:R-:W-:Y:S02]  /*55740*/  LOP3.LUT R121, R2.reuse, 0x180, R165.reuse, 0xfe, !PT ;  /* 0x0000018002797812 */ /* 0x140fe400078efea5 */
[C-C-:B------:R-:W-:Y:S01]  /*55750*/  LOP3.LUT R120, R2.reuse, 0x18c, R165.reuse, 0xfe, !PT ;  /* 0x0000018c02787812 */ /* 0x140fe200078efea5 */
[----:B------:R-:W5:Y:S01]  /*55760*/  LDS.128 R108, [R213] ;  /* 0x00000000d56c7984 */ /* 0x000f620000000c00 */
[----:B------:R-:W-:Y:S06]  /*55770*/  BAR.SYNC.DEFER_BLOCKING 0x0 ;  /* 0x0000000000007b1d */ /* 0x000fec0000010000 */
[----:B------:R2:W-:Y:S02]  /*55780*/  STSM.16.M88.4 [R164], R128 ;  /* 0x00000080a4007844 */ /* 0x0005e40000000200 */
[----:B------:R-:W-:Y:S01]  /*55790*/  BAR.SYNC.DEFER_BLOCKING 0x0 ;  /* 0x0000000000007b1d */ /* 0x000fe20000010000 */
[----:B--2---:R-:W-:-:S02]  /*557a0*/  LOP3.LUT R131, R2, 0x15e, R165, 0xfe, !PT ;  /* 0x0000015e02837812 */ /* 0x004fc400078efea5 */
[C-C-:B------:R-:W-:Y:S02]  /*557b0*/  LOP3.LUT R128, R2.reuse, 0x16a, R165.reuse, 0xfe, !PT ;  /* 0x0000016a02807812 */ /* 0x140fe400078efea5 */
[C-C-:B------:R-:W-:Y:S02]  /*557c0*/  LOP3.LUT R129, R2.reuse, 0x174, R165.reuse, 0xfe, !PT ;  /* 0x0000017402817812 */ /* 0x140fe400078efea5 */
[C-C-:B------:R-:W-:Y:S01]  /*557d0*/  LOP3.LUT R130, R2.reuse, 0x178, R165.reuse, 0xfe, !PT ;  /* 0x0000017802827812 */ /* 0x140fe200078efea5 */
[----:B------:R-:W2:Y:S01]  /*557e0*/  LDS.128 R112, [R213] ;  /* 0x00000000d5707984 */ /* 0x000ea20000000c00 */
[----:B------:R-:W-:Y:S06]  /*557f0*/  BAR.SYNC.DEFER_BLOCKING 0x0 ;  /* 0x0000000000007b1d */ /* 0x000fec0000010000 */
[----:B------:R4:W-:Y:S02]  /*55800*/  STSM.16.M88.4 [R164], R136 ;  /* 0x00000088a4007844 */ /* 0x0009e40000000200 */
[----:B------:R-:W-:Y:S01]  /*55810*/  BAR.SYNC.DEFER_BLOCKING 0x0 ;  /* 0x0000000000007b1d */ /* 0x000fe20000010000 */
[----:B----4-:R-:W-:-:S02]  /*55820*/  LOP3.LUT R139, R2, 0x158, R165, 0xfe, !PT ;  /* 0x00000158028b7812 */ /* 0x010fc400078efea5 */
[C-C-:B------:R-:W-:Y:S02]  /*55830*/  LOP3.LUT R137, R2.reuse, 0x162, R165.reuse, 0xfe, !PT ;  /* 0x0000016202897812 */ /* 0x140fe400078efea5 */
[C-C-:B------:R-:W-:Y:S02]  /*55840*/  LOP3.LUT R138, R2.reuse, 0x166, R165.reuse, 0xfe, !PT ;  /* 0x00000166028a7812 */ /* 0x140fe400078efea5 */
[C-C-:B------:R-:W-:Y:S01]  /*55850*/  LOP3.LUT R136, R2.reuse, 0x16c, R165.reuse, 0xfe, !PT ;  /* 0x0000016c02887812 */ /* 0x140fe200078efea5 */
[----:B------:R-:W4:Y:S01]  /*55860*/  LDS.128 R116, [R213] ;  /* 0x00000000d5747984 */ /* 0x000f220000000c00 */
[----:B------:R-:W-:Y:S06]  /*55870*/  BAR.SYNC.DEFER_BLOCKING 0x0 ;  /* 0x0000000000007b1d */ /* 0x000fec0000010000 */
[----:B------:R0:W-:Y:S02]  /*55880*/  STSM.16.M88.4 [R164], R144 ;  /* 0x00000090a4007844 */ /* 0x0001e40000000200 */
[----:B------:R-:W-:Y:S01]  /*55890*/  BAR.SYNC.DEFER_BLOCKING 0x0 ;  /* 0x0000000000007b1d */ /* 0x000fe20000010000 */
[----:B0-----:R-:W-:-:S02]  /*558a0*/  LOP3.LUT R164, R2, 0x1fe, R165, 0xfe, !PT ;  /* 0x000001fe02a47812 */ /* 0x001fc400078efea5 */
[C-C-:B------:R-:W-:Y:S02]  /*558b0*/  LOP3.LUT R146, R2.reuse, 0x142, R165.reuse, 0xfe, !PT ;  /* 0x0000014202927812 */ /* 0x140fe400078efea5 */
[C-C-:B------:R-:W-:Y:S02]  /*558c0*/  LOP3.LUT R147, R2.reuse, 0x14e, R165.reuse, 0xfe, !PT ;  /* 0x0000014e02937812 */ /* 0x140fe400078efea5 */
[C-C-:B------:R-:W-:Y:S02]  /*558d0*/  LOP3.LUT R145, R2.reuse, 0x150, R165.reuse, 0xfe, !PT ;  /* 0x0000015002917812 */ /* 0x140fe400078efea5 */
[C-C-:B------:R-:W-:Y:S01]  /*558e0*/  LOP3.LUT R144, R2.reuse, 0x15c, R165.reuse, 0xfe, !PT ;  /* 0x0000015c02907812 */ /* 0x140fe200078efea5 */
[----:B------:R0:W-:Y:S04]  /*558f0*/  @P1 STG.E.U16 desc[UR56][R20.64], R124 ;  /* 0x0000007c14001986 */ /* 0x0001e8000c101538 */
[----:B------:R1:W-:Y:S04]  /*55900*/  @P3 STG.E.U16 desc[UR56][R22.64], R125 ;  /* 0x0000007d16003986 */ /* 0x0003e8000c101538 */
[----:B------:R3:W-:Y:S01]  /*55910*/  @P2 STG.E.U16 desc[UR56][R24.64], R126 ;  /* 0x0000007e18002986 */ /* 0x0007e2000c101538 */
[----:B0-----:R-:W-:-:S03]  /*55920*/  LOP3.LUT R20, R2, 0xc, R165, 0xfe, !PT ;  /* 0x0000000c02147812 */ /* 0x001fc600078efea5 */
[----:B------:R0:W-:Y:S01]  /*55930*/  @P4 STG.E.U16 desc[UR56][R26.64], R127 ;  /* 0x0000007f1a004986 */ /* 0x0001e2000c101538 */
[C-C-:B------:R-:W-:Y:S02]  /*55940*/  LOP3.LUT R21, R2.reuse, 0xe, R165.reuse, 0xfe, !PT ;  /* 0x0000000e02157812 */ /* 0x140fe400078efea5 */
[C-C-:B-1----:R-:W-:Y:S02]  /*55950*/  LOP3.LUT R23, R2.reuse, 0x8, R165.reuse, 0xfe, !PT ;  /* 0x0000000802177812 */ /* 0x142fe400078efea5 */
[----:B------:R-:W-:Y:S01]  /*55960*/  LOP3.LUT R22, R2, 0xa, R165, 0xfe, !PT ;  /* 0x0000000a02167812 */ /* 0x000fe200078efea5 */
[----:B------:R-:W-:Y:S01]  /*55970*/  IMAD R28, R21, UR7, RZ ;  /* 0x00000007151c7c24 */ /* 0x000fe2000f8e02ff */
[C---:B------:R-:W-:Y:S01]  /*55980*/  ISETP.LT.AND P1, PT, R23.reuse, UR8, !P0 ;  /* 0x0000000817007c0c */ /* 0x040fe2000c721270 */
[----:B------:R-:W-:Y:S01]  /*55990*/  IMAD R23, R23, UR4, RZ ;  /* 0x0000000417177c24 */ /* 0x000fe2000f8e02ff */
[C---:B------:R-:W-:Y:S01]  /*559a0*/  ISETP.LT.AND P3, PT, R22.reuse, UR9, !P0 ;  /* 0x0000000916007c0c */ /* 0x040fe2000c761270 */
[----:B---3--:R-:W-:Y:S01]  /*559b0*/  IMAD R25, R22, UR5, RZ ;  /* 0x0000000516197c24 */ /* 0x008fe2000f8e02ff */
[C---:B------:R-:W-:Y:S01]  /*559c0*/  ISETP.LT.AND P2, PT, R20.reuse, UR10, !P0 ;  /* 0x0000000a14007c0c */ /* 0x040fe2000c741270 */
[----:B0-----:R-:W-:Y:S01]  /*559d0*/  IMAD R27, R20, UR6, RZ ;  /* 0x00000006141b7c24 */ /* 0x001fe2000f8e02ff */
[-C--:B------:R-:W-:Y:S01]  /*559e0*/  LEA R20, P6, R23, R3.reuse, 0x1 ;  /* 0x0000000317147211 */ /* 0x080fe200078c08ff */
[----:B------:R-:W-:Y:S01]  /*559f0*/  ULDC UR4, c[0x0][0x248] ;  /* 0x0000920000047ab9 */ /* 0x000fe20000000800 */
[-C--:B------:R-:W-:Y:S01]  /*55a00*/  LEA R22, P5, R25, R3.reuse, 0x1 ;  /* 0x0000000319167211 */ /* 0x080fe200078a08ff */
[----:B------:R-:W-:Y:S01]  /*55a10*/  ULDC UR8, c[0x0][0x22c] ;  /* 0x00008b0000087ab9 */ /* 0x000fe20000000800 */
[----:B------:R-:W-:Y:S01]  /*55a20*/  ISETP.LT.AND P4, PT, R21, UR11, !P0 ;  /* 0x0000000b15007c0c */ /* 0x000fe2000c781270 */
[----:B------:R-:W-:Y:S01]  /*55a30*/  ULDC UR5, c[0x0][0x248] ;  /* 0x0000920000057ab9 */ /* 0x000fe20000000800 */
[-C--:B------:R-:W-:Y:S01]  /*55a40*/  LEA.HI.X.SX32 R21, R23, R0.reuse, 0x1, P6 ;  /* 0x0000000017157211 */ /* 0x080fe200030f0eff */
[----:B------:R-:W-:Y:S01]  /*55a50*/  ULDC UR9, c[0x0][0x22c] ;  /* 0x00008b0000097ab9 */ /* 0x000fe20000000800 */
[-C--:B------:R-:W-:Y:S01]  /*55a60*/  LEA.HI.X.SX32 R23, R25, R0.reuse, 0x1, P5 ;  /* 0x0000000019177211 */ /* 0x080fe200028f0eff */
[----:B------:R-:W-:Y:S01]  /*55a70*/  ULDC UR6, c[0x0][0x248] ;  /* 0x0000920000067ab9 */ /* 0x000fe20000000800 */
[CC--:B------:R-:W-:Y:S01]  /*55a80*/  LEA R24, P6, R27.reuse, R3.reuse, 0x1 ;  /* 0x000000031b187211 */ /* 0x0c0fe200078c08ff */
[----:B------:R0:W-:Y:S01]  /*55a90*/  @P1 STG.E.U16 desc[UR56][R20.64], R29 ;  /* 0x0000001d14001986 */ /* 0x0001e2000c101538 */
[C---:B------:R-:W-:Y:S01]  /*55aa0*/  LEA R26, P5, R28.reuse, R3, 0x1 ;  /* 0x000000031c1a7211 */ /* 0x040fe200078a08ff */
[----:B------:R-:W-:Y:S01]  /*55ab0*/  ULDC UR10, c[0x0][0x22c] ;  /* 0x00008b00000a7ab9 */ /* 0x000fe20000000800 */
[-C--:B------:R-:W-:Y:S01]  /*55ac0*/  LEA.HI.X.SX32 R25, R27, R0.reuse, 0x1, P6 ;  /* 0x000000001b197211 */ /* 0x080fe200030f0eff */
[----:B------:R1:W-:Y:S01]  /*55ad0*/  @P3 STG.E.U16 desc[UR56][R22.64], R30 ;  /* 0x0000001e16003986 */ /* 0x0003e2000c101538 */
[----:B------:R-:W-:Y:S01]  /*55ae0*/  PRMT R127, R127, 0x7632, R127 ;  /* 0x000076327f7f7816 */ /* 0x000fe2000000007f */
[----:B------:R-:W-:Y:S01]  /*55af0*/  ULDC UR7, c[0x0][0x248] ;  /* 0x0000920000077ab9 */ /* 0x000fe20000000800 */
[----:B------:R-:W-:Y:S01]  /*55b00*/  LEA.HI.X.SX32 R27, R28, R0, 0x1, P5 ;  /* 0x000000001c1b7211 */ /* 0x000fe200028f0eff */
[----:B------:R3:W-:Y:S01]  /*55b10*/  @P2 STG.E.U16 desc[UR56][R24.64], R31 ;  /* 0x0000001f18002986 */ /* 0x0007e2000c101538 */
[----:B------:R-:W-:Y:S01]  /*55b20*/  ULDC UR11, c[0x0][0x22c] ;  /* 0x00008b00000b7ab9 */ /* 0x000fe20000000800 */
[----:B------:R-:W-:-:S02]  /*55b30*/  LOP3.LUT R126, R2, 0x176, R165, 0xfe, !PT ;  /* 0x00000176027e7812 */ /* 0x000fc400078efea5 */
[C-C-:B0-----:R-:W-:Y:S01]  /*55b40*/  LOP3.LUT R21, R2.reuse, 0x12, R165.reuse, 0xfe, !PT ;  /* 0x0000001202157812 */ /* 0x141fe200078efea5 */
[----:B------:R0:W-:Y:S01]  /*55b50*/  @P4 STG.E.U16 desc[UR56][R26.64], R127 ;  /* 0x0000007f1a004986 */ /* 0x0001e2000c101538 */
[C-C-:B------:R-:W-:Y:S02]  /*55b60*/  LOP3.LUT R20, R2.reuse, 0x14, R165.reuse, 0xfe, !PT ;  /* 0x0000001402147812 */ /* 0x140fe400078efea5 */
[--C-:B-1----:R-:W-:Y:S02]  /*55b70*/  LOP3.LUT R22, R2, 0x10, R165.reuse, 0xfe, !PT ;  /* 0x0000001002167812 */ /* 0x102fe400078efea5 */
[C---:B------:R-:W-:Y:S01]  /*55b80*/  ISETP.LT.AND P3, PT, R21.reuse, UR9, !P0 ;  /* 0x0000000915007c0c */ /* 0x040fe2000c761270 */
[----:B------:R-:W-:Y:S01]  /*55b90*/  ULDC UR9, c[0x0][0x22c] ;  /* 0x00008b0000097ab9 */ /* 0x000fe20000000800 */
[C---:B------:R-:W-:Y:S01]  /*55ba0*/  ISETP.LT.AND P1, PT, R22.reuse, UR8, !P0 ;  /* 0x0000000816007c0c */ /* 0x040fe2000c721270 */
[----:B---3--:R-:W-:Y:S01]  /*55bb0*/  IMAD R25, R22, UR4, RZ ;  /* 0x0000000416197c24 */ /* 0x008fe2000f8e02ff */
[----:B------:R-:W-:Y:S01]  /*55bc0*/  ISETP.LT.AND P2, PT, R20, UR10, !P0 ;  /* 0x0000000a14007c0c */ /* 0x000fe2000c741270 */
[----:B------:R-:W-:Y:S01]  /*55bd0*/  ULDC UR4, c[0x0][0x22c] ;  /* 0x00008b0000047ab9 */ /* 0x000fe20000000800 */
[----:B------:R-:W-:Y:S01]  /*55be0*/  LOP3.LUT R23, R2, 0x16, R165, 0xfe, !PT ;  /* 0x0000001602177812 */ /* 0x000fe200078efea5 */
[----:B0-----:R-:W-:Y:S01]  /*55bf0*/  IMAD R26, R21, UR5, RZ ;  /* 0x00000005151a7c24 */ /* 0x001fe2000f8e02ff */
[----:B------:R-:W-:Y:S01]  /*55c00*/  ULDC UR8, c[0x0][0x22c] ;  /* 0x00008b0000087ab9 */ /* 0x000fe20000000800 */
[----:B------:R-:W-:Y:S01]  /*55c10*/  IMAD R27, R20, UR6, RZ ;  /* 0x00000006141b7c24 */ /* 0x000fe2000f8e02ff */
[-C--:B------:R-:W-:Y:S01]  /*55c20*/  LEA R20, P6, R25, R3.reuse, 0x1 ;  /* 0x0000000319147211 */ /* 0x080fe200078c08ff */
[----:B------:R-:W-:Y:S01]  /*55c30*/  IMAD R28, R23, UR7, RZ ;  /* 0x00000007171c7c24 */ /* 0x000fe2000f8e02ff */
[CC--:B------:R-:W-:Y:S01]  /*55c40*/  LEA R22, P4, R26.reuse, R3.reuse, 0x1 ;  /* 0x000000031a167211 */ /* 0x0c0fe200078808ff */
[----:B------:R-:W-:Y:S01]  /*55c50*/  ULDC UR5, c[0x0][0x248] ;  /* 0x0000920000057ab9 */ /* 0x000fe20000000800 */
[-C--:B------:R-:W-:Y:S01]  /*55c60*/  LEA.HI.X.SX32 R21, R25, R0.reuse, 0x1, P6 ;  /* 0x0000000019157211 */ /* 0x080fe200030f0eff */
[----:B------:R-:W-:Y:S01]  /*55c70*/  ULDC UR6, c[0x0][0x248] ;  /* 0x0000920000067ab9 */ /* 0x000fe20000000800 */
[----:B------:R-:W-:Y:S01]  /*55c80*/  ISETP.LT.AND P6, PT, R23, UR4, !P0 ;  /* 0x0000000417007c0c */ /* 0x000fe2000c7c1270 */
[----:B------:R-:W-:Y:S01]  /*55c90*/  ULDC UR4, c[0x0][0x248] ;  /* 0x0000920000047ab9 */ /* 0x000fe20000000800 */
[-C--:B------:R-:W-:Y:S01]  /*55ca0*/  LEA.HI.X.SX32 R23, R26, R0.reuse, 0x1, P4 ;  /* 0x000000001a177211 */ /* 0x080fe200020f0eff */
[----:B------:R0:W-:Y:S01]  /*55cb0*/  @P1 STG.E.U16 desc[UR56][R20.64], R132 ;  /* 0x0000008414001986 */ /* 0x0001e2000c101538 */
[CC--:B------:R-:W-:Y:S01]  /*55cc0*/  LEA R24, P5, R27.reuse, R3.reuse, 0x1 ;  /* 0x000000031b187211 */ /* 0x0c0fe200078a08ff */
[----:B------:R-:W-:Y:S01]  /*55cd0*/  ULDC UR10, c[0x0][0x22c] ;  /* 0x00008b00000a7ab9 */ /* 0x000fe20000000800 */
[C---:B------:R-:W-:Y:S01]  /*55ce0*/  LEA R26, P4, R28.reuse, R3, 0x1 ;  /* 0x000000031c1a7211 */ /* 0x040fe200078808ff */
[----:B------:R1:W-:Y:S01]  /*55cf0*/  @P3 STG.E.U16 desc[UR56][R22.64], R133 ;  /* 0x0000008516003986 */ /* 0x0003e2000c101538 */
[-C--:B------:R-:W-:Y:S01]  /*55d00*/  LEA.HI.X.SX32 R25, R27, R0.reuse, 0x1, P5 ;  /* 0x000000001b197211 */ /* 0x080fe200028f0eff */
[----:B------:R-:W-:Y:S01]  /*55d10*/  ULDC UR7, c[0x0][0x248] ;  /* 0x0000920000077ab9 */ /* 0x000fe20000000800 */
[----:B------:R-:W-:-:S02]  /*55d20*/  LEA.HI.X.SX32 R27, R28, R0, 0x1, P4 ;  /* 0x000000001c1b7211 */ /* 0x000fc400020f0eff */
[----:B------:R-:W-:Y:S01]  /*55d30*/  PRMT R29, R132, 0x7632, R29 ;  /* 0x00007632841d7816 */ /* 0x000fe2000000001d */
[----:B------:R3:W-:Y:S01]  /*55d40*/  @P2 STG.E.U16 desc[UR56][R24.64], R134 ;  /* 0x0000008618002986 */ /* 0x0007e2000c101538 */
[----:B------:R-:W-:Y:S02]  /*55d50*/  PRMT R30, R133, 0x7632, R30 ;  /* 0x00007632851e7816 */ /* 0x000fe4000000001e */
[C-C-:B0-----:R-:W-:Y:S01]  /*55d60*/  LOP3.LUT R20, R2.reuse, 0x1c, R165.reuse, 0xfe, !PT ;  /* 0x0000001c02147812 */ /* 0x141fe200078efea5 */
        /* <DEDUP_REMOVED lines=23> */
[----:B------:R-:W-:Y:S01]  /*55ee0*/  LEA R26, P5, R28, R3, 0x1 ;  /* 0x000000031c1a7211 */ /* 0x000fe200078a08ff */
[----:B------:R-:W-:Y:S01]  /*55ef0*/  ULDC UR10, c[0x0][0x22c] ;  /* 0x00008b00000a7ab9 */ /* 0x000fe20000000800 */
[----:B------:R-:W-:Y:S01]  /*55f00*/  PRMT R31, R134, 0x7632, R31 ;  /* 0x00007632861f7816 */ /* 0x000fe2000000001f */
[----:B------:R1:W-:Y:S01]  /*55f10*/  @P3 STG.E.U16 desc[UR56][R22.64], R30 ;  /* 0x0000001e16003986 */ /* 0x0003e2000c101538 */
[-C--:B------:R-:W-:Y:S01]  /*55f20*/  LEA.HI.X.SX32 R25, R27, R0.reuse, 0x1, P6 ;  /* 0x000000001b197211 */ /* 0x080fe200030f0eff */
[----:B------:R-:W-:Y:S01]  /*55f30*/  ULDC UR7, c[0x0][0x248] ;  /* 0x0000920000077ab9 */ /* 0x000fe20000000800 */
[----:B------:R-:W-:Y:S01]  /*55f40*/  PRMT R135, R135, 0x7632, R135 ;  /* 0x0000763287877816 */ /* 0x000fe20000000087 */
[----:B------:R-:W-:Y:S01]  /*55f50*/  ULDC UR11, c[0x0][0x22c] ;  /* 0x00008b00000b7ab9 */ /* 0x000fe20000000800 */
[----:B------:R-:W-:Y:S01]  /*55f60*/  LEA.HI.X.SX32 R27, R28, R0, 0x1, P5 ;  /* 0x000000001c1b7211 */ /* 0x000fe200028f0eff */
[----:B------:R3:W-:Y:S01]  /*55f70*/  @P2 STG.E.U16 desc[UR56][R24.64], R31 ;  /* 0x0000001f18002986 */ /* 0x0007e2000c101538 */
        /* <DEDUP_REMOVED lines=246> */
[--C-:B------:R-:W-:Y:S01]  /*56ee0*/  LOP3.LUT R22, R2, 0x5a, R165.reuse, 0xfe, !PT ;  /* 0x0000005a02167812 */ /* 0x100fe200078efea5 */
[----:B------:R-:W-:Y:S01]  /*56ef0*/  IMAD R28, R21, UR7, RZ ;  /* 0x00000007151c7c24 */ /* 0x000fe2000f8e02ff */
[C---:B------:R-:W-:Y:S01]  /*56f00*/  ISETP.LT.AND P1, PT, R23.reuse, UR8, !P0 ;  /* 0x0000000817007c0c */ /* 0x040fe2000c721270 */
[----:B------:R-:W-:Y:S01]  /*56f10*/  IMAD R23, R23, UR4, RZ ;  /* 0x0000000417177c24 */ /* 0x000fe2000f8e02ff */
[----:B------:R-:W-:Y:S01]  /*56f20*/  ISETP.LT.AND P2, PT, R20, UR10, !P0 ;  /* 0x0000000a14007c0c */ /* 0x000fe2000c741270 */
[C---:B---3--:R-:W-:Y:S01]  /*56f30*/  IMAD R25, R22.reuse, UR5, RZ ;  /* 0x0000000516197c24 */ /* 0x048fe2000f8e02ff */
[----:B------:R-:W-:Y:S01]  /*56f40*/  ISETP.LT.AND P3, PT, R22, UR9, !P0 ;  /* 0x0000000916007c0c */ /* 0x000fe2000c761270 */
        /* <DEDUP_REMOVED lines=9> */
[-C--:B------:R-:W-:Y:S01]  /*56fe0*/  LEA R24, P6, R27, R3.reuse, 0x1 ;  /* 0x000000031b187211 */ /* 0x080fe200078c08ff */
[----:B------:R-:W-:Y:S01]  /*56ff0*/  ULDC UR6, c[0x0][0x248] ;  /* 0x0000920000067ab9 */ /* 0x000fe20000000800 */
[-C--:B------:R-:W-:Y:S01]  /*57000*/  LEA.HI.X.SX32 R23, R25, R0.reuse, 0x1, P5 ;  /* 0x0000000019177211 */ /* 0x080fe200028f0eff */
[----:B------:R0:W-:Y:S01]  /*57010*/  @P1 STG.E.U16 desc[UR56][R20.64], R29 ;  /* 0x0000001d14001986 */ /* 0x0001e2000c101538 */
[C---:B------:R-:W-:Y:S01]  /*57020*/  LEA R26, P5, R28.reuse, R3, 0x1 ;  /* 0x000000031c1a7211 */ /* 0x040fe200078a08ff */
[----:B------:R-:W-:Y:S01]  /*57030*/  ULDC UR9, c[0x0][0x22c] ;  /* 0x00008b0000097ab9 */ /* 0x000fe20000000800 */
[-C--:B------:R-:W-:Y:S01]  /*57040*/  LEA.HI.X.SX32 R25, R27, R0.reuse, 0x1, P6 ;  /* 0x000000001b197211 */ /* 0x080fe200030f0eff */
[----:B------:R1:W-:Y:S01]  /*57050*/  @P3 STG.E.U16 desc[UR56][R22.64], R30 ;  /* 0x0000001e16003986 */ /* 0x0003e2000c101538 */
[----:B------:R-:W-:Y:S01]  /*57060*/  LEA.HI.X.SX32 R27, R28, R0, 0x1, P5 ;  /* 0x000000001c1b7211 */ /* 0x000fe200028f0eff */
[----:B------:R-:W-:Y:S01]  /*57070*/  ULDC UR10, c[0x0][0x22c] ;  /* 0x00008b00000a7ab9 */ /* 0x000fe20000000800 */
[----:B------:R-:W-:-:S02]  /*57080*/  LOP3.LUT R28, R2, 0x60, R165, 0xfe, !PT ;  /* 0x00000060021c7812 */ /* 0x000fc400078efea5 */
[----:B------:R-:W-:Y:S02]  /*57090*/  PRMT R31, R158, 0x7632, R31 ;  /* 0x000076329e1f7816 */ /* 0x000fe4000000001f */
[C---:B------:R-:W-:Y:S01]  /*570a0*/  ISETP.LT.AND P5, PT, R28.reuse, UR7, !P0 ;  /* 0x000000071c007c0c */ /* 0x040fe2000c7a1270 */
[----:B------:R-:W-:Y:S01]  /*570b0*/  IMAD R28, R28, UR4, RZ ;  /* 0x000000041c1c7c24 */ /* 0x000fe2000f8e02ff */
[C---:B0-----:R-:W-:Y:S01]  /*570c0*/  LOP3.LUT R21, R2.reuse, 0x62, R165, 0xfe, !PT ;  /* 0x0000006202157812 */ /* 0x041fe200078efea5 */
[----:B------:R0:W-:Y:S01]  /*570d0*/  @P2 STG.E.U16 desc[UR56][R24.64], R31 ;  /* 0x0000001f18002986 */ /* 0x0001e2000c101538 */
[----:B------:R-:W-:Y:S01]  /*570e0*/  PRMT R159, R159, 0x7632, R159 ;  /* 0x000076329f9f7816 */ /* 0x000fe2000000009f */
[----:B------:R-:W-:Y:S01]  /*570f0*/  ULDC UR4, c[0x0][0x248] ;  /* 0x0000920000047ab9 */ /* 0x000fe20000000800 */
[--C-:B-1----:R-:W-:Y:S01]  /*57100*/  LOP3.LUT R23, R2, 0x64, R165.reuse, 0xfe, !PT ;  /* 0x0000006402177812 */ /* 0x102fe200078efea5 */
[----:B------:R-:W-:Y:S01]  /*57110*/  ULDC UR7, c[0x0][0x22c] ;  /* 0x00008b0000077ab9 */ /* 0x000fe20000000800 */
[-C--:B------:R-:W-:Y:S01]  /*57120*/  LEA R20, P1, R28, R3.reuse, 0x1 ;  /* 0x000000031c147211 */ /* 0x080fe200078208ff */
[----:B------:R1:W-:Y:S01]  /*57130*/  @P4 STG.E.U16 desc[UR56][R26.64], R159 ;  /* 0x0000009f1a004986 */ /* 0x0003e2000c101538 */
[--C-:B------:R-:W-:Y:S01]  /*57140*/  LOP3.LUT R22, R2, 0x66, R165.reuse, 0xfe, !PT ;  /* 0x0000006602167812 */ /* 0x100fe200078efea5 */
[----:B------:R-:W3:Y:S01]  /*57150*/  LDC R30, c[0x0][0x248] ;  /* 0x00009200ff1e7b82 */ /* 0x000ee20000000800 */
[----:B------:R-:W-:Y:S01]  /*57160*/  ISETP.LT.AND P2, PT, R21, UR8, !P0 ;  /* 0x0000000815007c0c */ /* 0x000fe2000c741270 */
[----:B------:R-:W-:Y:S01]  /*57170*/  ULDC UR8, c[0x0][0x22c] ;  /* 0x00008b0000087ab9 */ /* 0x000fe20000000800 */
[----:B------:R-:W-:Y:S01]  /*57180*/  ISETP.LT.AND P4, PT, R23, UR9, !P0 ;  /* 0x0000000917007c0c */ /* 0x000fe2000c781270 */
[----:B0-----:R-:W-:Y:S01]  /*57190*/  IMAD R25, R21, UR5, RZ ;  /* 0x0000000515197c24 */ /* 0x001fe2000f8e02ff */
[-C--:B------:R-:W-:Y:S01]  /*571a0*/  LEA.HI.X.SX32 R21, R28, R0.reuse, 0x1, P1 ;  /* 0x000000001c157211 */ /* 0x080fe200008f0eff */
[----:B------:R-:W-:Y:S01]  /*571b0*/  IMAD R28, R23, UR6, RZ ;  /* 0x00000006171c7c24 */ /* 0x000fe2000f8e02ff */
[C---:B------:R-:W-:Y:S01]  /*571c0*/  ISETP.LT.AND P3, PT, R22.reuse, UR7, !P0 ;  /* 0x0000000716007c0c */ /* 0x040fe2000c761270 */
[----:B------:R-:W-:Y:S01]  /*571d0*/  IMAD R29, R22, UR4, RZ ;  /* 0x00000004161d7c24 */ /* 0x000fe2000f8e02ff */
[CC--:B------:R-:W-:Y:S01]  /*571e0*/  LEA R22, P1, R25.reuse, R3.reuse, 0x1 ;  /* 0x0000000319167211 */ /* 0x0c0fe200078208ff */
[----:B------:R0:W-:Y:S01]  /*571f0*/  @P5 STG.E.U16 desc[UR56][R20.64], R160 ;  /* 0x000000a014005986 */ /* 0x0001e2000c101538 */
[-C--:B------:R-:W-:Y:S01]  /*57200*/  LEA R24, P6, R28, R3.reuse, 0x1 ;  /* 0x000000031c187211 */ /* 0x080fe200078c08ff */
[----:B------:R-:W-:Y:S01]  /*57210*/  ULDC UR4, c[0x0][0x22c] ;  /* 0x00008b0000047ab9 */ /* 0x000fe20000000800 */
[-C--:B------:R-:W-:Y:S01]  /*57220*/  LEA.HI.X.SX32 R23, R25, R0.reuse, 0x1, P1 ;  /* 0x0000000019177211 */ /* 0x080fe200008f0eff */
[----:B------:R-:W-:Y:S01]  /*57230*/  ULDC UR7, c[0x0][0x22c] ;  /* 0x00008b0000077ab9 */ /* 0x000fe20000000800 */
[--C-:B-1----:R-:W-:Y:S01]  /*57240*/  LOP3.LUT R27, R2, 0x82, R165.reuse, 0xfe, !PT ;  /* 0x00000082021b7812 */ /* 0x102fe200078efea5 */
[----:B------:R-:W-:Y:S01]  /*57250*/  ULDC UR5, c[0x0][0x248] ;  /* 0x0000920000057ab9 */ /* 0x000fe20000000800 */
[-C--:B------:R-:W-:Y:S01]  /*57260*/  LEA.HI.X.SX32 R25, R28, R0.reuse, 0x1, P6 ;  /* 0x000000001c197211 */ /* 0x080fe200030f0eff */
[----:B------:R1:W-:Y:S01]  /*57270*/  @P2 STG.E.U16 desc[UR56][R22.64], R161 ;  /* 0x000000a116002986 */ /* 0x0003e2000c101538 */
[-C--:B------:R-:W-:Y:S01]  /*57280*/  LEA R26, P5, R29, R3.reuse, 0x1 ;  /* 0x000000031d1a7211 */ /* 0x080fe200078a08ff */
[----:B------:R-:W-:Y:S01]  /*57290*/  ULDC UR6, c[0x0][0x248] ;  /* 0x0000920000067ab9 */ /* 0x000fe20000000800 */
[C-C-:B------:R-:W-:Y:S01]  /*572a0*/  LOP3.LUT R28, R2.reuse, 0x68, R165.reuse, 0xfe, !PT ;  /* 0x00000068021c7812 */ /* 0x140fe200078efea5 */
[----:B------:R5:W-:Y:S01]  /*572b0*/  @P4 STG.E.U16 desc[UR56][R24.64], R162 ;  /* 0x000000a218004986 */ /* 0x000be2000c101538 */
[----:B------:R-:W-:Y:S01]  /*572c0*/  ISETP.LT.AND P1, PT, R27, UR4, !P0 ;  /* 0x000000041b007c0c */ /* 0x000fe2000c721270 */
[----:B------:R-:W-:Y:S01]  /*572d0*/  ULDC UR4, c[0x0][0x248] ;  /* 0x0000920000047ab9 */ /* 0x000fe20000000800 */
[-C--:B------:R-:W-:Y:S01]  /*572e0*/  LEA.HI.X.SX32 R27, R29, R0.reuse, 0x1, P5 ;  /* 0x000000001d1b7211 */ /* 0x080fe200028f0eff */
[----:B------:R-:W-:Y:S01]  /*572f0*/  ULDC UR9, c[0x0][0x22c] ;  /* 0x00008b0000097ab9 */ /* 0x000fe20000000800 */
[C-C-:B0-----:R-:W-:Y:S01]  /*57300*/  LOP3.LUT R21, R2.reuse, 0x6a, R165.reuse, 0xfe, !PT ;  /* 0x0000006a02157812 */ /* 0x141fe200078efea5 */
[----:B------:R-:W0:Y:S01]  /*57310*/  LDC R31, c[0x0][0x248] ;  /* 0x00009200ff1f7b82 */ /* 0x000e220000000800 */
[----:B------:R-:W-:Y:S01]  /*57320*/  LOP3.LUT R20, R2, 0x6c, R165, 0xfe, !PT ;  /* 0x0000006c02147812 */ /* 0x000fe200078efea5 */
[----:B------:R2:W-:Y:S01]  /*57330*/  @P3 STG.E.U16 desc[UR56][R26.64], R163 ;  /* 0x000000a31a003986 */ /* 0x0005e2000c101538 */
[C---:B------:R-:W-:Y:S01]  /*57340*/  ISETP.LT.AND P4, PT, R28.reuse, UR7, !P0 ;  /* 0x000000071c007c0c */ /* 0x040fe2000c781270 */
[----:B------:R-:W-:Y:S01]  /*57350*/  IMAD R28, R28, UR4, RZ ;  /* 0x000000041c1c7c24 */ /* 0x000fe2000f8e02ff */
[C---:B------:R-:W-:Y:S01]  /*57360*/  ISETP.LT.AND P2, PT, R20.reuse, UR9, !P0 ;  /* 0x0000000914007c0c */ /* 0x040fe2000c741270 */
[C---:B-1----:R-:W-:Y:S01]  /*57370*/  IMAD R23, R21.reuse, UR5, RZ ;  /* 0x0000000515177c24 */ /* 0x042fe2000f8e02ff */
[----:B------:R-:W-:Y:S01]  /*57380*/  ISETP.LT.AND P3, PT, R21, UR8, !P0 ;  /* 0x0000000815007c0c */ /* 0x000fe2000c761270 */
[----:B-----5:R-:W-:Y:S01]  /*57390*/  IMAD R25, R20, UR6, RZ ;  /* 0x0000000614197c24 */ /* 0x020fe2000f8e02ff */
[CC--:B------:R-:W-:Y:S01]  /*573a0*/  LEA R20, P6, R28.reuse, R3.reuse, 0x1 ;  /* 0x000000031c147211 */ /* 0x0c0fe200078c08ff */
[----:B------:R-:W-:Y:S01]  /*573b0*/  ULDC UR8, c[0x0][0x22c] ;  /* 0x00008b0000087ab9 */ /* 0x000fe20000000800 */
[-C--:B------:R-:W-:Y:S01]  /*573c0*/  LEA R22, P5, R23, R3.reuse, 0x1 ;  /* 0x0000000317167211 */ /* 0x080fe200078a08ff */
[----:B------:R-:W-:Y:S01]  /*573d0*/  ULDC UR4, c[0x0][0x248] ;  /* 0x0000920000047ab9 */ /* 0x000fe20000000800 */
[-C--:B------:R-:W-:Y:S01]  /*573e0*/  LEA.HI.X.SX32 R21, R28, R0.reuse, 0x1, P6 ;  /* 0x000000001c157211 */ /* 0x080fe200030f0eff */
[----:B------:R-:W-:Y:S01]  /*573f0*/  ULDC UR5, c[0x0][0x248] ;  /* 0x0000920000057ab9 */ /* 0x000fe20000000800 */
[----:B------:R-:W-:Y:S01]  /*57400*/  LEA R24, P6, R25, R3, 0x1 ;  /* 0x0000000319187211 */ /* 0x000fe200078c08ff */
[----:B------:R-:W-:Y:S01]  /*57410*/  ULDC UR9, c[0x0][0x22c] ;  /* 0x00008b0000097ab9 */ /* 0x000fe20000000800 */
[----:B------:R-:W-:Y:S01]  /*57420*/  PRMT R160, R160, 0x7632, R160 ;  /* 0x00007632a0a07816 */ /* 0x000fe200000000a0 */
[----:B------:R-:W-:Y:S01]  /*57430*/  ULDC UR6, c[0x0][0x248] ;  /* 0x0000920000067ab9 */ /* 0x000fe20000000800 */
[----:B------:R-:W-:Y:S01]  /*57440*/  PRMT R161, R161, 0x7632, R161 ;  /* 0x00007632a1a17816 */ /* 0x000fe200000000a1 */
[----:B------:R-:W-:Y:S01]  /*57450*/  ULDC UR7, c[0x0][0x248] ;  /* 0x0000920000077ab9 */ /* 0x000fe20000000800 */
[----:B------:R-:W-:Y:S01]  /*57460*/  LEA.HI.X.SX32 R23, R23, R0, 0x1, P5 ;  /* 0x0000000017177211 */ /* 0x000fe200028f0eff */
[----:B------:R1:W-:Y:S01]  /*57470*/  @P4 STG.E.U16 desc[UR56][R20.64], R160 ;  /* 0x000000a014004986 */ /* 0x0003e2000c101538 */
[----:B------:R-:W-:-:S02]  /*57480*/  PRMT R162, R162, 0x7632, R162 ;  /* 0x00007632a2a27816 */ /* 0x000fc400000000a2 */
[----:B------:R-:W-:Y:S01]  /*57490*/  LEA.HI.X.SX32 R25, R25, R0, 0x1, P6 ;  /* 0x0000000019197211 */ /* 0x000fe200030f0eff */
[----:B------:R5:W-:Y:S01]  /*574a0*/  @P3 STG.E.U16 desc[UR56][R22.64], R161 ;  /* 0x000000a116003986 */ /* 0x000be2000c101538 */
[----:B--2---:R-:W-:Y:S02]  /*574b0*/  LOP3.LUT R26, R2, 0x6e, R165, 0xfe, !PT ;  /* 0x0000006e021a7812 */ /* 0x004fe400078efea5 */
[----:B------:R-:W-:Y:S01]  /*574c0*/  PRMT R163, R163, 0x7632, R163 ;  /* 0x00007632a3a37816 */ /* 0x000fe200000000a3 */
[----:B------:R2:W-:Y:S01]  /*574d0*/  @P2 STG.E.U16 desc[UR56][R24.64], R162 ;  /* 0x000000a218002986 */ /* 0x0005e2000c101538 */
[C---:B------:R-:W-:Y:S01]  /*574e0*/  ISETP.LT.AND P2, PT, R26.reuse, UR8, !P0 ;  /* 0x000000081a007c0c */ /* 0x040fe2000c741270 */
[----:B------:R-:W-:Y:S01]  /*574f0*/  IMAD R26, R26, UR4, RZ ;  /* 0x000000041a1a7c24 */ /* 0x000fe2000f8e02ff */
[----:B------:R-:W-:Y:S01]  /*57500*/  ULDC UR4, c[0x0][0x22c] ;  /* 0x00008b0000047ab9 */ /* 0x000fe20000000800 */
[C-C-:B-1----:R-:W-:Y:S02]  /*57510*/  LOP3.LUT R21, R2.reuse, 0x70, R165.reuse, 0xfe, !PT ;  /* 0x0000007002157812 */ /* 0x142fe400078efea5 */
[----:B------:R-:W-:-:S02]  /*57520*/  LOP3.LUT R27, R2, 0x84, R165, 0xfe, !PT ;  /* 0x00000084021b7812 */ /* 0x000fc400078efea5 */
[--C-:B-----5:R-:W-:Y:S02]  /*57530*/  LOP3.LUT R23, R2, 0x72, R165.reuse, 0xfe, !PT ;  /* 0x0000007202177812 */ /* 0x120fe400078efea5 */
[-C--:B------:R-:W-:Y:S02]  /*57540*/  LEA R20, P3, R26, R3.reuse, 0x1 ;  /* 0x000000031a147211 */ /* 0x080fe400078608ff */
[----:B------:R-:W-:Y:S01]  /*57550*/  LOP3.LUT R22, R2, 0x74, R165, 0xfe, !PT ;  /* 0x0000007402167812 */ /* 0x000fe200078efea5 */
[C---:B--2---:R-:W-:Y:S01]  /*57560*/  IMAD R25, R21.reuse, UR5, RZ ;  /* 0x0000000515197c24 */ /* 0x044fe2000f8e02ff */
[----:B------:R-:W-:Y:S01]  /*57570*/  ISETP.LT.AND P5, PT, R21, UR9, !P0 ;  /* 0x0000000915007c0c */ /* 0x000fe2000c7a1270 */
[C---:B------:R-:W-:Y:S01]  /*57580*/  IMAD R28, R23.reuse, UR6, RZ ;  /* 0x00000006171c7c24 */ /* 0x040fe2000f8e02ff */
[-C--:B------:R-:W-:Y:S01]  /*57590*/  LEA.HI.X.SX32 R21, R26, R0.reuse, 0x1, P3 ;  /* 0x000000001a157211 */ /* 0x080fe200018f0eff */
[C---:B------:R-:W-:Y:S01]  /*575a0*/  IMAD R29, R22.reuse, UR7, RZ ;  /* 0x00000007161d7c24 */ /* 0x040fe2000f8e02ff */
[----:B------:R-:W-:Y:S01]  /*575b0*/  ISETP.LT.AND P3, PT, R22, UR4, !P0 ;  /* 0x0000000416007c0c */ /* 0x000fe2000c761270 */
[----:B------:R-:W-:Y:S01]  /*575c0*/  ULDC UR4, c[0x0][0x22c] ;  /* 0x00008b0000047ab9 */ /* 0x000fe20000000800 */
[----:B------:R-:W-:Y:S01]  /*575d0*/  ISETP.LT.AND P4, PT, R23, UR10, !P0 ;  /* 0x0000000a17007c0c */ /* 0x000fe2000c781270 */
[----:B------:R1:W-:Y:S01]  /*575e0*/  @P2 STG.E.U16 desc[UR56][R20.64], R163 ;  /* 0x000000a314002986 */ /* 0x0003e2000c101538 */
[CC--:B------:R-:W-:Y:S01]  /*575f0*/  LEA R22, P6, R25.reuse, R3.reuse, 0x1 ;  /* 0x0000000319167211 */ /* 0x0c0fe200078c08ff */
[----:B------:R-:W-:Y:S01]  /*57600*/  ULDC UR6, c[0x0][0x22c] ;  /* 0x00008b0000067ab9 */ /* 0x000fe20000000800 */
[-C--:B------:R-:W-:Y:S01]  /*57610*/  LEA R24, P2, R28, R3.reuse, 0x1 ;  /* 0x000000031c187211 */ /* 0x080fe200078408ff */
[----:B------:R-:W-:Y:S01]  /*57620*/  ULDC UR5, c[0x0][0x248] ;  /* 0x0000920000057ab9 */ /* 0x000fe20000000800 */
[----:B------:R-:W-:Y:S01]  /*57630*/  LEA.HI.X.SX32 R23, R25, R0, 0x1, P6 ;  /* 0x0000000019177211 */ /* 0x000fe200030f0eff */
[----:B------:R-:W-:Y:S01]  /*57640*/  ULDC UR7, c[0x0][0x22c] ;  /* 0x00008b0000077ab9 */ /* 0x000fe20000000800 */
[----:B------:R-:W-:-:S02]  /*57650*/  LEA R26, P6, R29, R3, 0x1 ;  /* 0x000000031d1a7211 */ /* 0x000fc400078c08ff */
[-C--:B------:R-:W-:Y:S01]  /*57660*/  LEA.HI.X.SX32 R25, R28, R0.reuse, 0x1, P2 ;  /* 0x000000001c197211 */ /* 0x080fe200010f0eff */
[----:B------:R2:W-:Y:S01]  /*57670*/  @P5 STG.E.U16 desc[UR56][R22.64], R168 ;  /* 0x000000a816005986 */ /* 0x0005e2000c101538 */
[----:B------:R-:W-:Y:S01]  /*57680*/  ISETP.LT.AND P2, PT, R27, UR4, !P0 ;  /* 0x000000041b007c0c */ /* 0x000fe2000c741270 */
[----:B------:R-:W-:Y:S01]  /*57690*/  ULDC UR4, c[0x0][0x248] ;  /* 0x0000920000047ab9 */ /* 0x000fe20000000800 */
[C-C-:B-1----:R-:W-:Y:S01]  /*576a0*/  LOP3.LUT R21, R2.reuse, 0x76, R165.reuse, 0xfe, !PT ;  /* 0x0000007602157812 */ /* 0x142fe200078efea5 */
[----:B------:R1:W-:Y:S01]  /*576b0*/  @P4 STG.E.U16 desc[UR56][R24.64], R169 ;  /* 0x000000a918004986 */ /* 0x0003e2000c101538 */
[-C--:B------:R-:W-:Y:S01]  /*576c0*/  LEA.HI.X.SX32 R27, R29, R0.reuse, 0x1, P6 ;  /* 0x000000001d1b7211 */ /* 0x080fe200030f0eff */
[----:B------:R-:W5:Y:S01]  /*576d0*/  LDC R28, c[0x0][0x248] ;  /* 0x00009200ff1c7b82 */ /* 0x000f620000000800 */
[--C-:B------:R-:W-:Y:S02]  /*576e0*/  LOP3.LUT R20, R2, 0x78, R165.reuse, 0xfe, !PT ;  /* 0x0000007802147812 */ /* 0x100fe400078efea5 */
[C---:B------:R-:W-:Y:S01]  /*576f0*/  ISETP.LT.AND P5, PT, R21.reuse, UR6, !P0 ;  /* 0x0000000615007c0c */ /* 0x040fe2000c7a1270 */
[----:B------:R-:W-:Y:S01]  /*57700*/  IMAD R21, R21, UR4, RZ ;  /* 0x0000000415157c24 */ /* 0x000fe2000f8e02ff */
[----:B------:R4:W-:Y:S01]  /*57710*/  @P3 STG.E.U16 desc[UR56][R26.64], R170 ;  /* 0x000000aa1a003986 */ /* 0x0009e2000c101538 */
[----:B------:R-:W-:Y:S01]  /*57720*/  ISETP.LT.AND P3, PT, R20, UR7, !P0 ;  /* 0x0000000714007c0c */ /* 0x000fe2000c761270 */
[----:B------:R-:W-:Y:S01]  /*57730*/  ULDC UR4, c[0x0][0x248] ;  /* 0x0000920000047ab9 */ /* 0x000fe20000000800 */
[----:B--2---:R-:W-:Y:S01]  /*57740*/  LOP3.LUT R23, R2, 0x7a, R165, 0xfe, !PT ;  /* 0x0000007a02177812 */ /* 0x004fe200078efea5 */
[----:B------:R-:W-:Y:S01]  /*57750*/  ULDC UR6, c[0x0][0x22c] ;  /* 0x00008b0000067ab9 */ /* 0x000fe20000000800 */
[----:B-1----:R-:W-:Y:S01]  /*57760*/  IMAD R24, R20, UR5, RZ ;  /* 0x0000000514187c24 */ /* 0x002fe2000f8e02ff */
[-C--:B------:R-:W-:Y:S01]  /*57770*/  LEA R20, P4, R21, R3.reuse, 0x1 ;  /* 0x0000000315147211 */ /* 0x080fe200078808ff */
[----:B------:R-:W-:Y:S01]  /*57780*/  ULDC UR5, c[0x0][0x22c] ;  /* 0x00008b0000057ab9 */ /* 0x000fe20000000800 */
[----:B------:R-:W-:Y:S01]  /*57790*/  IMAD R25, R23, UR4, RZ ;  /* 0x0000000417197c24 */ /* 0x000fe2000f8e02ff */
[----:B------:R-:W-:Y:S01]  /*577a0*/  ULDC UR4, c[0x0][0x248] ;  /* 0x0000920000047ab9 */ /* 0x000fe20000000800 */
[----:B------:R-:W-:Y:S01]  /*577b0*/  LEA.HI.X.SX32 R21, R21, R0, 0x1, P4 ;  /* 0x0000000015157211 */ /* 0x000fe200020f0eff */
[----:B------:R-:W1:Y:S01]  /*577c0*/  LDC R29, c[0x0][0x248] ;  /* 0x00009200ff1d7b82 */ /* 0x000e620000000800 */
[----:B------:R-:W-:-:S02]  /*577d0*/  LEA R22, P6, R24, R3, 0x1 ;  /* 0x0000000318167211 */ /* 0x000fc400078c08ff */
[----:B----4-:R-:W-:Y:S01]  /*577e0*/  LOP3.LUT R26, R2, 0x86, R165, 0xfe, !PT ;  /* 0x00000086021a7812 */ /* 0x010fe200078efea5 */
[----:B------:R2:W-:Y:S01]  /*577f0*/  @P5 STG.E.U16 desc[UR56][R20.64], R171 ;  /* 0x000000ab14005986 */ /* 0x0005e2000c101538 */
[----:B------:R-:W-:Y:S01]  /*57800*/  ISETP.LT.AND P4, PT, R23, UR5, !P0 ;  /* 0x0000000517007c0c */ /* 0x000fe2000c781270 */
[----:B------:R-:W-:Y:S01]  /*57810*/  ULDC UR5, c[0x0][0x22c] ;  /* 0x00008b0000057ab9 */ /* 0x000fe20000000800 */
[----:B------:R-:W-:Y:S02]  /*57820*/  PRMT R27, R168, 0x7632, R27 ;  /* 0x00007632a81b7816 */ /* 0x000fe4000000001b */
[----:B------:R-:W-:Y:S02]  /*57830*/  LEA.HI.X.SX32 R23, R24, R0, 0x1, P6 ;  /* 0x0000000018177211 */ /* 0x000fe400030f0eff */
[----:B------:R-:W-:Y:S02]  /*57840*/  ISETP.LT.AND P5, PT, R26, UR6, !P0 ;  /* 0x000000061a007c0c */ /* 0x000fe4000c7a1270 */
[----:B------:R-:W-:Y:S01]  /*57850*/  LEA R24, P6, R25, R3, 0x1 ;  /* 0x0000000319187211 */ /* 0x000fe200078c08ff */
[----:B------:R4:W-:Y:S01]  /*57860*/  @P3 STG.E.U16 desc[UR56][R22.64], R27 ;  /* 0x0000001b16003986 */ /* 0x0009e2000c101538 */
[----:B------:R-:W-:-:S02]  /*57870*/  LOP3.LUT R26, R2, 0x7c, R165, 0xfe, !PT ;  /* 0x0000007c021a7812 */ /* 0x000fc400078efea5 */
[----:B------:R-:W-:Y:S02]  /*57880*/  PRMT R169, R169, 0x7632, R169 ;  /* 0x00007632a9a97816 */ /* 0x000fe400000000a9 */
[----:B------:R-:W-:Y:S02]  /*57890*/  LEA.HI.X.SX32 R25, R25, R0, 0x1, P6 ;  /* 0x0000000019197211 */ /* 0x000fe400030f0eff */
[C---:B------:R-:W-:Y:S01]  /*578a0*/  ISETP.LT.AND P3, PT, R26.reuse, UR5, !P0 ;  /* 0x000000051a007c0c */ /* 0x040fe2000c761270 */
[----:B------:R-:W-:Y:S01]  /*578b0*/  IMAD R26, R26, UR4, RZ ;  /* 0x000000041a1a7c24 */ /* 0x000fe2000f8e02ff */
[----:B------:R-:W-:Y:S01]  /*578c0*/  ULDC UR4, c[0x0][0x248] ;  /* 0x0000920000047ab9 */ /* 0x000fe20000000800 */
[----:B------:R3:W-:Y:S01]  /*578d0*/  @P4 STG.E.U16 desc[UR56][R24.64], R169 ;  /* 0x000000a918004986 */ /* 0x0007e2000c101538 */
[----:B------:R-:W-:Y:S01]  /*578e0*/  PRMT R170, R170, 0x7632, R170 ;  /* 0x00007632aaaa7816 */ /* 0x000fe200000000aa */
[----:B------:R-:W-:Y:S01]  /*578f0*/  ULDC UR5, c[0x0][0x22c] ;  /* 0x00008b0000057ab9 */ /* 0x000fe20000000800 */
[----:B--2---:R-:W-:-:S02]  /*57900*/  LEA R20, P4, R26, R3, 0x1 ;  /* 0x000000031a147211 */ /* 0x004fc400078808ff */
[--C-:B----4-:R-:W-:Y:S02]  /*57910*/  LOP3.LUT R22, R2, 0x7e, R165.reuse, 0xfe, !PT ;  /* 0x0000007e02167812 */ /* 0x110fe400078efea5 */
[----:B------:R-:W-:Y:S02]  /*57920*/  LEA.HI.X.SX32 R21, R26, R0, 0x1, P4 ;  /* 0x000000001a157211 */ /* 0x000fe400020f0eff */
[C---:B------:R-:W-:Y:S01]  /*57930*/  ISETP.LT.AND P4, PT, R22.reuse, UR5, !P0 ;  /* 0x0000000516007c0c */ /* 0x040fe2000c781270 */
[----:B------:R-:W-:Y:S01]  /*57940*/  IMAD R23, R22, UR4, RZ ;  /* 0x0000000416177c24 */ /* 0x000fe2000f8e02ff */
[----:B------:R-:W-:Y:S01]  /*57950*/  ULDC UR4, c[0x0][0x248] ;  /* 0x0000920000047ab9 */ /* 0x000fe20000000800 */
[----:B---3--:R-:W-:Y:S01]  /*57960*/  LOP3.LUT R24, R2, 0x80, R165, 0xfe, !PT ;  /* 0x0000008002187812 */ /* 0x008fe200078efea5 */
[----:B------:R2:W-:Y:S01]  /*57970*/  @P3 STG.E.U16 desc[UR56][R20.64], R170 ;  /* 0x000000aa14003986 */ /* 0x0005e2000c101538 */
[----:B------:R-:W-:Y:S01]  /*57980*/  ULDC UR5, c[0x0][0x22c] ;  /* 0x00008b0000057ab9 */ /* 0x000fe20000000800 */
[----:B------:R-:W-:-:S02]  /*57990*/  LEA R22, P3, R23, R3, 0x1 ;  /* 0x0000000317167211 */ /* 0x000fc400078608ff */
[----:B------:R-:W-:Y:S01]  /*579a0*/  IMAD R25, R24, UR4, RZ ;  /* 0x0000000418197c24 */ /* 0x000fe2000f8e02ff */
[----:B------:R-:W-:Y:S01]  /*579b0*/  PRMT R171, R171, 0x7632, R171 ;  /* 0x00007632abab7816 */ /* 0x000fe200000000ab */
[----:B------:R-:W-:Y:S01]  /*579c0*/  ULDC UR4, c[0x0][0x22c] ;  /* 0x00008b0000047ab9 */ /* 0x000fe20000000800 */
[-C--:B------:R-:W-:Y:S01]  /*579d0*/  LEA.HI.X.SX32 R23, R23, R0.reuse, 0x1, P3 ;  /* 0x0000000017177211 */ /* 0x080fe200018f0eff */
[----:B-----5:R-:W-:Y:S01]  /*579e0*/  IMAD R27, R28, 0x2, R25 ;  /* 0x000000021c1b7824 */ /* 0x020fe200078e0219 */
[----:B------:R-:W-:Y:S01]  /*579f0*/  ISETP.LT.AND P3, PT, R24, UR5, !P0 ;  /* 0x0000000518007c0c */ /* 0x000fe2000c761270 */
[----:B------:R-:W-:Y:S01]  /*57a00*/  ULDC UR5, c[0x0][0x22c] ;  /* 0x00008b0000057ab9 */ /* 0x000fe20000000800 */
[----:B------:R-:W-:Y:S01]  /*57a10*/  LOP3.LUT R24, R2, 0x88, R165, 0xfe, !PT ;  /* 0x0000008802187812 */ /* 0x000fe200078efea5 */
[----:B------:R3:W-:Y:S01]  /*57a20*/  @P4 STG.E.U16 desc[UR56][R22.64], R171 ;  /* 0x000000ab16004986 */ /* 0x0007e2000c101538 */
[CC--:B--2---:R-:W-:Y:S01]  /*57a30*/  LEA R20, P6, R25.reuse, R3.reuse, 0x1 ;  /* 0x0000000319147211 */ /* 0x0c4fe200078c08ff */
[----:B------:R-:W-:Y:S01]  /*57a40*/  IMAD R28, R30, 0x2, R27 ;  /* 0x000000021e1c7824 */ /* 0x000fe200078e021b */
[----:B------:R-:W-:Y:S01]  /*57a50*/  ISETP.LT.AND P4, PT, R24, UR4, !P0 ;  /* 0x0000000418007c0c */ /* 0x000fe2000c781270 */
[----:B------:R-:W2:Y:S01]  /*57a60*/  LDC R30, c[0x0][0x248] ;  /* 0x00009200ff1e7b82 */ /* 0x000ea20000000800 */
[-C--:B------:R-:W-:Y:S01]  /*57a70*/  LEA.HI.X.SX32 R21, R25, R0.reuse, 0x1, P6 ;  /* 0x0000000019157211 */ /* 0x080fe200030f0eff */
[----:B-1----:R-:W-:Y:S01]  /*57a80*/  IMAD R29, R29, 0x2, R28 ;  /* 0x000000021d1d7824 */ /* 0x002fe200078e021c */
[C---:B------:R-:W-:Y:S01]  /*57a90*/  LEA R24, P6, R27.reuse, R3, 0x1 ;  /* 0x000000031b187211 */ /* 0x040fe200078c08ff */
[----:B------:R-:W-:Y:S01]  /*57aa0*/  ULDC UR4, c[0x0][0x22c] ;  /* 0x00008b0000047ab9 */ /* 0x000fe20000000800 */
[----:B------:R-:W-:Y:S01]  /*57ab0*/  LOP3.LUT R26, R2, 0x8a, R165, 0xfe, !PT ;  /* 0x0000008a021a7812 */ /* 0x000fe200078efea5 */
[----:B------:R1:W-:Y:S01]  /*57ac0*/  @P3 STG.E.U16 desc[UR56][R20.64], R172 ;  /* 0x000000ac14003986 */ /* 0x0003e2000c101538 */
[----:B------:R-:W-:-:S02]  /*57ad0*/  LEA.HI.X.SX32 R25, R27, R0, 0x1, P6 ;  /* 0x000000001b197211 */ /* 0x000fc400030f0eff */
[-C--:B---3--:R-:W-:Y:S02]  /*57ae0*/  LEA R22, P6, R28, R3.reuse, 0x1 ;  /* 0x000000031c167211 */ /* 0x088fe400078c08ff */
[----:B------:R-:W-:Y:S01]  /*57af0*/  ISETP.LT.AND P3, PT, R26, UR4, !P0 ;  /* 0x000000041a007c0c */ /* 0x000fe2000c761270 */
[----:B------:R3:W-:Y:S01]  /*57b00*/  @P1 STG.E.U16 desc[UR56][R24.64], R173 ;  /* 0x000000ad18001986 */ /* 0x0007e2000c101538 */
[----:B------:R-:W-:Y:S01]  /*57b10*/  LOP3.LUT R27, R2, 0x8c, R165, 0xfe, !PT ;  /* 0x0000008c021b7812 */ /* 0x000fe200078efea5 */
[----:B------:R-:W-:Y:S01]  /*57b20*/  ULDC UR4, c[0x0][0x22c] ;  /* 0x00008b0000047ab9 */ /* 0x000fe20000000800 */
[-C--:B------:R-:W-:Y:S02]  /*57b30*/  LEA.HI.X.SX32 R23, R28, R0.reuse, 0x1, P6 ;  /* 0x000000001c177211 */ /* 0x080fe400030f0eff */
[-C--:B------:R-:W-:Y:S01]  /*57b40*/  LEA R26, P6, R29, R3.reuse, 0x1 ;  /* 0x000000031d1a7211 */ /* 0x080fe200078c08ff */
[----:B------:R-:W4:Y:S01]  /*57b50*/  LDC R28, c[0x0][0x248] ;  /* 0x00009200ff1c7b82 */ /* 0x000f220000000800 */
[----:B------:R-:W-:Y:S01]  /*57b60*/  ISETP.LT.AND P1, PT, R27, UR4, !P0 ;  /* 0x000000041b007c0c */ /* 0x000fe2000c721270 */
[----:B------:R-:W-:Y:S01]  /*57b70*/  ULDC UR4, c[0x0][0x22c] ;  /* 0x00008b0000047ab9 */ /* 0x000fe20000000800 */
[-C--:B------:R-:W-:Y:S01]  /*57b80*/  LEA.HI.X.SX32 R27, R29, R0.reuse, 0x1, P6 ;  /* 0x000000001d1b7211 */ /* 0x080fe200030f0eff */
[----:B------:R-:W-:Y:S01]  /*57b90*/  IMAD R29, R32, 0x2, R29 ;  /* 0x00000002201d7824 */ /* 0x000fe200078e021d */
[C-C-:B-1----:R-:W-:Y:S01]  /*57ba0*/  LOP3.LUT R20, R2.reuse, 0x8e, R165.reuse, 0xfe, !PT ;  /* 0x0000008e02147812 */ /* 0x142fe200078efea5 */
[----:B------:R1:W-:Y:S01]  /*57bb0*/  @P2 STG.E.U16 desc[UR56][R22.64], R174 ;  /* 0x000000ae16002986 */ /* 0x0003e2000c101538 */
[----:B------:R-:W-:Y:S01]  /*57bc0*/  LOP3.LUT R21, R2, 0x90, R165, 0xfe, !PT ;  /* 0x0000009002157812 */ /* 0x000fe200078efea5 */
[----:B---3--:R-:W3:Y:S01]  /*57bd0*/  LDC R25, c[0x0][0x248] ;  /* 0x00009200ff197b82 */ /* 0x008ee20000000800 */
[----:B------:R-:W-:Y:S01]  /*57be0*/  ISETP.LT.AND P2, PT, R20, UR4, !P0 ;  /* 0x0000000414007c0c */ /* 0x000fe2000c741270 */
[----:B------:R-:W-:Y:S01]  /*57bf0*/  ULDC UR4, c[0x0][0x22c] ;  /* 0x00008b0000047ab9 */ /* 0x000fe20000000800 */
[-C--:B------:R-:W-:Y:S01]  /*57c00*/  LEA R20, P6, R29, R3.reuse, 0x1 ;  /* 0x000000031d147211 */ /* 0x080fe200078c08ff */
[----:B------:R5:W-:Y:S01]  /*57c10*/  @P5 STG.E.U16 desc[UR56][R26.64], R175 ;  /* 0x000000af1a005986 */ /* 0x000be2000c101538 */
[----:B------:R-:W-:Y:S01]  /*57c20*/  ISETP.LT.AND P5, PT, R21, UR4, !P0 ;  /* 0x0000000415007c0c */ /* 0x000fe2000c7a1270 */
[----:B--2---:R-:W-:Y:S01]  /*57c30*/  IMAD R24, R30, 0x2, R29 ;  /* 0x000000021e187824 */ /* 0x004fe200078e021d */
[----:B------:R-:W-:Y:S01]  /*57c40*/  PRMT R172, R172, 0x7632, R172 ;  /* 0x00007632acac7816 */ /* 0x000fe200000000ac */
[----:B------:R-:W-:Y:S01]  /*57c50*/  ULDC UR4, c[0x0][0x22c] ;  /* 0x00008b0000047ab9 */ /* 0x000fe20000000800 */
[----:B------:R-:W-:Y:S01]  /*57c60*/  LEA.HI.X.SX32 R21, R29, R0, 0x1, P6 ;  /* 0x000000001d157211 */ /* 0x000fe200030f0eff */
[----:B------:R-:W2:Y:S01]  /*57c70*/  LDC R30, c[0x0][0x248] ;  /* 0x00009200ff1e7b82 */ /* 0x000ea20000000800 */
[----:B-1----:R-:W-:-:S02]  /*57c80*/  LEA R22, P6, R24, R3, 0x1 ;  /* 0x0000000318167211 */ /* 0x002fc400078c08ff */
[----:B------:R-:W-:Y:S01]  /*57c90*/  PRMT R173, R173, 0x7632, R173 ;  /* 0x00007632adad7816 */ /* 0x000fe200000000ad */
[----:B------:R1:W-:Y:S01]  /*57ca0*/  @P4 STG.E.U16 desc[UR56][R20.64], R172 ;  /* 0x000000ac14004986 */ /* 0x0003e2000c101538 */
[----:B------:R-:W-:Y:S02]  /*57cb0*/  LEA.HI.X.SX32 R23, R24, R0, 0x1, P6 ;  /* 0x0000000018177211 */ /* 0x000fe400030f0eff */
[----:B-----5:R-:W-:Y:S01]  /*57cc0*/  LOP3.LUT R26, R2, 0x92, R165, 0xfe, !PT ;  /* 0x00000092021a7812 */ /* 0x020fe200078efea5 */
[----:B------:R-:W5:Y:S01]  /*57cd0*/  LDC R29, c[0x0][0x248] ;  /* 0x00009200ff1d7b82 */ /* 0x000f620000000800 */
[----:B------:R-:W-:Y:S01]  /*57ce0*/  PRMT R174, R174, 0x7632, R174 ;  /* 0x00007632aeae7816 */ /* 0x000fe200000000ae */
[----:B------:R4:W-:Y:S01]  /*57cf0*/  @P3 STG.E.U16 desc[UR56][R22.64], R173 ;  /* 0x000000ad16003986 */ /* 0x0009e2000c101538 */
[----:B------:R-:W-:Y:S01]  /*57d00*/  ISETP.LT.AND P4, PT, R26, UR4, !P0 ;  /* 0x000000041a007c0c */ /* 0x000fe2000c781270 */
[----:B------:R-:W-:Y:S01]  /*57d10*/  ULDC UR4, c[0x0][0x22c] ;  /* 0x00008b0000047ab9 */ /* 0x000fe20000000800 */
[----:B------:R-:W-:Y:S01]  /*57d20*/  PRMT R175, R175, 0x7632, R175 ;  /* 0x00007632afaf7816 */ /* 0x000fe200000000af */
[----:B---3--:R-:W-:Y:S01]  /*57d30*/  IMAD R26, R25, 0x2, R24 ;  /* 0x00000002191a7824 */ /* 0x008fe200078e0218 */
[C-C-:B------:R-:W-:Y:S01]  /*57d40*/  LOP3.LUT R25, R2.reuse, 0x94, R165.reuse, 0xfe, !PT ;  /* 0x0000009402197812 */ /* 0x140fe200078efea5 */
[----:B------:R-:W3:Y:S01]  /*57d50*/  LDC R32, c[0x0][0x248] ;  /* 0x00009200ff207b82 */ /* 0x000ee20000000800 */
[----:B-1----:R-:W-:Y:S01]  /*57d60*/  LOP3.LUT R21, R2, 0x96, R165, 0xfe, !PT ;  /* 0x0000009602157812 */ /* 0x002fe200078efea5 */
[----:B0-----:R-:W-:Y:S01]  /*57d70*/  IMAD R27, R31, 0x2, R26 ;  /* 0x000000021f1b7824 */ /* 0x001fe200078e021a */
[----:B------:R-:W-:-:S02]  /*57d80*/  LEA R24, P6, R26, R3, 0x1 ;  /* 0x000000031a187211 */ /* 0x000fc400078c08ff */
[----:B------:R-:W-:Y:S01]  /*57d90*/  ISETP.LT.AND P3, PT, R25, UR4, !P0 ;  /* 0x0000000419007c0c */ /* 0x000fe2000c761270 */
[----:B------:R-:W-:Y:S01]  /*57da0*/  ULDC UR4, c[0x0][0x22c] ;  /* 0x00008b0000047ab9 */ /* 0x000fe20000000800 */
[-C--:B------:R-:W-:Y:S01]  /*57db0*/  LEA.HI.X.SX32 R25, R26, R0.reuse, 0x1, P6 ;  /* 0x000000001a197211 */ /* 0x080fe200030f0eff */
[----:B------:R-:W0:Y:S01]  /*57dc0*/  LDC R31, c[0x0][0x248] ;  /* 0x00009200ff1f7b82 */ /* 0x000e220000000800 */
[-C--:B------:R-:W-:Y:S02]  /*57dd0*/  LEA R20, P6, R27, R3.reuse, 0x1 ;  /* 0x000000031b147211 */ /* 0x080fe400078c08ff */
[----:B----4-:R-:W-:Y:S01]  /*57de0*/  LOP3.LUT R23, R2, 0x98, R165, 0xfe, !PT ;  /* 0x0000009802177812 */ /* 0x010fe200078efea5 */
[----:B------:R1:W-:Y:S01]  /*57df0*/  @P1 STG.E.U16 desc[UR56][R24.64], R174 ;  /* 0x000000ae18001986 */ /* 0x0003e2000c101538 */
[----:B------:R-:W-:Y:S01]  /*57e00*/  ISETP.LT.AND P1, PT, R21, UR4, !P0 ;  /* 0x0000000415007c0c */ /* 0x000fe2000c721270 */
[----:B------:R-:W-:Y:S01]  /*57e10*/  ULDC UR4, c[0x0][0x22c] ;  /* 0x00008b0000047ab9 */ /* 0x000fe20000000800 */
[-C--:B------:R-:W-:Y:S01]  /*57e20*/  LEA.HI.X.SX32 R21, R27, R0.reuse, 0x1, P6 ;  /* 0x000000001b157211 */ /* 0x080fe200030f0eff */
[----:B------:R-:W-:Y:S01]  /*57e30*/  IMAD R27, R28, 0x2, R27 ;  /* 0x000000021c1b7824 */ /* 0x000fe200078e021b */
[C-C-:B------:R-:W-:Y:S01]  /*57e40*/  LOP3.LUT R173, R2.reuse, 0x11e, R165.reuse, 0xfe, !PT ;  /* 0x0000011e02ad7812 */ /* 0x140fe200078efea5 */
[----:B------:R-:W4:Y:S01]  /*57e50*/  LDC R28, c[0x0][0x248] ;  /* 0x00009200ff1c7b82 */ /* 0x000f220000000800 */
[----:B------:R-:W-:Y:S01]  /*57e60*/  LOP3.LUT R171, R2, 0x120, R165, 0xfe, !PT ;  /* 0x0000012002ab7812 */ /* 0x000fe200078efea5 */
[----:B------:R1:W-:Y:S01]  /*57e70*/  @P2 STG.E.U16 desc[UR56][R20.64], R175 ;  /* 0x000000af14002986 */ /* 0x0003e2000c101538 */
[-C--:B------:R-:W-:Y:S01]  /*57e80*/  LEA R22, P6, R27, R3.reuse, 0x1 ;  /* 0x000000031b167211 */ /* 0x080fe200078c08ff */
[----:B--2---:R-:W-:Y:S01]  /*57e90*/  IMAD R26, R30, 0x2, R27 ;  /* 0x000000021e1a7824 */ /* 0x004fe200078e021b */
[----:B------:R-:W-:Y:S01]  /*57ea0*/  ISETP.LT.AND P2, PT, R23, UR4, !P0 ;  /* 0x0000000417007c0c */ /* 0x000fe2000c741270 */
[----:B------:R-:W-:Y:S01]  /*57eb0*/  ULDC UR4, c[0x0][0x22c] ;  /* 0x00008b0000047ab9 */ /* 0x000fe20000000800 */
[-C--:B------:R-:W-:Y:S01]  /*57ec0*/  LEA.HI.X.SX32 R23, R27, R0.reuse, 0x1, P6 ;  /* 0x000000001b177211 */ /* 0x080fe200030f0eff */
[----:B-----5:R-:W-:Y:S01]  /*57ed0*/  IMAD R27, R29, 0x2, R26 ;  /* 0x000000021d1b7824 */ /* 0x020fe200078e021a */
[----:B-1----:R-:W-:Y:S01]  /*57ee0*/  LOP3.LUT R25, R2, 0x9a, R165, 0xfe, !PT ;  /* 0x0000009a02197812 */ /* 0x002fe200078efea5 */
[----:B------:R-:W1:Y:S01]  /*57ef0*/  LDC R29, c[0x0][0x248] ;  /* 0x00009200ff1d7b82 */ /* 0x000e620000000800 */
[C---:B------:R-:W-:Y:S01]  /*57f00*/  LEA R24, P6, R26.reuse, R3, 0x1 ;  /* 0x000000031a187211 */ /* 0x040fe200078c08ff */
[----:B------:R2:W-:Y:S01]  /*57f10*/  @P5 STG.E.U16 desc[UR56][R22.64], R176 ;  /* 0x000000b016005986 */ /* 0x0005e2000c101538 */
[----:B------:R-:W-:Y:S01]  /*57f20*/  ISETP.LT.AND P5, PT, R25, UR4, !P0 ;  /* 0x0000000419007c0c */ /* 0x000fe2000c7a1270 */
[----:B------:R-:W-:Y:S01]  /*57f30*/  ULDC UR4, c[0x0][0x22c] ;  /* 0x00008b0000047ab9 */ /* 0x000fe20000000800 */
[----:B------:R-:W-:-:S02]  /*57f40*/  LEA.HI.X.SX32 R25, R26, R0, 0x1, P6 ;  /* 0x000000001a197211 */ /* 0x000fc400030f0eff */
[CC--:B------:R-:W-:Y:S01]  /*57f50*/  LEA R20, P6, R27.reuse, R3.reuse, 0x1 ;  /* 0x000000031b147211 */ /* 0x0c0fe200078c08ff */
[----:B------:R-:W5:Y:S01]  /*57f60*/  LDC R30, c[0x0][0x248] ;  /* 0x00009200ff1e7b82 */ /* 0x000f620000000800 */
[----:B------:R-:W-:Y:S01]  /*57f70*/  LOP3.LUT R26, R2, 0x9c, R165, 0xfe, !PT ;  /* 0x0000009c021a7812 */ /* 0x000fe200078efea5 */
[----:B------:R0:W-:Y:S01]  /*57f80*/  @P4 STG.E.U16 desc[UR56][R24.64], R177 ;  /* 0x000000b118004986 */ /* 0x0001e2000c101538 */
[----:B------:R-:W-:Y:S02]  /*57f90*/  LEA.HI.X.SX32 R21, R27, R0, 0x1, P6 ;  /* 0x000000001b157211 */ /* 0x000fe400030f0eff */
[----:B------:R-:W-:Y:S01]  /*57fa0*/  ISETP.LT.AND P6, PT, R26, UR4, !P0 ;  /* 0x000000041a007c0c */ /* 0x000fe2000c7c1270 */
[----:B----4-:R-:W-:Y:S01]  /*57fb0*/  IMAD R27, R28, 0x2, R27 ;  /* 0x000000021c1b7824 */ /* 0x010fe200078e021b */
[----:B--2---:R-:W-:Y:S01]  /*57fc0*/  LOP3.LUT R23, R2, 0x9e, R165, 0xfe, !PT ;  /* 0x0000009e02177812 */ /* 0x004fe200078efea5 */
[----:B------:R-:W2:Y:S01]  /*57fd0*/  LDC R28, c[0x0][0x248] ;  /* 0x00009200ff1c7b82 */ /* 0x000ea20000000800 */
[----:B------:R4:W-:Y:S01]  /*57fe0*/  @P3 STG.E.U16 desc[UR56][R20.64], R178 ;  /* 0x000000b214003986 */ /* 0x0009e2000c101538 */
[----:B---3--:R-:W-:Y:S01]  /*57ff0*/  IMAD R26, R32, 0x2, R27 ;  /* 0x00000002201a7824 */ /* 0x008fe200078e021b */
[----:B------:R-:W-:Y:S01]  /*58000*/  LEA R22, P3, R27, R3, 0x1 ;  /* 0x000000031b167211 */ /* 0x000fe200078608ff */
[----:B------:R-:W-:Y:S01]  /*58010*/  ULDC UR4, c[0x0][0x22c] ;  /* 0x00008b0000047ab9 */ /* 0x000fe20000000800 */
[----:B------:R-:W-:-:S02]  /*58020*/  PRMT R176, R176, 0x7632, R176 ;  /* 0x00007632b0b07816 */ /* 0x000fc400000000b0 */
[----:B------:R-:W-:Y:S01]  /*58030*/  ISETP.LT.AND P4, PT, R23, UR4, !P0 ;  /* 0x0000000417007c0c */ /* 0x000fe2000c781270 */
[----:B------:R-:W-:Y:S01]  /*58040*/  ULDC UR4, c[0x0][0x22c] ;  /* 0x00008b0000047ab9 */ /* 0x000fe20000000800 */
[-C--:B------:R-:W-:Y:S01]  /*58050*/  LEA.HI.X.SX32 R23, R27, R0.reuse, 0x1, P3 ;  /* 0x000000001b177211 */ /* 0x080fe200018f0eff */
[----:B-1----:R-:W-:Y:S01]  /*58060*/  IMAD R27, R29, 0x2, R26 ;  /* 0x000000021d1b7824 */ /* 0x002fe200078e021a */
[-C--:B0-----:R-:W-:Y:S01]  /*58070*/  LEA R24, P3, R26, R3.reuse, 0x1 ;  /* 0x000000031a187211 */ /* 0x081fe200078608ff */
[----:B------:R-:W0:Y:S01]  /*58080*/  LDC R29, c[0x0][0x248] ;  /* 0x00009200ff1d7b82 */ /* 0x000e220000000800 */
[--C-:B----4-:R-:W-:Y:S01]  /*58090*/  LOP3.LUT R20, R2, 0xa0, R165.reuse, 0xfe, !PT ;  /* 0x000000a002147812 */ /* 0x110fe200078efea5 */
[----:B------:R1:W-:Y:S01]  /*580a0*/  @P1 STG.E.U16 desc[UR56][R22.64], R179 ;  /* 0x000000b316001986 */ /* 0x0003e2000c101538 */
[----:B------:R-:W-:Y:S02]  /*580b0*/  LEA.HI.X.SX32 R25, R26, R0, 0x1, P3 ;  /* 0x000000001a197211 */ /* 0x000fe400018f0eff */
[----:B------:R-:W-:Y:S01]  /*580c0*/  ISETP.LT.AND P1, PT, R20, UR4, !P0 ;  /* 0x0000000414007c0c */ /* 0x000fe2000c721270 */
[----:B------:R-:W-:Y:S01]  /*580d0*/  ULDC UR4, c[0x0][0x22c] ;  /* 0x00008b0000047ab9 */ /* 0x000fe20000000800 */
[----:B------:R-:W-:Y:S01]  /*580e0*/  LOP3.LUT R21, R2, 0xa2, R165, 0xfe, !PT ;  /* 0x000000a202157812 */ /* 0x000fe200078efea5 */
[----:B------:R3:W-:Y:S01]  /*580f0*/  @P2 STG.E.U16 desc[UR56][R24.64], R176 ;  /* 0x000000b018002986 */ /* 0x0007e2000c101538 */
[----:B------:R-:W-:Y:S01]  /*58100*/  LEA R20, P3, R27, R3, 0x1 ;  /* 0x000000031b147211 */ /* 0x000fe200078608ff */
[----:B------:R-:W4:Y:S01]  /*58110*/  LDC R32, c[0x0][0x248] ;  /* 0x00009200ff207b82 */ /* 0x000f220000000800 */
[----:B------:R-:W-:Y:S01]  /*58120*/  ISETP.LT.AND P2, PT, R21, UR4, !P0 ;  /* 0x0000000415007c0c */ /* 0x000fe2000c741270 */
[----:B------:R-:W-:Y:S01]  /*58130*/  ULDC UR4, c[0x0][0x22c] ;  /* 0x00008b0000047ab9 */ /* 0x000fe20000000800 */
[----:B------:R-:W-:-:S02]  /*58140*/  PRMT R177, R177, 0x7632, R177 ;  /* 0x00007632b1b17816 */ /* 0x000fc400000000b1 */
[-C--:B------:R-:W-:Y:S01]  /*58150*/  LEA.HI.X.SX32 R21, R27, R0.reuse, 0x1, P3 ;  /* 0x000000001b157211 */ /* 0x080fe200018f0eff */
[----:B--2---:R-:W-:Y:S01]  /*58160*/  IMAD R27, R28, 0x2, R27 ;  /* 0x000000021c1b7824 */ /* 0x004fe200078e021b */
[----:B------:R-:W-:Y:S02]  /*58170*/  LOP3.LUT R26, R2, 0xa4, R165, 0xfe, !PT ;  /* 0x000000a4021a7812 */ /* 0x000fe400078efea5 */
[----:B------:R-:W-:Y:S01]  /*58180*/  PRMT R178, R178, 0x7632, R178 ;  /* 0x00007632b2b27816 */ /* 0x000fe200000000b2 */
[----:B------:R2:W-:Y:S01]  /*58190*/  @P5 STG.E.U16 desc[UR56][R20.64], R177 ;  /* 0x000000b114005986 */ /* 0x0005e2000c101538 */
[----:B-----5:R-:W-:Y:S01]  /*581a0*/  IMAD R28, R30, 0x2, R27 ;  /* 0x000000021e1c7824 */ /* 0x020fe200078e021b */
[----:B-1----:R-:W-:Y:S01]  /*581b0*/  LEA R22, P5, R27, R3, 0x1 ;  /* 0x000000031b167211 */ /* 0x002fe200078a08ff */
[----:B------:R-:W1:Y:S01]  /*581c0*/  LDC R30, c[0x0][0x248] ;  /* 0x00009200ff1e7b82 */ /* 0x000e620000000800 */
[----:B------:R-:W-:Y:S02]  /*581d0*/  PRMT R179, R179, 0x7632, R179 ;  /* 0x00007632b3b37816 */ /* 0x000fe400000000b3 */
[----:B------:R-:W-:-:S02]  /*581e0*/  LEA.HI.X.SX32 R23, R27, R0, 0x1, P5 ;  /* 0x000000001b177211 */ /* 0x000fc400028f0eff */
[-C--:B---3--:R-:W-:Y:S02]  /*581f0*/  LEA R24, P5, R28, R3.reuse, 0x1 ;  /* 0x000000031c187211 */ /* 0x088fe400078a08ff */
[----:B------:R-:W-:Y:S01]  /*58200*/  ISETP.LT.AND P3, PT, R26, UR4, !P0 ;  /* 0x000000041a007c0c */ /* 0x000fe2000c761270 */
[----:B------:R3:W-:Y:S01]  /*58210*/  @P6 STG.E.U16 desc[UR56][R22.64], R178 ;  /* 0x000000b216006986 */ /* 0x0007e2000c101538 */
[----:B------:R-:W-:Y:S01]  /*58220*/  LEA.HI.X.SX32 R25, R28, R0, 0x1, P5 ;  /* 0x000000001c197211 */ /* 0x000fe200028f0eff */
[----:B0-----:R-:W-:Y:S01]  /*58230*/  IMAD R28, R29, 0x2, R28 ;  /* 0x000000021d1c7824 */ /* 0x001fe200078e021c */
[C-C-:B------:R-:W-:Y:S01]  /*58240*/  LOP3.LUT R26, R2.reuse, 0xa6, R165.reuse, 0xfe, !PT ;  /* 0x000000a6021a7812 */ /* 0x140fe200078efea5 */
[----:B------:R-:W-:Y:S01]  /*58250*/  ULDC UR4, c[0x0][0x22c] ;  /* 0x00008b0000047ab9 */ /* 0x000fe20000000800 */
[----:B------:R-:W-:Y:S01]  /*58260*/  LOP3.LUT R27, R2, 0xa8, R165, 0xfe, !PT ;  /* 0x000000a8021b7812 */ /* 0x000fe200078efea5 */
[----:B------:R-:W-:Y:S01]  /*58270*/  IMAD R29, R31, 0x2, R28 ;  /* 0x000000021f1d7824 */ /* 0x000fe200078e021c */
[----:B------:R4:W-:Y:S01]  /*58280*/  @P4 STG.E.U16 desc[UR56][R24.64], R179 ;  /* 0x000000b318004986 */ /* 0x0009e2000c101538 */
[----:B------:R-:W0:Y:S01]  /*58290*/  LDC R31, c[0x0][0x248] ;  /* 0x00009200ff1f7b82 */ /* 0x000e220000000800 */
[----:B--2---:R-:W-:-:S02]  /*582a0*/  LEA R20, P4, R28, R3, 0x1 ;  /* 0x000000031c147211 */ /* 0x004fc400078808ff */
[----:B------:R-:W-:Y:S01]  /*582b0*/  ISETP.LT.AND P5, PT, R26, UR4, !P0 ;  /* 0x000000041a007c0c */ /* 0x000fe2000c7a1270 */
[----:B------:R-:W-:Y:S01]  /*582c0*/  ULDC UR4, c[0x0][0x22c] ;  /* 0x00008b0000047ab9 */ /* 0x000fe20000000800 */
[-C--:B------:R-:W-:Y:S02]  /*582d0*/  LEA R26, P6, R29, R3.reuse, 0x1 ;  /* 0x000000031d1a7211 */ /* 0x080fe400078c08ff */
[-C--:B------:R-:W-:Y:S02]  /*582e0*/  LEA.HI.X.SX32 R21, R28, R0.reuse, 0x1, P4 ;  /* 0x000000001c157211 */ /* 0x080fe400020f0eff */
[----:B------:R-:W-:Y:S01]  /*582f0*/  ISETP.LT.AND P4, PT, R27, UR4, !P0 ;  /* 0x000000041b007c0c */ /* 0x000fe2000c781270 */
[----:B------:R-:W2:Y:S01]  /*58300*/  LDC R28, c[0x0][0x248] ;  /* 0x00009200ff1c7b82 */ /* 0x000ea20000000800 */
[-C--:B------:R-:W-:Y:S01]  /*58310*/  LEA.HI.X.SX32 R27, R29, R0.reuse, 0x1, P6 ;  /* 0x000000001d1b7211 */ /* 0x080fe200030f0eff */
[----:B-1----:R-:W-:Y:S01]  /*58320*/  IMAD R29, R30, 0x2, R29 ;  /* 0x000000021e1d7824 */ /* 0x002fe200078e021d */
[C-C-:B---3--:R-:W-:Y:S01]  /*58330*/  LOP3.LUT R22, R2.reuse, 0xaa, R165.reuse, 0xfe, !PT ;  /* 0x000000aa02167812 */ /* 0x148fe200078efea5 */
[----:B------:R-:W-:Y:S01]  /*58340*/  ULDC UR4, c[0x0][0x22c] ;  /* 0x00008b0000047ab9 */ /* 0x000fe20000000800 */
[----:B------:R1:W-:Y:S01]  /*58350*/  @P1 STG.E.U16 desc[UR56][R20.64], R180 ;  /* 0x000000b414001986 */ /* 0x0003e2000c101538 */
[----:B------:R-:W-:Y:S01]  /*58360*/  LOP3.LUT R23, R2, 0xac, R165, 0xfe, !PT ;  /* 0x000000ac02177812 */ /* 0x000fe200078efea5 */
[----:B----4-:R-:W-:Y:S01]  /*58370*/  IMAD R24, R32, 0x2, R29 ;  /* 0x0000000220187824 */ /* 0x010fe200078e021d */
[----:B------:R-:W-:Y:S01]  /*58380*/  ISETP.LT.AND P1, PT, R22, UR4, !P0 ;  /* 0x0000000416007c0c */ /* 0x000fe2000c721270 */
[----:B------:R-:W-:Y:S01]  /*58390*/  ULDC UR4, c[0x0][0x22c] ;  /* 0x00008b0000047ab9 */ /* 0x000fe20000000800 */
[----:B------:R-:W-:Y:S01]  /*583a0*/  LEA R22, P6, R29, R3, 0x1 ;  /* 0x000000031d167211 */ /* 0x000fe200078c08ff */
[----:B------:R0:W-:Y:S01]  /*583b0*/  @P2 STG.E.U16 desc[UR56][R26.64], R181 ;  /* 0x000000b51a002986 */ /* 0x0001e2000c101538 */
[----:B------:R-:W-:Y:S01]  /*583c0*/  ISETP.LT.AND P2, PT, R23, UR4, !P0 ;  /* 0x0000000417007c0c */ /* 0x000fe2000c741270 */
[----:B------:R-:W3:Y:S01]  /*583d0*/  LDC R30, c[0x0][0x248] ;  /* 0x00009200ff1e7b82 */ /* 0x000ee20000000800 */
[----:B------:R-:W-:Y:S01]  /*583e0*/  LEA.HI.X.SX32 R23, R29, R0, 0x1, P6 ;  /* 0x000000001d177211 */ /* 0x000fe200030f0eff */
[----:B------:R-:W-:Y:S01]  /*583f0*/  ULDC UR4, c[0x0][0x22c] ;  /* 0x00008b0000047ab9 */ /* 0x000fe20000000800 */
[----:B------:R-:W-:-:S02]  /*58400*/  LOP3.LUT R25, R2, 0xae, R165, 0xfe, !PT ;  /* 0x000000ae02197812 */ /* 0x000fc400078efea5 */
[CC--:B-1----:R-:W-:Y:S01]  /*58410*/  LEA R20, P6, R24.reuse, R3.reuse, 0x1 ;  /* 0x0000000318147211 */ /* 0x0c2fe200078c08ff */
[----:B------:R1:W-:Y:S01]  /*58420*/  @P3 STG.E.U16 desc[UR56][R22.64], R182 ;  /* 0x000000b616003986 */ /* 0x0003e2000c101538 */
[----:B------:R-:W-:Y:S01]  /*58430*/  ISETP.LT.AND P3, PT, R25, UR4, !P0 ;  /* 0x0000000419007c0c */ /* 0x000fe2000c761270 */
[----:B------:R-:W-:Y:S01]  /*58440*/  ULDC UR4, c[0x0][0x22c] ;  /* 0x00008b0000047ab9 */ /* 0x000fe20000000800 */
[----:B------:R-:W-:Y:S01]  /*58450*/  LEA.HI.X.SX32 R21, R24, R0, 0x1, P6 ;  /* 0x0000000018157211 */ /* 0x000fe200030f0eff */
[----:B0-----:R-:W-:Y:S01]  /*58460*/  IMAD R27, R31, 0x2, R24 ;  /* 0x000000021f1b7824 */ /* 0x001fe200078e0218 */
[----:B------:R-:W-:Y:S01]  /*58470*/  LOP3.LUT R26, R2, 0xb0, R165, 0xfe, !PT ;  /* 0x000000b0021a7812 */ /* 0x000fe200078efea5 */
[----:B------:R-:W0:Y:S01]  /*58480*/  LDC R29, c[0x0][0x248] ;  /* 0x00009200ff1d7b82 */ /* 0x000e220000000800 */
[----:B------:R-:W-:Y:S01]  /*58490*/  PRMT R180, R180, 0x7632, R180 ;  /* 0x00007632b4b47816 */ /* 0x000fe200000000b4 */
[----:B------:R4:W-:Y:S01]  /*584a0*/  @P5 STG.E.U16 desc[UR56][R20.64], R183 ;  /* 0x000000b714005986 */ /* 0x0009e2000c101538 */
[----:B------:R-:W-:-:S02]  /*584b0*/  LEA R24, P6, R27, R3, 0x1 ;  /* 0x000000031b187211 */ /* 0x000fc400078c08ff */
[----:B------:R-:W-:Y:S01]  /*584c0*/  ISETP.LT.AND P5, PT, R26, UR4, !P0 ;  /* 0x000000041a007c0c */ /* 0x000fe2000c7a1270 */
[----:B------:R-:W-:Y:S01]  /*584d0*/  ULDC UR4, c[0x0][0x22c] ;  /* 0x00008b0000047ab9 */ /* 0x000fe20000000800 */
[-C--:B------:R-:W-:Y:S01]  /*584e0*/  LEA.HI.X.SX32 R25, R27, R0.reuse, 0x1, P6 ;  /* 0x000000001b197211 */ /* 0x080fe200030f0eff */
[----:B------:R-:W5:Y:S01]  /*584f0*/  LDC R26, c[0x0][0x248] ;  /* 0x00009200ff1a7b82 */ /* 0x000f620000000800 */
[----:B--2---:R-:W-:Y:S01]  /*58500*/  IMAD R27, R28, 0x2, R27 ;  /* 0x000000021c1b7824 */ /* 0x004fe200078e021b */
[----:B-1----:R-:W-:Y:S02]  /*58510*/  LOP3.LUT R23, R2, 0xb2, R165, 0xfe, !PT ;  /* 0x000000b202177812 */ /* 0x002fe400078efea5 */
[----:B------:R1:W-:Y:S01]  /*58520*/  @P4 STG.E.U16 desc[UR56][R24.64], R180 ;  /* 0x000000b418004986 */ /* 0x0003e2000c101538 */
[----:B------:R-:W-:Y:S02]  /*58530*/  PRMT R181, R181, 0x7632, R181 ;  /* 0x00007632b5b57816 */ /* 0x000fe400000000b5 */
[----:B------:R-:W-:Y:S01]  /*58540*/  LEA R22, P6, R27, R3, 0x1 ;  /* 0x000000031b167211 */ /* 0x000fe200078c08ff */
[----:B------:R-:W2:Y:S01]  /*58550*/  LDC R28, c[0x0][0x248] ;  /* 0x00009200ff1c7b82 */ /* 0x000ea20000000800 */
[----:B------:R-:W-:Y:S01]  /*58560*/  ISETP.LT.AND P4, PT, R23, UR4, !P0 ;  /* 0x0000000417007c0c */ /* 0x000fe2000c781270 */
[----:B------:R-:W-:Y:S01]  /*58570*/  ULDC UR4, c[0x0][0x22c] ;  /* 0x00008b0000047ab9 */ /* 0x000fe20000000800 */
[----:B------:R-:W-:Y:S01]  /*58580*/  LEA.HI.X.SX32 R23, R27, R0, 0x1, P6 ;  /* 0x000000001b177211 */ /* 0x000fe200030f0eff */
[----:B---3--:R-:W-:Y:S01]  /*58590*/  IMAD R27, R30, 0x2, R27 ;  /* 0x000000021e1b7824 */ /* 0x008fe200078e021b */
[----:B----4-:R-:W-:-:S02]  /*585a0*/  LOP3.LUT R21, R2, 0xb4, R165, 0xfe, !PT ;  /* 0x000000b402157812 */ /* 0x010fc400078efea5 */
[----:B------:R-:W-:Y:S01]  /*585b0*/  PRMT R182, R182, 0x7632, R182 ;  /* 0x00007632b6b67816 */ /* 0x000fe200000000b6 */
[----:B------:R3:W-:Y:S01]  /*585c0*/  @P1 STG.E.U16 desc[UR56][R22.64], R181 ;  /* 0x000000b516001986 */ /* 0x0007e2000c101538 */
[-C--:B------:R-:W-:Y:S01]  /*585d0*/  LEA R20, P6, R27, R3.reuse, 0x1 ;  /* 0x000000031b147211 */ /* 0x080fe200078c08ff */
[----:B------:R-:W4:Y:S01]  /*585e0*/  LDC R30, c[0x0][0x248] ;  /* 0x00009200ff1e7b82 */ /* 0x000f220000000800 */
[----:B------:R-:W-:Y:S01]  /*585f0*/  ISETP.LT.AND P1, PT, R21, UR4, !P0 ;  /* 0x0000000415007c0c */ /* 0x000fe2000c721270 */
[----:B------:R-:W-:Y:S01]  /*58600*/  ULDC UR4, c[0x0][0x22c] ;  /* 0x00008b0000047ab9 */ /* 0x000fe20000000800 */
[----:B------:R-:W-:Y:S02]  /*58610*/  LEA.HI.X.SX32 R21, R27, R0, 0x1, P6 ;  /* 0x000000001b157211 */ /* 0x000fe400030f0eff */
[----:B-1----:R-:W-:Y:S01]  /*58620*/  LOP3.LUT R24, R2, 0xb6, R165, 0xfe, !PT ;  /* 0x000000b602187812 */ /* 0x002fe200078efea5 */
[----:B-----5:R-:W-:Y:S01]  /*58630*/  IMAD R27, R26, 0x2, R27 ;  /* 0x000000021a1b7824 */ /* 0x020fe200078e021b */
[----:B------:R-:W-:Y:S01]  /*58640*/  PRMT R183, R183, 0x7632, R183 ;  /* 0x00007632b7b77816 */ /* 0x000fe200000000b7 */
[----:B------:R1:W-:Y:S01]  /*58650*/  @P2 STG.E.U16 desc[UR56][R20.64], R182 ;  /* 0x000000b614002986 */ /* 0x0003e2000c101538 */
[----:B------:R-:W5:Y:S01]  /*58660*/  LDC R32, c[0x0][0x248] ;  /* 0x00009200ff207b82 */ /* 0x000f620000000800 */
[----:B------:R-:W-:Y:S01]  /*58670*/  ISETP.LT.AND P6, PT, R24, UR4, !P0 ;  /* 0x0000000418007c0c */ /* 0x000fe2000c7c1270 */
[----:B------:R-:W-:Y:S01]  /*58680*/  ULDC UR4, c[0x0][0x22c] ;  /* 0x00008b0000047ab9 */ /* 0x000fe20000000800 */
[----:B---3--:R-:W-:Y:S01]  /*58690*/  LEA R22, P2, R27, R3, 0x1 ;  /* 0x000000031b167211 */ /* 0x008fe200078408ff */
[----:B--2---:R-:W-:Y:S01]  /*586a0*/  IMAD R26, R28, 0x2, R27 ;  /* 0x000000021c1a7824 */ /* 0x004fe200078e021b */
[----:B------:R-:W-:-:S02]  /*586b0*/  LOP3.LUT R25, R2, 0xb8, R165, 0xfe, !PT ;  /* 0x000000b802197812 */ /* 0x000fc400078efea5 */
[-C--:B------:R-:W-:Y:S01]  /*586c0*/  LEA.HI.X.SX32 R23, R27, R0.reuse, 0x1, P2 ;  /* 0x000000001b177211 */ /* 0x080fe200010f0eff */
[----:B0-----:R-:W-:Y:S01]  /*586d0*/  IMAD R27, R29, 0x2, R26 ;  /* 0x000000021d1b7824 */ /* 0x001fe200078e021a */
[-C--:B------:R-:W-:Y:S01]  /*586e0*/  LEA R24, P2, R26, R3.reuse, 0x1 ;  /* 0x000000031a187211 */ /* 0x080fe200078408ff */
[----:B------:R-:W0:Y:S01]  /*586f0*/  LDC R29, c[0x0][0x248] ;  /* 0x00009200ff1d7b82 */ /* 0x000e220000000800 */
[--C-:B------:R-:W-:Y:S01]  /*58700*/  LOP3.LUT R178, R2, 0x116, R165.reuse, 0xfe, !PT ;  /* 0x0000011602b27812 */ /* 0x100fe200078efea5 */
[----:B------:R2:W-:Y:S01]  /*58710*/  @P3 STG.E.U16 desc[UR56][R22.64], R183 ;  /* 0x000000b716003986 */ /* 0x0005e2000c101538 */
[----:B------:R-:W-:Y:S01]  /*58720*/  ISETP.LT.AND P3, PT, R25, UR4, !P0 ;  /* 0x0000000419007c0c */ /* 0x000fe2000c761270 */
[----:B------:R-:W-:Y:S01]  /*58730*/  ULDC UR4, c[0x0][0x22c] ;  /* 0x00008b0000047ab9 */ /* 0x000fe20000000800 */
[-C--:B------:R-:W-:Y:S02]  /*58740*/  LEA.HI.X.SX32 R25, R26, R0.reuse, 0x1, P2 ;  /* 0x000000001a197211 */ /* 0x080fe400010f0eff */
[CC--:B-1----:R-:W-:Y:S01]  /*58750*/  LEA R20, P2, R27.reuse, R3.reuse, 0x1 ;  /* 0x000000031b147211 */ /* 0x0c2fe200078408ff */
[----:B------:R-:W1:Y:S01]  /*58760*/  LDC R31, c[0x0][0x248] ;  /* 0x00009200ff1f7b82 */ /* 0x000e620000000800 */
[----:B------:R-:W-:Y:S01]  /*58770*/  LOP3.LUT R26, R2, 0xba, R165, 0xfe, !PT ;  /* 0x000000ba021a7812 */ /* 0x000fe200078efea5 */
[----:B------:R3:W-:Y:S01]  /*58780*/  @P5 STG.E.U16 desc[UR56][R24.64], R52 ;  /* 0x0000003418005986 */ /* 0x0007e2000c101538 */
[----:B------:R-:W-:Y:S01]  /*58790*/  LEA.HI.X.SX32 R21, R27, R0, 0x1, P2 ;  /* 0x000000001b157211 */ /* 0x000fe200010f0eff */
[----:B----4-:R-:W-:Y:S01]  /*587a0*/  IMAD R27, R30, 0x2, R27 ;  /* 0x000000021e1b7824 */ /* 0x010fe200078e021b */
[----:B------:R-:W-:Y:S01]  /*587b0*/  ISETP.LT.AND P2, PT, R26, UR4, !P0 ;  /* 0x000000041a007c0c */ /* 0x000fe2000c741270 */
[----:B------:R-:W-:Y:S01]  /*587c0*/  ULDC UR4, c[0x0][0x22c] ;  /* 0x00008b0000047ab9 */ /* 0x000fe20000000800 */
[----:B------:R-:W-:Y:S01]  /*587d0*/  LOP3.LUT R26, R2, 0xbc, R165, 0xfe, !PT ;  /* 0x000000bc021a7812 */ /* 0x000fe200078efea5 */
[----:B------:R4:W-:Y:S01]  /*587e0*/  @P4 STG.E.U16 desc[UR56][R20.64], R53 ;  /* 0x0000003514004986 */ /* 0x0009e2000c101538 */
[----:B--2---:R-:W-:Y:S01]  /*587f0*/  LEA R22, P4, R27, R3, 0x1 ;  /* 0x000000031b167211 */ /* 0x004fe200078808ff */
[----:B-----5:R-:W-:Y:S01]  /*58800*/  IMAD R28, R32, 0x2, R27 ;  /* 0x00000002201c7824 */ /* 0x020fe200078e021b */
[----:B------:R-:W2:Y:S01]  /*58810*/  LDC R30, c[0x0][0x248] ;  /* 0x00009200ff1e7b82 */ /* 0x000ea20000000800 */
[----:B------:R-:W-:-:S02]  /*58820*/  LOP3.LUT R183, R2, 0x114, R165, 0xfe, !PT ;  /* 0x0000011402b77812 */ /* 0x000fc400078efea5 */
[-C--:B------:R-:W-:Y:S02]  /*58830*/  LEA.HI.X.SX32 R23, R27, R0.reuse, 0x1, P4 ;  /* 0x000000001b177211 */ /* 0x080fe400020f0eff */
[--C-:B---3--:R-:W-:Y:S02]  /*58840*/  LOP3.LUT R25, R2, 0xbe, R165.reuse, 0xfe, !PT ;  /* 0x000000be02197812 */ /* 0x108fe400078efea5 */
[----:B------:R-:W-:Y:S01]  /*58850*/  ISETP.LT.AND P4, PT, R26, UR4, !P0 ;  /* 0x000000041a007c0c */ /* 0x000fe2000c781270 */
[----:B------:R-:W-:Y:S01]  /*58860*/  ULDC UR4, c[0x0][0x22c] ;  /* 0x00008b0000047ab9 */ /* 0x000fe20000000800 */
[C---:B------:R-:W-:Y:S01]  /*58870*/  LEA R24, P5, R28.reuse, R3, 0x1 ;  /* 0x000000031c187211 */ /* 0x040fe200078a08ff */
[----:B------:R-:W3:Y:S01]  /*58880*/  LDC R27, c[0x0][0x248] ;  /* 0x00009200ff1b7b82 */ /* 0x000ee20000000800 */
[----:B------:R5:W-:Y:S01]  /*58890*/  @P1 STG.E.U16 desc[UR56][R22.64], R54 ;  /* 0x0000003616001986 */ /* 0x000be2000c101538 */
[----:B------:R-:W-:Y:S01]  /*588a0*/  ISETP.LT.AND P1, PT, R25, UR4, !P0 ;  /* 0x0000000419007c0c */ /* 0x000fe2000c721270 */
[----:B------:R-:W-:Y:S01]  /*588b0*/  ULDC UR4, c[0x0][0x22c] ;  /* 0x00008b0000047ab9 */ /* 0x000fe20000000800 */
[----:B------:R-:W-:Y:S01]  /*588c0*/  LEA.HI.X.SX32 R25, R28, R0, 0x1, P5 ;  /* 0x000000001c197211 */ /* 0x000fe200028f0eff */
[----:B0-----:R-:W-:Y:S01]  /*588d0*/  IMAD R28, R29, 0x2, R28 ;  /* 0x000000021d1c7824 */ /* 0x001fe200078e021c */
[----:B----4-:R-:W-:-:S02]  /*588e0*/  LOP3.LUT R20, R2, 0xc0, R165, 0xfe, !PT ;  /* 0x000000c002147812 */ /* 0x010fc400078efea5 */
[----:B------:R-:W0:Y:S01]  /*588f0*/  LDC R29, c[0x0][0x248] ;  /* 0x00009200ff1d7b82 */ /* 0x000e220000000800 */
[----:B------:R4:W-:Y:S01]  /*58900*/  @P6 STG.E.U16 desc[UR56][R24.64], R55 ;  /* 0x0000003718006986 */ /* 0x0009e2000c101538 */
[----:B------:R-:W-:Y:S01]  /*58910*/  ISETP.LT.AND P5, PT, R20, UR4, !P0 ;  /* 0x0000000414007c0c */ /* 0x000fe2000c7a1270 */
[----:B------:R-:W-:Y:S01]  /*58920*/  ULDC UR4, c[0x0][0x22c] ;  /* 0x00008b0000047ab9 */ /* 0x000fe20000000800 */
[----:B------:R-:W-:Y:S02]  /*58930*/  LEA R20, P6, R28, R3, 0x1 ;  /* 0x000000031c147211 */ /* 0x000fe400078c08ff */
[----:B------:R-:W-:Y:S02]  /*58940*/  PRMT R52, R52, 0x7632, R52 ;  /* 0x0000763234347816 */ /* 0x000fe40000000034 */
[----:B------:R-:W2:Y:S01]  /*58950*/  LDC R26, c[0x0][0x248] ;  /* 0x00009200ff1a7b82 */ /* 0x000ea20000000800 */
[----:B------:R-:W-:Y:S01]  /*58960*/  LEA.HI.X.SX32 R21, R28, R0, 0x1, P6 ;  /* 0x000000001c157211 */ /* 0x000fe200030f0eff */
[----:B-1----:R-:W-:Y:S01]  /*58970*/  IMAD R28, R31, 0x2, R28 ;  /* 0x000000021f1c7824 */ /* 0x002fe200078e021c */
[----:B-----5:R-:W-:-:S02]  /*58980*/  LOP3.LUT R22, R2, 0xc2, R165, 0xfe, !PT ;  /* 0x000000c202167812 */ /* 0x020fc400078efea5 */
[----:B------:R-:W-:Y:S01]  /*58990*/  PRMT R53, R53, 0x7632, R53 ;  /* 0x0000763235357816 */ /* 0x000fe20000000035 */
[----:B------:R1:W-:Y:S01]  /*589a0*/  @P3 STG.E.U16 desc[UR56][R20.64], R52 ;  /* 0x0000003414003986 */ /* 0x0003e2000c101538 */
[----:B------:R-:W-:Y:S01]  /*589b0*/  ISETP.LT.AND P6, PT, R22, UR4, !P0 ;  /* 0x0000000416007c0c */ /* 0x000fe2000c7c1270 */
[----:B------:R-:W5:Y:S01]  /*589c0*/  LDC R31, c[0x0][0x248] ;  /* 0x00009200ff1f7b82 */ /* 0x000f620000000800 */
[-C--:B------:R-:W-:Y:S01]  /*589d0*/  LEA R22, P3, R28, R3.reuse, 0x1 ;  /* 0x000000031c167211 */ /* 0x080fe200078608ff */
[----:B------:R-:W-:Y:S01]  /*589e0*/  ULDC UR4, c[0x0][0x22c] ;  /* 0x00008b0000047ab9 */ /* 0x000fe20000000800 */
[----:B----4-:R-:W-:Y:S02]  /*589f0*/  LOP3.LUT R24, R2, 0xc4, R165, 0xfe, !PT ;  /* 0x000000c402187812 */ /* 0x010fe400078efea5 */
[-C--:B------:R-:W-:Y:S01]  /*58a00*/  LEA.HI.X.SX32 R23, R28, R0.reuse, 0x1, P3 ;  /* 0x000000001c177211 */ /* 0x080fe200018f0eff */
[----:B---3--:R-:W-:Y:S01]  /*58a10*/  IMAD R28, R27, 0x2, R28 ;  /* 0x000000021b1c7824 */ /* 0x008fe200078e021c */
[----:B------:R-:W-:Y:S01]  /*58a20*/  ISETP.LT.AND P3, PT, R24, UR4, !P0 ;  /* 0x0000000418007c0c */ /* 0x000fe2000c761270 */
[----:B------:R-:W3:Y:S01]  /*58a30*/  LDC R32, c[0x0][0x248] ;  /* 0x00009200ff207b82 */ /* 0x000ee20000000800 */
[----:B------:R-:W-:Y:S01]  /*58a40*/  PRMT R54, R54, 0x7632, R54 ;  /* 0x0000763236367816 */ /* 0x000fe20000000036 */
[----:B------:R4:W-:Y:S01]  /*58a50*/  @P2 STG.E.U16 desc[UR56][R22.64], R53 ;  /* 0x0000003516002986 */ /* 0x0009e2000c101538 */
[CC--:B-1----:R-:W-:Y:S01]  /*58a60*/  LEA R20, P2, R28.reuse, R3.reuse, 0x1 ;  /* 0x000000031c147211 */ /* 0x0c2fe200078408ff */
[----:B0-----:R-:W-:Y:S01]  /*58a70*/  IMAD R25, R29, 0x2, R28 ;  /* 0x000000021d197824 */ /* 0x001fe200078e021c */
[----:B------:R-:W-:Y:S01]  /*58a80*/  PRMT R55, R55, 0x7632, R55 ;  /* 0x0000763237377816 */ /* 0x000fe20000000037 */
[----:B------:R-:W-:Y:S01]  /*58a90*/  ULDC UR4, c[0x0][0x22c] ;  /* 0x00008b0000047ab9 */ /* 0x000fe20000000800 */
[----:B------:R-:W-:Y:S01]  /*58aa0*/  LEA.HI.X.SX32 R21, R28, R0, 0x1, P2 ;  /* 0x000000001c157211 */ /* 0x000fe200010f0eff */
[----:B--2---:R-:W-:Y:S01]  /*58ab0*/  IMAD R27, R26, 0x2, R25 ;  /* 0x000000021a1b7824 */ /* 0x004fe200078e0219 */
[----:B------:R-:W-:-:S02]  /*58ac0*/  LEA R24, P2, R25, R3, 0x1 ;  /* 0x0000000319187211 */ /* 0x000fc400078408ff */
[----:B------:R-:W-:Y:S01]  /*58ad0*/  LOP3.LUT R26, R2, 0xc6, R165, 0xfe, !PT ;  /* 0x000000c6021a7812 */ /* 0x000fe200078efea5 */
[----:B------:R-:W-:Y:S01]  /*58ae0*/  IMAD R28, R30, 0x2, R27 ;  /* 0x000000021e1c7824 */ /* 0x000fe200078e021b */
[-C--:B------:R-:W-:Y:S01]  /*58af0*/  LEA.HI.X.SX32 R25, R25, R0.reuse, 0x1, P2 ;  /* 0x0000000019197211 */ /* 0x080fe200010f0eff */
[----:B------:R0:W-:Y:S01]  /*58b00*/  @P4 STG.E.U16 desc[UR56][R20.64], R54 ;  /* 0x0000003614004986 */ /* 0x0001e2000c101538 */
[----:B----4-:R-:W-:Y:S01]  /*58b10*/  LEA R22, P4, R27, R3, 0x1 ;  /* 0x000000031b167211 */ /* 0x010fe200078808ff */
[----:B-----5:R-:W-:Y:S01]  /*58b20*/  IMAD R29, R31, 0x2, R28 ;  /* 0x000000021f1d7824 */ /* 0x020fe200078e021c */
[----:B------:R-:W-:Y:S01]  /*58b30*/  ISETP.LT.AND P2, PT, R26, UR4, !P0 ;  /* 0x000000041a007c0c */ /* 0x000fe2000c741270 */
[----:B------:R1:W-:Y:S01]  /*58b40*/  @P1 STG.E.U16 desc[UR56][R24.64], R55 ;  /* 0x0000003718001986 */ /* 0x0003e2000c101538 */
[----:B------:R-:W-:Y:S01]  /*58b50*/  LEA.HI.X.SX32 R23, R27, R0, 0x1, P4 ;  /* 0x000000001b177211 */ /* 0x000fe200020f0eff */
[----:B------:R-:W-:Y:S01]  /*58b60*/  ULDC UR4, c[0x0][0x22c] ;  /* 0x00008b0000047ab9 */ /* 0x000fe20000000800 */
[----:B------:R-:W-:-:S02]  /*58b70*/  LOP3.LUT R27, R2, 0xc8, R165, 0xfe, !PT ;  /* 0x000000c8021b7812 */ /* 0x000fc400078efea5 */
[-C--:B------:R-:W-:Y:S01]  /*58b80*/  LEA R26, P4, R29, R3.reuse, 0x1 ;  /* 0x000000031d1a7211 */ /* 0x080fe200078808ff */
[----:B---3--:R-:W-:Y:S01]  /*58b90*/  IMAD R30, R32, 0x2, R29 ;  /* 0x00000002201e7824 */ /* 0x008fe200078e021d */
[----:B------:R2:W-:Y:S01]  /*58ba0*/  @P5 STG.E.U16 desc[UR56][R22.64], R84 ;  /* 0x0000005416005986 */ /* 0x0005e2000c101538 */
[-C--:B0-----:R-:W-:Y:S02]  /*58bb0*/  LEA R20, P1, R28, R3.reuse, 0x1 ;  /* 0x000000031c147211 */ /* 0x081fe400078208ff */
[----:B------:R-:W-:Y:S01]  /*58bc0*/  IMAD R234, R33, 0x2, R30 ;  /* 0x0000000221ea7824 */ /* 0x000fe200078e021e */
[----:B------:R-:W-:Y:S02]  /*58bd0*/  LOP3.LUT R179, R2, 0x118, R165, 0xfe, !PT ;  /* 0x0000011802b37812 */ /* 0x000fe400078efea5 */
[-C--:B------:R-:W-:Y:S02]  /*58be0*/  LEA.HI.X.SX32 R21, R28, R0.reuse, 0x1, P1 ;  /* 0x000000001c157211 */ /* 0x080fe400008f0eff */
[----:B------:R-:W-:Y:S01]  /*58bf0*/  ISETP.LT.AND P1, PT, R27, UR4, !P0 ;  /* 0x000000041b007c0c */ /* 0x000fe2000c721270 */
[----:B------:R-:W-:Y:S01]  /*58c00*/  ULDC UR4, c[0x0][0x22c] ;  /* 0x00008b0000047ab9 */ /* 0x000fe20000000800 */
[----:B------:R-:W-:Y:S01]  /*58c10*/  LEA.HI.X.SX32 R27, R29, R0, 0x1, P4 ;  /* 0x000000001d1b7211 */ /* 0x000fe200020f0eff */
[----:B------:R-:W-:Y:S01]  /*58c20*/  @P6 STG.E.U16 desc[UR56][R20.64], R85 ;  /* 0x0000005514006986 */ /* 0x000fe2000c101538 */
[----:B-1----:R-:W-:-:S02]  /*58c30*/  LEA R24, P4, R30, R3, 0x1 ;  /* 0x000000031e187211 */ /* 0x002fc400078808ff */
[----:B--2---:R-:W-:Y:S01]  /*58c40*/  PRMT R84, R84, 0x7632, R84 ;  /* 0x0000763254547816 */ /* 0x004fe20000000054 */
[----:B------:R-:W-:Y:S01]  /*58c50*/  @P3 STG.E.U16 desc[UR56][R26.64], R86 ;  /* 0x000000561a003986 */ /* 0x000fe2000c101538 */
[-C--:B------:R-:W-:Y:S02]  /*58c60*/  LEA.HI.X.SX32 R25, R30, R0.reuse, 0x1, P4 ;  /* 0x000000001e197211 */ /* 0x080fe400020f0eff */
[-C--:B------:R-:W-:Y:S02]  /*58c70*/  LEA R22, P4, R234, R3.reuse, 0x1 ;  /* 0x00000003ea167211 */ /* 0x080fe400078808ff */
[--C-:B------:R-:W-:Y:S01]  /*58c80*/  LOP3.LUT R177, R2, 0x11a, R165.reuse, 0xfe, !PT ;  /* 0x0000011a02b17812 */ /* 0x100fe200078efea5 */
[----:B------:R-:W-:Y:S01]  /*58c90*/  @P2 STG.E.U16 desc[UR56][R24.64], R87 ;  /* 0x0000005718002986 */ /* 0x000fe2000c101538 */
[----:B------:R-:W-:Y:S01]  /*58ca0*/  LEA.HI.X.SX32 R23, R234, R0, 0x1, P4 ;  /* 0x00000000ea177211 */ /* 0x000fe200020f0eff */
[----:B------:R-:W-:Y:S01]  /*58cb0*/  IMAD R234, R237, 0x2, R234 ;  /* 0x00000002edea7824 */ /* 0x000fe200078e02ea */
[C-C-:B------:R-:W-:Y:S01]  /*58cc0*/  LOP3.LUT R175, R2.reuse, 0x11c, R165.reuse, 0xfe, !PT ;  /* 0x0000011c02af7812 */ /* 0x140fe200078efea5 */
[----:B------:R-:W0:Y:S01]  /*58cd0*/  LDC R237, c[0x0][0x248] ;  /* 0x00009200ffed7b82 */ /* 0x000e220000000800 */
[----:B------:R-:W-:Y:S01]  /*58ce0*/  LOP3.LUT R172, R2, 0x122, R165, 0xfe, !PT ;  /* 0x0000012202ac7812 */ /* 0x000fe200078efea5 */
[----:B------:R1:W-:Y:S01]  /*58cf0*/  @P1 STG.E.U16 desc[UR56][R22.64], R84 ;  /* 0x0000005416001986 */ /* 0x0003e2000c101538 */
[----:B------:R-:W-:Y:S01]  /*58d00*/  ISETP.LT.AND P1, PT, R164, UR4, !P0 ;  /* 0x00000004a4007c0c */ /* 0x000fe2000c721270 */
[----:B------:R-:W-:Y:S01]  /*58d10*/  ULDC UR4, c[0x0][0x22c] ;  /* 0x00008b0000047ab9 */ /* 0x000fe20000000800 */
[----:B------:R-:W-:-:S02]  /*58d20*/  LEA R164, P4, R234, R3, 0x1 ;  /* 0x00000003eaa47211 */ /* 0x000fc400078808ff */
[----:B------:R-:W-:Y:S01]  /*58d30*/  ISETP.LT.AND P3, PT, R232, UR4, !P0 ;  /* 0x00000004e8007c0c */ /* 0x000fe2000c761270 */
[----:B------:R-:W-:Y:S01]  /*58d40*/  ULDC UR4, c[0x0][0x22c] ;  /* 0x00008b0000047ab9 */ /* 0x000fe20000000800 */
[--C-:B------:R-:W-:Y:S02]  /*58d50*/  LOP3.LUT R168, R2, 0x124, R165.reuse, 0xfe, !PT ;  /* 0x0000012402a87812 */ /* 0x100fe400078efea5 */
[----:B------:R-:W-:Y:S01]  /*58d60*/  ISETP.LT.AND P6, PT, R230, UR4, !P0 ;  /* 0x00000004e6007c0c */ /* 0x000fe2000c7c1270 */
[----:B------:R-:W-:Y:S01]  /*58d70*/  ULDC UR4, c[0x0][0x22c] ;  /* 0x00008b0000047ab9 */ /* 0x000fe20000000800 */
[----:B------:R-:W2:Y:S01]  /*58d80*/  LDC R230, c[0x0][0x248] ;  /* 0x00009200ffe67b82 */ /* 0x000ea20000000800 */
[----:B------:R-:W-:Y:S01]  /*58d90*/  ISETP.LT.AND P2, PT, R228, UR4, !P0 ;  /* 0x00000004e4007c0c */ /* 0x000fe2000c741270 */
[----:B------:R-:W-:Y:S01]  /*58da0*/  ULDC UR4, c[0x0][0x22c] ;  /* 0x00008b0000047ab9 */ /* 0x000fe20000000800 */
[C-C-:B------:R-:W-:Y:S02]  /*58db0*/  LOP3.LUT R163, R2.reuse, 0x128, R165.reuse, 0xfe, !PT ;  /* 0x0000012802a37812 */ /* 0x140fe400078efea5 */
[----:B------:R-:W-:Y:S01]  /*58dc0*/  ISETP.LT.AND P5, PT, R227, UR4, !P0 ;  /* 0x00000004e3007c0c */ /* 0x000fe2000c7a1270 */
[----:B------:R-:W-:Y:S01]  /*58dd0*/  ULDC UR4, c[0x0][0x22c] ;  /* 0x00008b0000047ab9 */ /* 0x000fe20000000800 */
[C-C-:B------:R-:W-:Y:S01]  /*58de0*/  LOP3.LUT R169, R2.reuse, 0x12a, R165.reuse, 0xfe, !PT ;  /* 0x0000012a02a97812 */ /* 0x140fe200078efea5 */
[----:B------:R-:W3:Y:S01]  /*58df0*/  LDC R227, c[0x0][0x248] ;  /* 0x00009200ffe37b82 */ /* 0x000ee20000000800 */
[----:B------:R-:W-:-:S02]  /*58e00*/  LOP3.LUT R170, R2, 0x12c, R165, 0xfe, !PT ;  /* 0x0000012c02aa7812 */ /* 0x000fc400078efea5 */
[C-C-:B------:R-:W-:Y:S02]  /*58e10*/  LOP3.LUT R155, R2.reuse, 0x12e, R165.reuse, 0xfe, !PT ;  /* 0x0000012e029b7812 */ /* 0x140fe400078efea5 */
[C-C-:B------:R-:W-:Y:S02]  /*58e20*/  LOP3.LUT R161, R2.reuse, 0x132, R165.reuse, 0xfe, !PT ;  /* 0x0000013202a17812 */ /* 0x140fe400078efea5 */
[C-C-:B------:R-:W-:Y:S01]  /*58e30*/  LOP3.LUT R157, R2.reuse, 0x134, R165.reuse, 0xfe, !PT ;  /* 0x00000134029d7812 */ /* 0x140fe200078efea5 */
[----:B------:R-:W4:Y:S01]  /*58e40*/  LDC R228, c[0x0][0x248] ;  /* 0x00009200ffe47b82 */ /* 0x000f220000000800 */
        /* <DEDUP_REMOVED lines=19> */
[C-C-:B-1----:R-:W-:Y:S02]  /*58f80*/  LOP3.LUT R84, R2.reuse, 0x18a, R165.reuse, 0xfe, !PT ;  /* 0x0000018a02547812 */ /* 0x142fe400078efea5 */
        /* <DEDUP_REMOVED lines=23> */
[----:B------:R-:W-:Y:S02]  /*59100*/  LOP3.LUT R2, R2, 0x1fc, R165, 0xfe, !PT ;  /* 0x000001fc02027812 */ /* 0x000fe400078efea5 */
[----:B------:R-:W-:Y:S01]  /*59110*/  LEA.HI.X.SX32 R165, R234, R0, 0x1, P4 ;  /* 0x00000000eaa57211 */ /* 0x000fe200020f0eff */
[----:B------:R-:W-:Y:S01]  /*59120*/  IMAD R234, R239, 0x2, R234 ;  /* 0x00000002efea7824 */ /* 0x000fe200078e02ea */
[----:B------:R-:W-:-:S02]  /*59130*/  PRMT R87, R85, 0x7632, R87 ;  /* 0x0000763255577816 */ /* 0x000fc40000000057 */
[----:B------:R-:W-:Y:S01]  /*59140*/  ISETP.LT.AND P4, PT, R226, UR4, !P0 ;  /* 0x00000004e2007c0c */ /* 0x000fe2000c781270 */
[----:B------:R-:W-:Y:S01]  /*59150*/  IMAD R85, R241, 0x2, R234 ;  /* 0x00000002f1557824 */ /* 0x000fe200078e02ea */
[----:B------:R-:W-:Y:S01]  /*59160*/  PRMT R232, R86, 0x7632, R232 ;  /* 0x0000763256e87816 */ /* 0x000fe200000000e8 */
[----:B------:R1:W-:Y:S01]  /*59170*/  @P3 STG.E.U16 desc[UR56][R164.64], R87 ;  /* 0x00000057a4003986 */ /* 0x0003e2000c101538 */
[----:B------:R-:W-:Y:S01]  /*59180*/  ULDC UR4, c[0x0][0x22c] ;  /* 0x00008b0000047ab9 */ /* 0x000fe20000000800 */
[----:B--2---:R-:W-:Y:S02]  /*59190*/  IMAD R226, R230, 0x2, R85 ;  /* 0x00000002e6e27824 */ /* 0x004fe400078e0255 */
[----:B------:R-:W2:Y:S01]  /*591a0*/  LDC R230, c[0x0][0x248] ;  /* 0x00009200ffe67b82 */ /* 0x000ea20000000800 */
[----:B-1----:R-:W-:-:S04]  /*591b0*/  LEA R164, P3, R234, R3, 0x1 ;  /* 0x00000003eaa47211 */ /* 0x002fc800078608ff */
[-C--:B------:R-:W-:Y:S02]  /*591c0*/  LEA.HI.X.SX32 R165, R234, R0.reuse, 0x1, P3 ;  /* 0x00000000eaa57211 */ /* 0x080fe400018f0eff */
[-C--:B------:R-:W-:Y:S02]  /*591d0*/  LEA R86, P3, R85, R3.reuse, 0x1 ;  /* 0x0000000355567211 */ /* 0x080fe400078608ff */
[----:B------:R-:W-:Y:S01]  /*591e0*/  PRMT R234, R87, 0x7632, R234 ;  /* 0x0000763257ea7816 */ /* 0x000fe200000000ea */
[----:B------:R1:W-:Y:S01]  /*591f0*/  @P6 STG.E.U16 desc[UR56][R164.64], R232 ;  /* 0x000000e8a4006986 */ /* 0x0003e2000c101538 */
[-C--:B------:R-:W-:Y:S02]  /*59200*/  LEA.HI.X.SX32 R87, R85, R0.reuse, 0x1, P3 ;  /* 0x0000000055577211 */ /* 0x080fe400018f0eff */
[----:B------:R-:W-:Y:S01]  /*59210*/  ISETP.LT.AND P3, PT, R219, UR4, !P0 ;  /* 0x00000004db007c0c */ /* 0x000fe2000c761270 */
[----:B------:R-:W-:Y:S01]  /*59220*/  ULDC UR4, c[0x0][0x22c] ;  /* 0x00008b0000047ab9 */ /* 0x000fe20000000800 */
[----:B------:R-:W-:Y:S01]  /*59230*/  PRMT R219, R8, 0x7632, R219 ;  /* 0x0000763208db7816 */ /* 0x000fe200000000db */
[----:B------:R-:W-:Y:S01]  /*59240*/  @P2 STG.E.U16 desc[UR56][R86.64], R234 ;  /* 0x000000ea56002986 */ /* 0x000fe2000c101538 */
[----:B------:R-:W-:Y:S01]  /*59250*/  ISETP.LT.AND P2, PT, R221, UR4, !P0 ;  /* 0x00000004dd007c0c */ /* 0x000fe2000c741270 */
[----:B------:R-:W-:Y:S01]  /*59260*/  ULDC UR4, c[0x0][0x22c] ;  /* 0x00008b0000047ab9 */ /* 0x000fe20000000800 */
[C---:B-1----:R-:W-:Y:S01]  /*59270*/  LEA R164, P6, R226.reuse, R3, 0x1 ;  /* 0x00000003e2a47211 */ /* 0x042fe200078c08ff */
[----:B------:R-:W1:Y:S03]  /*59280*/  LDC R232, c[0x0][0x248] ;  /* 0x00009200ffe87b82 */ /* 0x000e660000000800 */
[----:B------:R-:W-:Y:S01]  /*59290*/  LEA.HI.X.SX32 R165, R226, R0, 0x1, P6 ;  /* 0x00000000e2a57211 */ /* 0x000fe200030f0eff */
[----:B---3--:R-:W-:Y:S01]  /*592a0*/  IMAD R226, R227, 0x2, R226 ;  /* 0x00000002e3e27824 */ /* 0x008fe200078e02e2 */
[----:B------:R-:W-:Y:S01]  /*592b0*/  ISETP.LT.AND P6, PT, R217, UR4, !P0 ;  /* 0x00000004d9007c0c */ /* 0x000fe2000c7c1270 */
[----:B------:R-:W-:-:S02]  /*592c0*/  ULDC UR4, c[0x0][0x22c] ;  /* 0x00008b0000047ab9 */ /* 0x000fc40000000800 */
[----:B------:R3:W-:Y:S01]  /*592d0*/  @P5 STG.E.U16 desc[UR56][R164.64], R8 ;  /* 0x00000008a4005986 */ /* 0x0007e2000c101538 */
[----:B0-----:R-:W-:-:S04]  /*592e0*/  IMAD R85, R237, 0x2, R226 ;  /* 0x00000002ed557824 */ /* 0x001fc800078e02e2 */
[----:B----4-:R-:W-:Y:S02]  /*592f0*/  IMAD R217, R228, 0x2, R85 ;  /* 0x00000002e4d97824 */ /* 0x010fe400078e0255 */
[----:B------:R-:W0:Y:S01]  /*59300*/  LDC R228, c[0x0][0x248] ;  /* 0x00009200ffe47b82 */ /* 0x000e220000000800 */
[----:B---3--:R-:W-:-:S04]  /*59310*/  LEA R164, P5, R226, R3, 0x1 ;  /* 0x00000003e2a47211 */ /* 0x008fc800078a08ff */
[----:B------:R-:W-:-:S03]  /*59320*/  LEA.HI.X.SX32 R165, R226, R0, 0x1, P5 ;  /* 0x00000000e2a57211 */ /* 0x000fc600028f0eff */
[----:B------:R-:W3:Y:S01]  /*59330*/  LDC R226, c[0x0][0x248] ;  /* 0x00009200ffe27b82 */ /* 0x000ee20000000800 */
[CC--:B------:R-:W-:Y:S01]  /*59340*/  LEA R86, P5, R85.reuse, R3.reuse, 0x1 ;  /* 0x0000000355567211 */ /* 0x0c0fe200078a08ff */
[----:B------:R4:W-:Y:S03]  /*59350*/  @P4 STG.E.U16 desc[UR56][R164.64], R9 ;  /* 0x00000009a4004986 */ /* 0x0009e6000c101538 */
[----:B------:R-:W-:Y:S02]  /*59360*/  LEA.HI.X.SX32 R87, R85, R0, 0x1, P5 ;  /* 0x0000000055577211 */ /* 0x000fe400028f0eff */
[----:B------:R-:W-:Y:S01]  /*59370*/  ISETP.LT.AND P5, PT, R216, UR4, !P0 ;  /* 0x00000004d8007c0c */ /* 0x000fe2000c7a1270 */
[----:B------:R-:W-:Y:S01]  /*59380*/  ULDC UR4, c[0x0][0x22c] ;  /* 0x00008b0000047ab9 */ /* 0x000fe20000000800 */
[----:B------:R-:W5:Y:S01]  /*59390*/  LDC R216, c[0x0][0x248] ;  /* 0x00009200ffd87b82 */ /* 0x000f620000000800 */
[----:B------:R1:W-:Y:S01]  /*593a0*/  @P3 STG.E.U16 desc[UR56][R86.64], R10 ;  /* 0x0000000a56003986 */ /* 0x0003e2000c101538 */
[----:B------:R-:W-:Y:S01]  /*593b0*/  ISETP.LT.AND P3, PT, R215, UR4, !P0 ;  /* 0x00000004d7007c0c */ /* 0x000fe2000c761270 */
[----:B------:R-:W-:Y:S01]  /*593c0*/  ULDC UR4, c[0x0][0x22c] ;  /* 0x00008b0000047ab9 */ /* 0x000fe20000000800 */
[----:B----4-:R-:W-:-:S04]  /*593d0*/  LEA R164, P4, R217, R3, 0x1 ;  /* 0x00000003d9a47211 */ /* 0x010fc800078808ff */
[-C--:B------:R-:W-:Y:S01]  /*593e0*/  LEA.HI.X.SX32 R165, R217, R0.reuse, 0x1, P4 ;  /* 0x00000000d9a57211 */ /* 0x080fe200020f0eff */
[----:B--2---:R-:W-:Y:S01]  /*593f0*/  IMAD R217, R230, 0x2, R217 ;  /* 0x00000002e6d97824 */ /* 0x004fe200078e02d9 */
[----:B------:R-:W-:Y:S01]  /*59400*/  ISETP.LT.AND P4, PT, R235, UR5, !P0 ;  /* 0x00000005eb007c0c */ /* 0x000fe2000c781270 */
[----:B------:R-:W2:Y:S01]  /*59410*/  LDC R230, c[0x0][0x248] ;  /* 0x00009200ffe67b82 */ /* 0x000ea20000000800 */
[----:B-1----:R-:W-:Y:S01]  /*59420*/  PRMT R10, R9, 0x7632, R10 ;  /* 0x00007632090a7816 */ /* 0x002fe2000000000a */
[----:B------:R1:W-:Y:S01]  /*59430*/  @P2 STG.E.U16 desc[UR56][R164.64], R11 ;  /* 0x0000000ba4002986 */ /* 0x0003e2000c101538 */
[CC--:B------:R-:W-:Y:S01]  /*59440*/  LEA R8, P2, R217.reuse, R3.reuse, 0x1 ;  /* 0x00000003d9087211 */ /* 0x0c0fe200078408ff */
[----:B------:R-:W-:Y:S01]  /*59450*/  IMAD R85, R232, 0x2, R217 ;  /* 0x00000002e8557824 */ /* 0x000fe200078e02d9 */
[----:B------:R-:W-:Y:S02]  /*59460*/  ULDC UR5, c[0x0][0x22c] ;  /* 0x00008b0000057ab9 */ /* 0x000fe40000000800 */
[----:B------:R-:W-:Y:S01]  /*59470*/  LEA.HI.X.SX32 R9, R217, R0, 0x1, P2 ;  /* 0x00000000d9097211 */ /* 0x000fe200010f0eff */
[----:B---3--:R-:W-:Y:S01]  /*59480*/  IMAD R215, R226, 0x2, R85 ;  /* 0x00000002e2d77824 */ /* 0x008fe200078e0255 */
[----:B------:R-:W-:-:S03]  /*59490*/  LEA R86, P2, R85, R3, 0x1 ;  /* 0x0000000355567211 */ /* 0x000fc600078408ff */
[----:B------:R3:W-:Y:S01]  /*594a0*/  @P6 STG.E.U16 desc[UR56][R8.64], R219 ;  /* 0x000000db08006986 */ /* 0x0007e2000c101538 */
[----:B------:R-:W-:Y:S01]  /*594b0*/  LEA.HI.X.SX32 R87, R85, R0, 0x1, P2 ;  /* 0x0000000055577211 */ /* 0x000fe200010f0eff */
[----:B-1----:R-:W1:Y:S01]  /*594c0*/  LDC R165, c[0x0][0x248] ;  /* 0x00009200ffa57b82 */ /* 0x002e620000000800 */
[----:B------:R-:W-:Y:S02]  /*594d0*/  PRMT R11, R10, 0x7632, R11 ;  /* 0x000076320a0b7816 */ /* 0x000fe4000000000b */
[----:B------:R-:W-:Y:S01]  /*594e0*/  ISETP.LT.AND P2, PT, R233, UR4, !P0 ;  /* 0x00000004e9007c0c */ /* 0x000fe2000c741270 */
[----:B------:R4:W-:Y:S01]  /*594f0*/  @P5 STG.E.U16 desc[UR56][R86.64], R10 ;  /* 0x0000000a56005986 */ /* 0x0009e2000c101538 */
[----:B------:R-:W-:Y:S02]  /*59500*/  ULDC UR4, c[0x0][0x22c] ;  /* 0x00008b0000047ab9 */ /* 0x000fe40000000800 */
[----:B------:R-:W-:Y:S01]  /*59510*/  ISETP.LT.AND P5, PT, R231, UR4, !P0 ;  /* 0x00000004e7007c0c */ /* 0x000fe2000c7a1270 */
[----:B------:R-:W1:Y:S01]  /*59520*/  LDC R164, c[0x0][0x248] ;  /* 0x00009200ffa47b82 */ /* 0x000e620000000800 */
[----:B------:R-:W-:Y:S01]  /*59530*/  ULDC UR4, c[0x0][0x22c] ;  /* 0x00008b0000047ab9 */ /* 0x000fe20000000800 */
[----:B---3--:R-:W-:-:S04]  /*59540*/  LEA R8, P6, R215, R3, 0x1 ;  /* 0x00000003d7087211 */ /* 0x008fc800078c08ff */
[----:B------:R-:W-:Y:S01]  /*59550*/  LEA.HI.X.SX32 R9, R215, R0, 0x1, P6 ;  /* 0x00000000d7097211 */ /* 0x000fe200030f0eff */
[----:B-----5:R-:W-:Y:S01]  /*59560*/  IMAD R215, R216, 0x2, R215 ;  /* 0x00000002d8d77824 */ /* 0x020fe200078e02d7 */
[----:B----4-:R-:W3:Y:S01]  /*59570*/  LDC R87, c[0x0][0x248] ;  /* 0x00009200ff577b82 */ /* 0x010ee20000000800 */
[----:B------:R-:W-:Y:S02]  /*59580*/  PRMT R216, R11, 0x7632, R216 ;  /* 0x000076320bd87816 */ /* 0x000fe400000000d8 */
[----:B------:R4:W-:Y:S01]  /*59590*/  @P3 STG.E.U16 desc[UR56][R8.64], R11 ;  /* 0x0000000b08003986 */ /* 0x0009e2000c101538 */
[----:B0-----:R-:W-:Y:S01]  /*595a0*/  IMAD R85, R228, 0x2, R215 ;  /* 0x00000002e4557824 */ /* 0x001fe200078e02d7 */
[----:B------:R-:W-:Y:S01]  /*595b0*/  ISETP.LT.AND P3, PT, R229, UR4, !P0 ;  /* 0x00000004e5007c0c */ /* 0x000fe2000c761270 */
[----:B------:R-:W-:Y:S02]  /*595c0*/  ULDC UR4, c[0x0][0x22c] ;  /* 0x00008b0000047ab9 */ /* 0x000fe40000000800 */
[----:B--2---:R-:W-:Y:S01]  /*595d0*/  IMAD R86, R230, 0x2, R85 ;  /* 0x00000002e6567824 */ /* 0x004fe200078e0255 */
[----:B----4-:R-:W-:-:S04]  /*595e0*/  LEA R8, P6, R215, R3, 0x1 ;  /* 0x00000003d7087211 */ /* 0x010fc800078c08ff */
[-C--:B------:R-:W-:Y:S02]  /*595f0*/  LEA.HI.X.SX32 R9, R215, R0.reuse, 0x1, P6 ;  /* 0x00000000d7097211 */ /* 0x080fe400030f0eff */
[CC--:B------:R-:W-:Y:S01]  /*59600*/  LEA R10, P6, R85.reuse, R3.reuse, 0x1 ;  /* 0x00000003550a7211 */ /* 0x0c0fe200078c08ff */
[----:B------:R-:W0:Y:S02]  /*59610*/  LDC R215, c[0x0][0x248] ;  /* 0x00009200ffd77b82 */ /* 0x000e240000000800 */
[----:B------:R2:W-:Y:S01]  /*59620*/  @P4 STG.E.U16 desc[UR56][R8.64], R216 ;  /* 0x000000d808004986 */ /* 0x0005e2000c101538 */
[-C--:B------:R-:W-:Y:S02]  /*59630*/  LEA.HI.X.SX32 R11, R85, R0.reuse, 0x1, P6 ;  /* 0x00000000550b7211 */ /* 0x080fe400030f0eff */
[----:B------:R-:W-:Y:S01]  /*59640*/  ISETP.LT.AND P4, PT, R224, UR4, !P0 ;  /* 0x00000004e0007c0c */ /* 0x000fe2000c781270 */
[----:B------:R-:W-:Y:S02]  /*59650*/  ULDC UR4, c[0x0][0x22c] ;  /* 0x00008b0000047ab9 */ /* 0x000fe40000000800 */
[----:B------:R4:W-:Y:S01]  /*59660*/  @P2 STG.E.U16 desc[UR56][R10.64], R4 ;  /* 0x000000040a002986 */ /* 0x0009e2000c101538 */
[----:B------:R-:W-:Y:S01]  /*59670*/  ISETP.LT.AND P2, PT, R225, UR4, !P0 ;  /* 0x00000004e1007c0c */ /* 0x000fe2000c741270 */
[----:B------:R-:W-:Y:S01]  /*59680*/  ULDC UR4, c[0x0][0x22c] ;  /* 0x00008b0000047ab9 */ /* 0x000fe20000000800 */
[C---:B--2---:R-:W-:Y:S01]  /*59690*/  LEA R8, P6, R86.reuse, R3, 0x1 ;  /* 0x0000000356087211 */ /* 0x044fe200078c08ff */
[----:B------:R-:W2:Y:S03]  /*596a0*/  LDC R216, c[0x0][0x248] ;  /* 0x00009200ffd87b82 */ /* 0x000ea60000000800 */
[----:B------:R-:W-:Y:S01]  /*596b0*/  LEA.HI.X.SX32 R9, R86, R0, 0x1, P6 ;  /* 0x0000000056097211 */ /* 0x000fe200030f0eff */
[----:B-1----:R-:W-:-:S04]  /*596c0*/  IMAD R86, R165, 0x2, R86 ;  /* 0x00000002a5567824 */ /* 0x002fc800078e0256 */
[----:B---3--:R-:W-:Y:S01]  /*596d0*/  IMAD R85, R87, 0x2, R86 ;  /* 0x0000000257557824 */ /* 0x008fe200078e0256 */
[C---:B----4-:R-:W-:Y:S01]  /*596e0*/  LEA R10, P6, R86.reuse, R3, 0x1 ;  /* 0x00000003560a7211 */ /* 0x050fe200078c08ff */
[----:B------:R-:W1:Y:S01]  /*596f0*/  LDC R87, c[0x0][0x248] ;  /* 0x00009200ff577b82 */ /* 0x000e620000000800 */
[----:B------:R3:W-:Y:S01]  /*59700*/  @P5 STG.E.U16 desc[UR56][R8.64], R5 ;  /* 0x0000000508005986 */ /* 0x0007e2000c101538 */
[----:B------:R-:W-:Y:S01]  /*59710*/  ISETP.LT.AND P5, PT, R223, UR4, !P0 ;  /* 0x00000004df007c0c */ /* 0x000fe2000c7a1270 */
[----:B------:R-:W-:Y:S01]  /*59720*/  ULDC UR4, c[0x0][0x22c] ;  /* 0x00008b0000047ab9 */ /* 0x000fe20000000800 */
[----:B------:R-:W-:Y:S01]  /*59730*/  LEA.HI.X.SX32 R11, R86, R0, 0x1, P6 ;  /* 0x00000000560b7211 */ /* 0x000fe200030f0eff */
[----:B------:R-:W-:-:S03]  /*59740*/  IMAD R86, R164, 0x2, R85 ;  /* 0x00000002a4567824 */ /* 0x000fc600078e0255 */
[----:B------:R-:W4:Y:S01]  /*59750*/  LDC R164, c[0x0][0x248] ;  /* 0x00009200ffa47b82 */ /* 0x000f220000000800 */
[----:B------:R5:W-:Y:S01]  /*59760*/  @P3 STG.E.U16 desc[UR56][R10.64], R6 ;  /* 0x000000060a003986 */ /* 0x000be2000c101538 */
[----:B------:R-:W-:Y:S01]  /*59770*/  ISETP.LT.AND P3, PT, R222, UR4, !P0 ;  /* 0x00000004de007c0c */ /* 0x000fe2000c761270 */
[----:B------:R-:W-:Y:S01]  /*59780*/  ULDC UR4, c[0x0][0x22c] ;  /* 0x00008b0000047ab9 */ /* 0x000fe20000000800 */
[----:B---3--:R-:W-:-:S04]  /*59790*/  LEA R8, P6, R85, R3, 0x1 ;  /* 0x0000000355087211 */ /* 0x008fc800078c08ff */
[----:B------:R-:W-:Y:S02]  /*597a0*/  LEA.HI.X.SX32 R9, R85, R0, 0x1, P6 ;  /* 0x0000000055097211 */ /* 0x000fe400030f0eff */
[----:B-----5:R-:W-:-:S03]  /*597b0*/  LEA R10, P6, R86, R3, 0x1 ;  /* 0x00000003560a7211 */ /* 0x020fc600078c08ff */
[----:B------:R3:W-:Y:S01]  /*597c0*/  @P4 STG.E.U16 desc[UR56][R8.64], R7 ;  /* 0x0000000708004986 */ /* 0x0007e2000c101538 */
[----:B------:R-:W-:Y:S02]  /*597d0*/  PRMT R6, R5, 0x7632, R6 ;  /* 0x0000763205067816 */ /* 0x000fe40000000006 */
[----:B------:R-:W-:Y:S02]  /*597e0*/  LEA.HI.X.SX32 R11, R86, R0, 0x1, P6 ;  /* 0x00000000560b7211 */ /* 0x000fe400030f0eff */
[----:B------:R-:W-:Y:S01]  /*597f0*/  ISETP.LT.AND P4, PT, R220, UR4, !P0 ;  /* 0x00000004dc007c0c */ /* 0x000fe2000c781270 */
[----:B------:R-:W-:Y:S01]  /*59800*/  ULDC UR4, c[0x0][0x22c] ;  /* 0x00008b0000047ab9 */ /* 0x000fe20000000800 */
[----:B---3--:R-:W-:Y:S01]  /*59810*/  PRMT R9, R4, 0x7632, R9 ;  /* 0x0000763204097816 */ /* 0x008fe20000000009 */
[----:B0-----:R-:W-:Y:S01]  /*59820*/  IMAD R4, R215, 0x2, R86 ;  /* 0x00000002d7047824 */ /* 0x001fe200078e0256 */
[----:B------:R-:W-:Y:S01]  /*59830*/  PRMT R7, R6, 0x7632, R7 ;  /* 0x0000763206077816 */ /* 0x000fe20000000007 */
[----:B------:R-:W0:Y:S02]  /*59840*/  LDC R86, c[0x0][0x248] ;  /* 0x00009200ff567b82 */ /* 0x000e240000000800 */
[----:B-1----:R-:W-:Y:S01]  /*59850*/  IMAD R5, R87, 0x2, R4 ;  /* 0x0000000257057824 */ /* 0x002fe200078e0204 */
[----:B------:R-:W-:Y:S01]  /*59860*/  LEA R8, P6, R4, R3, 0x1 ;  /* 0x0000000304087211 */ /* 0x000fe200078c08ff */
[----:B------:R1:W-:Y:S01]  /*59870*/  @P2 STG.E.U16 desc[UR56][R10.64], R9 ;  /* 0x000000090a002986 */ /* 0x0003e2000c101538 */
[----:B------:R-:W-:Y:S01]  /*59880*/  ISETP.LT.AND P2, PT, R218, UR4, !P0 ;  /* 0x00000004da007c0c */ /* 0x000fe2000c741270 */
[----:B--2---:R-:W-:Y:S01]  /*59890*/  IMAD R85, R216, 0x2, R5 ;  /* 0x00000002d8557824 */ /* 0x004fe200078e0205 */
[----:B------:R-:W-:Y:S01]  /*598a0*/  ULDC UR4, c[0x0][0x22c] ;  /* 0x00008b0000047ab9 */ /* 0x000fe20000000800 */
[----:B------:R-:W2:Y:S01]  /*598b0*/  LDC R87, c[0x0][0x248] ;  /* 0x00009200ff577b82 */ /* 0x000ea20000000800 */
[----:B------:R-:W-:-:S02]  /*598c0*/  PRMT R165, R7, 0x7632, R165 ;  /* 0x0000763207a57816 */ /* 0x000fc400000000a5 */
[----:B-1----:R-:W-:-:S05]  /*598d0*/  LEA.HI.X.SX32 R9, R4, R0, 0x1, P6 ;  /* 0x0000000004097211 */ /* 0x002fca00030f0eff */
[----:B------:R-:W1:Y:S01]  /*598e0*/  LDC R11, c[0x0][0x248] ;  /* 0x00009200ff0b7b82 */ /* 0x000e620000000800 */
[----:B------:R3:W-:Y:S01]  /*598f0*/  @P5 STG.E.U16 desc[UR56][R8.64], R6 ;  /* 0x0000000608005986 */ /* 0x0007e2000c101538 */
[----:B------:R-:W-:-:S04]  /*59900*/  LEA R4, P5, R5, R3, 0x1 ;  /* 0x0000000305047211 */ /* 0x000fc800078a08ff */
[----:B------:R-:W-:Y:S02]  /*59910*/  LEA.HI.X.SX32 R5, R5, R0, 0x1, P5 ;  /* 0x0000000005057211 */ /* 0x000fe400028f0eff */
[----:B------:R-:W-:Y:S01]  /*59920*/  ISETP.LT.AND P5, PT, R214, UR4, !P0 ;  /* 0x00000004d6007c0c */ /* 0x000fe2000c7a1270 */
[----:B------:R-:W-:Y:S02]  /*59930*/  ULDC UR4, c[0x0][0x22c] ;  /* 0x00008b0000047ab9 */ /* 0x000fe40000000800 */
[----:B------:R5:W-:Y:S01]  /*59940*/  @P3 STG.E.U16 desc[UR56][R4.64], R7 ;  /* 0x0000000704003986 */ /* 0x000be2000c101538 */
[----:B---3--:R-:W-:-:S04]  /*59950*/  LEA R8, P6, R85, R3, 0x1 ;  /* 0x0000000355087211 */ /* 0x008fc800078c08ff */
[-C--:B------:R-:W-:Y:S01]  /*59960*/  LEA.HI.X.SX32 R9, R85, R0.reuse, 0x1, P6 ;  /* 0x0000000055097211 */ /* 0x080fe200030f0eff */
[----:B0-----:R-:W-:Y:S02]  /*59970*/  IMAD R85, R86, 0x2, R85 ;  /* 0x0000000256557824 */ /* 0x001fe400078e0255 */
[----:B------:R-:W0:Y:S02]  /*59980*/  LDC R86, c[0x0][0x248] ;  /* 0x00009200ff567b82 */ /* 0x000e240000000800 */
[----:B----4-:R-:W-:Y:S01]  /*59990*/  IMAD R10, R164, 0x2, R85 ;  /* 0x00000002a40a7824 */ /* 0x010fe200078e0255 */
[C---:B-----5:R-:W-:Y:S01]  /*599a0*/  LEA R4, P3, R85.reuse, R3, 0x1 ;  /* 0x0000000355047211 */ /* 0x060fe200078608ff */
[----:B------:R3:W-:Y:S01]  /*599b0*/  @P4 STG.E.U16 desc[UR56][R8.64], R165 ;  /* 0x000000a508004986 */ /* 0x0007e2000c101538 */
[----:B------:R-:W-:Y:S01]  /*599c0*/  ISETP.LT.AND P4, PT, R210, UR4, !P0 ;  /* 0x00000004d2007c0c */ /* 0x000fe2000c781270 */
[----:B------:R-:W-:Y:S01]  /*599d0*/  ULDC UR4, c[0x0][0x22c] ;  /* 0x00008b0000047ab9 */ /* 0x000fe20000000800 */
[----:B------:R-:W-:-:S02]  /*599e0*/  LEA.HI.X.SX32 R5, R85, R0, 0x1, P3 ;  /* 0x0000000055057211 */ /* 0x000fc400018f0eff */
[----:B------:R-:W4:Y:S01]  /*599f0*/  LDC R85, c[0x0][0x248] ;  /* 0x00009200ff557b82 */ /* 0x000f220000000800 */
[CC--:B------:R-:W-:Y:S02]  /*59a00*/  LEA R6, P6, R10.reuse, R3.reuse, 0x1 ;  /* 0x000000030a067211 */ /* 0x0c0fe400078c08ff */
[----:B------:R-:W-:Y:S01]  /*59a10*/  ISETP.LT.AND P3, PT, R209, UR5, !P0 ;  /* 0x00000005d1007c0c */ /* 0x000fe2000c761270 */
[----:B------:R5:W-:Y:S01]  /*59a20*/  @P2 STG.E.U16 desc[UR56][R4.64], R68 ;  /* 0x0000004404002986 */ /* 0x000be2000c101538 */
[----:B------:R-:W-:Y:S01]  /*59a30*/  LEA.HI.X.SX32 R7, R10, R0, 0x1, P6 ;  /* 0x000000000a077211 */ /* 0x000fe200030f0eff */
[----:B-1----:R-:W-:Y:S01]  /*59a40*/  IMAD R10, R11, 0x2, R10 ;  /* 0x000000020b0a7824 */ /* 0x002fe200078e020a */
[----:B------:R-:W-:Y:S01]  /*59a50*/  ULDC UR5, c[0x0][0x22c] ;  /* 0x00008b0000057ab9 */ /* 0x000fe20000000800 */
[----:B---3--:R-:W1:Y:S02]  /*59a60*/  LDC R9, c[0x0][0x248] ;  /* 0x00009200ff097b82 */ /* 0x008e640000000800 */
[----:B--2---:R-:W-:Y:S01]  /*59a70*/  IMAD R8, R87, 0x2, R10 ;  /* 0x0000000257087824 */ /* 0x004fe200078e020a */
[----:B------:R2:W-:Y:S01]  /*59a80*/  @P5 STG.E.U16 desc[UR56][R6.64], R69 ;  /* 0x0000004506005986 */ /* 0x0005e2000c101538 */
[----:B------:R-:W-:Y:S01]  /*59a90*/  ISETP.LT.AND P5, PT, R204, UR4, !P0 ;  /* 0x00000004cc007c0c */ /* 0x000fe2000c7a1270 */
[----:B------:R-:W-:Y:S01]  /*59aa0*/  ULDC UR4, c[0x0][0x22c] ;  /* 0x00008b0000047ab9 */ /* 0x000fe20000000800 */
[----:B-----5:R-:W-:-:S02]  /*59ab0*/  LEA R4, P2, R10, R3, 0x1 ;  /* 0x000000030a047211 */ /* 0x020fc400078408ff */
[----:B------:R-:W3:Y:S01]  /*59ac0*/  LDC R11, c[0x0][0x248] ;  /* 0x00009200ff0b7b82 */ /* 0x000ee20000000800 */
[----:B------:R-:W-:Y:S02]  /*59ad0*/  PRMT R68, R68, 0x7632, R68 ;  /* 0x0000763244447816 */ /* 0x000fe40000000044 */
[-C--:B------:R-:W-:Y:S02]  /*59ae0*/  LEA.HI.X.SX32 R5, R10, R0.reuse, 0x1, P2 ;  /* 0x000000000a057211 */ /* 0x080fe400010f0eff */
[----:B------:R-:W-:Y:S01]  /*59af0*/  ISETP.LT.AND P2, PT, R205, UR5, !P0 ;  /* 0x00000005cd007c0c */ /* 0x000fe2000c741270 */
[----:B------:R-:W-:Y:S01]  /*59b00*/  ULDC UR5, c[0x0][0x22c] ;  /* 0x00008b0000057ab9 */ /* 0x000fe20000000800 */
[C---:B--2---:R-:W-:Y:S01]  /*59b10*/  LEA R6, P6, R8.reuse, R3, 0x1 ;  /* 0x0000000308067211 */ /* 0x044fe200078c08ff */
[----:B------:R2:W-:Y:S01]  /*59b20*/  @P4 STG.E.U16 desc[UR56][R4.64], R70 ;  /* 0x0000004604004986 */ /* 0x0005e2000c101538 */
[----:B------:R-:W5:Y:S02]  /*59b30*/  LDC R10, c[0x0][0x248] ;  /* 0x00009200ff0a7b82 */ /* 0x000f640000000800 */
[----:B------:R-:W-:Y:S01]  /*59b40*/  LEA.HI.X.SX32 R7, R8, R0, 0x1, P6 ;  /* 0x0000000008077211 */ /* 0x000fe200030f0eff */
[----:B----4-:R-:W-:Y:S01]  /*59b50*/  IMAD R8, R85, 0x2, R8 ;  /* 0x0000000255087824 */ /* 0x010fe200078e0208 */
[----:B------:R-:W-:Y:S01]  /*59b60*/  ISETP.LT.AND P6, PT, R206, UR4, !P0 ;  /* 0x00000004ce007c0c */ /* 0x000fe2000c7c1270 */
[----:B------:R-:W-:-:S02]  /*59b70*/  ULDC UR4, c[0x0][0x22c] ;  /* 0x00008b0000047ab9 */ /* 0x000fc40000000800 */
[----:B------:R4:W-:Y:S01]  /*59b80*/  @P3 STG.E.U16 desc[UR56][R6.64], R71 ;  /* 0x0000004706003986 */ /* 0x0009e2000c101538 */
[----:B-1----:R-:W-:Y:S01]  /*59b90*/  IMAD R9, R9, 0x2, R8 ;  /* 0x0000000209097824 */ /* 0x002fe200078e0208 */
[----:B------:R-:W1:Y:S01]  /*59ba0*/  LDC R85, c[0x0][0x248] ;  /* 0x00009200ff557b82 */ /* 0x000e620000000800 */
[-C--:B--2---:R-:W-:Y:S02]  /*59bb0*/  LEA R4, P3, R8, R3.reuse, 0x1 ;  /* 0x0000000308047211 */ /* 0x084fe400078608ff */
[----:B------:R-:W-:Y:S02]  /*59bc0*/  PRMT R70, R70, 0x7632, R70 ;  /* 0x0000763246467816 */ /* 0x000fe40000000046 */
[-C--:B------:R-:W-:Y:S01]  /*59bd0*/  LEA.HI.X.SX32 R5, R8, R0.reuse, 0x1, P3 ;  /* 0x0000000008057211 */ /* 0x080fe200018f0eff */
[----:B0-----:R-:W-:Y:S01]  /*59be0*/  IMAD R8, R86, 0x2, R9 ;  /* 0x0000000256087824 */ /* 0x001fe200078e0209 */
[----:B------:R-:W-:Y:S01]  /*59bf0*/  ISETP.LT.AND P3, PT, R203, UR4, !P0 ;  /* 0x00000004cb007c0c */ /* 0x000fe2000c761270 */
[----:B------:R-:W-:Y:S01]  /*59c00*/  ULDC UR4, c[0x0][0x22c] ;  /* 0x00008b0000047ab9 */ /* 0x000fe20000000800 */
[----:B----4-:R-:W-:Y:S01]  /*59c10*/  LEA R6, P4, R9, R3, 0x1 ;  /* 0x0000000309067211 */ /* 0x010fe200078808ff */
[----:B------:R0:W-:Y:S01]  /*59c20*/  @P5 STG.E.U16 desc[UR56][R4.64], R68 ;  /* 0x0000004404005986 */ /* 0x0001e2000c101538 */
[----:B------:R-:W-:Y:S01]  /*59c30*/  ISETP.LT.AND P5, PT, R201, UR4, !P0 ;  /* 0x00000004c9007c0c */ /* 0x000fe2000c7a1270 */
[----:B------:R-:W-:Y:S01]  /*59c40*/  ULDC UR4, c[0x0][0x22c] ;  /* 0x00008b0000047ab9 */ /* 0x000fe20000000800 */
[----:B------:R-:W-:Y:S01]  /*59c50*/  LEA.HI.X.SX32 R7, R9, R0, 0x1, P4 ;  /* 0x0000000009077211 */ /* 0x000fe200020f0eff */
[----:B---3--:R-:W-:Y:S01]  /*59c60*/  IMAD R9, R11, 0x2, R8 ;  /* 0x000000020b097824 */ /* 0x008fe200078e0208 */
[----:B------:R-:W-:Y:S01]  /*59c70*/  PRMT R71, R71, 0x7632, R71 ;  /* 0x0000763247477816 */ /* 0x000fe20000000047 */
[----:B------:R-:W2:Y:S01]  /*59c80*/  LDC R11, c[0x0][0x248] ;  /* 0x00009200ff0b7b82 */ /* 0x000ea20000000800 */
[----:B------:R-:W-:Y:S01]  /*59c90*/  ISETP.LT.AND P4, PT, R202, UR4, !P0 ;  /* 0x00000004ca007c0c */ /* 0x000fe2000c781270 */
[----:B------:R-:W-:Y:S01]  /*59ca0*/  ULDC UR4, c[0x0][0x22c] ;  /* 0x00008b0000047ab9 */ /* 0x000fe20000000800 */
[----:B0-----:R-:W-:-:S05]  /*59cb0*/  PRMT R5, R69, 0x7632, R5 ;  /* 0x0000763245057816 */ /* 0x001fca0000000005 */
[----:B------:R-:W0:Y:S01]  /*59cc0*/  LDC R69, c[0x0][0x248] ;  /* 0x00009200ff457b82 */ /* 0x000e220000000800 */
[----:B------:R3:W-:Y:S01]  /*59cd0*/  @P2 STG.E.U16 desc[UR56][R6.64], R5 ;  /* 0x0000000506002986 */ /* 0x0007e2000c101538 */
[----:B------:R-:W-:-:S06]  /*59ce0*/  LEA R4, P2, R8, R3, 0x1 ;  /* 0x0000000308047211 */ /* 0x000fcc00078408ff */
[----:B------:R-:W4:Y:S01]  /*59cf0*/  LDC R68, c[0x0][0x248] ;  /* 0x00009200ff447b82 */ /* 0x000f220000000800 */
[----:B---3--:R-:W-:Y:S01]  /*59d00*/  LEA.HI.X.SX32 R5, R8, R0, 0x1, P2 ;  /* 0x0000000008057211 */ /* 0x008fe200010f0eff */
[----:B-----5:R-:W-:Y:S01]  /*59d10*/  IMAD R8, R10, 0x2, R9 ;  /* 0x000000020a087824 */ /* 0x020fe200078e0209 */
[----:B------:R-:W-:-:S05]  /*59d20*/  LEA R6, P2, R9, R3, 0x1 ;  /* 0x0000000309067211 */ /* 0x000fca00078408ff */
[----:B------:R-:W3:Y:S01]  /*59d30*/  LDC R10, c[0x0][0x248] ;  /* 0x00009200ff0a7b82 */ /* 0x000ee20000000800 */
[----:B------:R5:W-:Y:S01]  /*59d40*/  @P6 STG.E.U16 desc[UR56][R4.64], R70 ;  /* 0x0000004604006986 */ /* 0x000be2000c101538 */
[----:B------:R-:W-:Y:S02]  /*59d50*/  LEA.HI.X.SX32 R7, R9, R0, 0x1, P2 ;  /* 0x0000000009077211 */ /* 0x000fe400010f0eff */
[----:B------:R-:W-:Y:S01]  /*59d60*/  ISETP.LT.AND P2, PT, R196, UR4, !P0 ;  /* 0x00000004c4007c0c */ /* 0x000fe2000c741270 */
[----:B------:R-:W-:Y:S02]  /*59d70*/  ULDC UR4, c[0x0][0x22c] ;  /* 0x00008b0000047ab9 */ /* 0x000fe40000000800 */
[----:B------:R1:W-:Y:S01]  /*59d80*/  @P3 STG.E.U16 desc[UR56][R6.64], R71 ;  /* 0x0000004706003986 */ /* 0x0003e2000c101538 */
[----:B------:R-:W-:Y:S01]  /*59d90*/  ISETP.LT.AND P3, PT, R197, UR4, !P0 ;  /* 0x00000004c5007c0c */ /* 0x000fe2000c761270 */
[----:B------:R-:W-:Y:S01]  /*59da0*/  ULDC UR4, c[0x0][0x22c] ;  /* 0x00008b0000047ab9 */ /* 0x000fe20000000800 */
[----:B-----5:R-:W-:-:S04]  /*59db0*/  LEA R4, P6, R8, R3, 0x1 ;  /* 0x0000000308047211 */ /* 0x020fc800078c08ff */
[----:B------:R-:W-:Y:S01]  /*59dc0*/  LEA.HI.X.SX32 R5, R8, R0, 0x1, P6 ;  /* 0x0000000008057211 */ /* 0x000fe200030f0eff */
[----:B0-----:R-:W-:Y:S01]  /*59dd0*/  IMAD R8, R69, 0x2, R8 ;  /* 0x0000000245087824 */ /* 0x001fe200078e0208 */
[----:B------:R-:W-:Y:S01]  /*59de0*/  ISETP.LT.AND P6, PT, R195, UR4, !P0 ;  /* 0x00000004c3007c0c */ /* 0x000fe2000c7c1270 */
[----:B------:R-:W0:Y:S01]  /*59df0*/  LDC R69, c[0x0][0x248] ;  /* 0x00009200ff457b82 */ /* 0x000e220000000800 */
[----:B------:R-:W-:Y:S01]  /*59e00*/  ULDC UR4, c[0x0][0x22c] ;  /* 0x00008b0000047ab9 */ /* 0x000fe20000000800 */
[----:B------:R5:W-:Y:S01]  /*59e10*/  @P5 STG.E.U16 desc[UR56][R4.64], R16 ;  /* 0x0000001004005986 */ /* 0x000be2000c101538 */
[----:B-1----:R-:W-:Y:S01]  /*59e20*/  LEA R6, P5, R8, R3, 0x1 ;  /* 0x0000000308067211 */ /* 0x002fe200078a08ff */
[----:B------:R-:W-:-:S03]  /*59e30*/  IMAD R9, R85, 0x2, R8 ;  /* 0x0000000255097824 */ /* 0x000fc600078e0208 */
[----:B------:R-:W-:Y:S01]  /*59e40*/  LEA.HI.X.SX32 R7, R8, R0, 0x1, P5 ;  /* 0x0000000008077211 */ /* 0x000fe200028f0eff */
[----:B----4-:R-:W-:Y:S01]  /*59e50*/  IMAD R8, R68, 0x2, R9 ;  /* 0x0000000244087824 */ /* 0x010fe200078e0209 */
[----:B------:R-:W-:-:S03]  /*59e60*/  PRMT R68, R16, 0x7632, R68 ;  /* 0x0000763210447816 */ /* 0x000fc60000000044 */
[----:B------:R1:W-:Y:S01]  /*59e70*/  @P4 STG.E.U16 desc[UR56][R6.64], R17 ;  /* 0x0000001106004986 */ /* 0x0003e2000c101538 */
[CC--:B-----5:R-:W-:Y:S01]  /*59e80*/  LEA R4, P5, R9.reuse, R3.reuse, 0x1 ;  /* 0x0000000309047211 */ /* 0x0e0fe200078a08ff */
[----:B------:R-:W4:Y:S03]  /*59e90*/  LDC R16, c[0x0][0x248] ;  /* 0x00009200ff107b82 */ /* 0x000f260000000800 */
[----:B------:R-:W-:Y:S02]  /*59ea0*/  LEA.HI.X.SX32 R5, R9, R0, 0x1, P5 ;  /* 0x0000000009057211 */ /* 0x000fe400028f0eff */
[----:B------:R-:W-:Y:S01]  /*59eb0*/  ISETP.LT.AND P5, PT, R193, UR4, !P0 ;  /* 0x00000004c1007c0c */ /* 0x000fe2000c7a1270 */
[----:B------:R-:W-:Y:S02]  /*59ec0*/  ULDC UR4, c[0x0][0x22c] ;  /* 0x00008b0000047ab9 */ /* 0x000fe40000000800 */
[----:B------:R5:W-:Y:S01]  /*59ed0*/  @P2 STG.E.U16 desc[UR56][R4.64], R18 ;  /* 0x0000001204002986 */ /* 0x000be2000c101538 */
[----:B-1----:R-:W-:-:S02]  /*59ee0*/  LEA R6, P4, R8, R3, 0x1 ;  /* 0x0000000308067211 */ /* 0x002fc400078808ff */
[----:B------:R-:W-:Y:S01]  /*59ef0*/  ISETP.LT.AND P2, PT, R191, UR4, !P0 ;  /* 0x00000004bf007c0c */ /* 0x000fe2000c741270 */
[----:B------:R-:W-:Y:S01]  /*59f00*/  ULDC UR4, c[0x0][0x22c] ;  /* 0x00008b0000047ab9 */ /* 0x000fe20000000800 */
[----:B------:R-:W-:Y:S01]  /*59f10*/  LEA.HI.X.SX32 R7, R8, R0, 0x1, P4 ;  /* 0x0000000008077211 */ /* 0x000fe200020f0eff */
[----:B--2---:R-:W-:Y:S01]  /*59f20*/  IMAD R8, R11, 0x2, R8 ;  /* 0x000000020b087824 */ /* 0x004fe200078e0208 */
[----:B------:R-:W-:Y:S01]  /*59f30*/  ISETP.LT.AND P4, PT, R190, UR5, !P0 ;  /* 0x00000005be007c0c */ /* 0x000fe2000c781270 */
[----:B------:R-:W1:Y:S01]  /*59f40*/  LDC R11, c[0x0][0x248] ;  /* 0x00009200ff0b7b82 */ /* 0x000e620000000800 */
[----:B------:R-:W-:Y:S01]  /*59f50*/  ULDC UR5, c[0x0][0x22c] ;  /* 0x00008b0000057ab9 */ /* 0x000fe20000000800 */
[----:B------:R2:W-:Y:S01]  /*59f60*/  @P3 STG.E.U16 desc[UR56][R6.64], R19 ;  /* 0x0000001306003986 */ /* 0x0005e2000c101538 */
[----:B0-----:R-:W-:Y:S01]  /*59f70*/  IMAD R9, R69, 0x2, R8 ;  /* 0x0000000245097824 */ /* 0x001fe200078e0208 */
[----:B-----5:R-:W-:Y:S02]  /*59f80*/  PRMT R18, R17, 0x7632, R18 ;  /* 0x0000763211127816 */ /* 0x020fe40000000012 */
[----:B------:R-:W-:-:S02]  /*59f90*/  LEA R4, P3, R8, R3, 0x1 ;  /* 0x0000000308047211 */ /* 0x000fc400078608ff */
[----:B------:R-:W0:Y:S02]  /*59fa0*/  LDC R17, c[0x0][0x248] ;  /* 0x00009200ff117b82 */ /* 0x000e240000000800 */
[----:B------:R-:W-:Y:S01]  /*59fb0*/  LEA.HI.X.SX32 R5, R8, R0, 0x1, P3 ;  /* 0x0000000008057211 */ /* 0x000fe200018f0eff */
[----:B---3--:R-:W-:Y:S01]  /*59fc0*/  IMAD R8, R10, 0x2, R9 ;  /* 0x000000020a087824 */ /* 0x008fe200078e0209 */
[----:B--2---:R-:W-:-:S03]  /*59fd0*/  LEA R6, P3, R9, R3, 0x1 ;  /* 0x0000000309067211 */ /* 0x004fc600078608ff */
[----:B------:R2:W-:Y:S01]  /*59fe0*/  @P6 STG.E.U16 desc[UR56][R4.64], R68 ;  /* 0x0000004404006986 */ /* 0x0005e2000c101538 */
[----:B------:R-:W-:Y:S01]  /*59ff0*/  PRMT R19, R18, 0x7632, R19 ;  /* 0x0000763212137816 */ /* 0x000fe20000000013 */
[----:B------:R-:W3:Y:S01]  /*5a000*/  LDC R10, c[0x0][0x248] ;  /* 0x00009200ff0a7b82 */ /* 0x000ee20000000800 */
[----:B------:R-:W-:Y:S02]  /*5a010*/  LEA.HI.X.SX32 R7, R9, R0, 0x1, P3 ;  /* 0x0000000009077211 */ /* 0x000fe400018f0eff */
[----:B------:R-:W-:Y:S01]  /*5a020*/  ISETP.LT.AND P3, PT, R187, UR4, !P0 ;  /* 0x00000004bb007c0c */ /* 0x000fe2000c761270 */
[----:B------:R-:W-:Y:S02]  /*5a030*/  ULDC UR4, c[0x0][0x22c] ;  /* 0x00008b0000047ab9 */ /* 0x000fe40000000800 */
[----:B------:R5:W-:Y:S01]  /*5a040*/  @P5 STG.E.U16 desc[UR56][R6.64], R18 ;  /* 0x0000001206005986 */ /* 0x000be2000c101538 */
[----:B------:R-:W-:Y:S01]  /*5a050*/  ISETP.LT.AND P5, PT, R185, UR4, !P0 ;  /* 0x00000004b9007c0c */ /* 0x000fe2000c7a1270 */
[----:B------:R-:W3:Y:S01]  /*5a060*/  LDC R9, c[0x0][0x248] ;  /* 0x00009200ff097b82 */ /* 0x000ee20000000800 */
[----:B------:R-:W-:Y:S01]  /*5a070*/  ULDC UR4, c[0x0][0x22c] ;  /* 0x00008b0000047ab9 */ /* 0x000fe20000000800 */
[----:B--2---:R-:W-:-:S04]  /*5a080*/  LEA R4, P6, R8, R3, 0x1 ;  /* 0x0000000308047211 */ /* 0x004fc800078c08ff */
[----:B------:R-:W-:Y:S01]  /*5a090*/  LEA.HI.X.SX32 R5, R8, R0, 0x1, P6 ;  /* 0x0000000008057211 */ /* 0x000fe200030f0eff */
[----:B-1----:R-:W-:Y:S02]  /*5a0a0*/  IMAD R8, R11, 0x2, R8 ;  /* 0x000000020b087824 */ /* 0x002fe400078e0208 */
[----:B------:R-:W1:Y:S01]  /*5a0b0*/  LDC R11, c[0x0][0x248] ;  /* 0x00009200ff0b7b82 */ /* 0x000e620000000800 */
[----:B-----5:R-:W-:Y:S01]  /*5a0c0*/  PRMT R18, R19, 0x7632, R18 ;  /* 0x0000763213127816 */ /* 0x020fe20000000012 */
[----:B------:R2:W-:Y:S01]  /*5a0d0*/  @P2 STG.E.U16 desc[UR56][R4.64], R19 ;  /* 0x0000001304002986 */ /* 0x0005e2000c101538 */
[----:B0-----:R-:W-:Y:S01]  /*5a0e0*/  IMAD R7, R17, 0x2, R8 ;  /* 0x0000000211077824 */ /* 0x001fe200078e0208 */
[----:B------:R-:W-:Y:S01]  /*5a0f0*/  ISETP.LT.AND P2, PT, R183, UR4, !P0 ;  /* 0x00000004b7007c0c */ /* 0x000fe2000c741270 */
[----:B------:R-:W-:-:S03]  /*5a100*/  ULDC UR4, c[0x0][0x22c] ;  /* 0x00008b0000047ab9 */ /* 0x000fc60000000800 */
[----:B------:R-:W0:Y:S01]  /*5a110*/  LDC R17, c[0x0][0x248] ;  /* 0x00009200ff117b82 */ /* 0x000e220000000800 */
[----:B--2---:R-:W-:-:S07]  /*5a120*/  LEA R4, P6, R8, R3, 0x1 ;  /* 0x0000000308047211 */ /* 0x004fce00078c08ff */
[----:B------:R-:W2:Y:S01]  /*5a130*/  LDC R19, c[0x0][0x248] ;  /* 0x00009200ff137b82 */ /* 0x000ea20000000800 */
[----:B------:R-:W-:Y:S01]  /*5a140*/  LEA.HI.X.SX32 R5, R8, R0, 0x1, P6 ;  /* 0x0000000008057211 */ /* 0x000fe200030f0eff */
[----:B----4-:R-:W-:Y:S01]  /*5a150*/  IMAD R8, R16, 0x2, R7 ;  /* 0x0000000210087824 */ /* 0x010fe200078e0207 */
[----:B------:R-:W-:-:S03]  /*5a160*/  LEA R6, P6, R7, R3, 0x1 ;  /* 0x0000000307067211 */ /* 0x000fc600078c08ff */
[----:B------:R4:W-:Y:S01]  /*5a170*/  @P4 STG.E.U16 desc[UR56][R4.64], R18 ;  /* 0x0000001204004986 */ /* 0x0009e2000c101538 */
[-C--:B------:R-:W-:Y:S01]  /*5a180*/  LEA.HI.X.SX32 R7, R7, R0.reuse, 0x1, P6 ;  /* 0x0000000007077211 */ /* 0x080fe200030f0eff */
[----:B------:R-:W5:Y:S01]  /*5a190*/  LDC R16, c[0x0][0x248] ;  /* 0x00009200ff107b82 */ /* 0x000f620000000800 */
[----:B------:R-:W-:Y:S01]  /*5a1a0*/  ISETP.LT.AND P4, PT, R178, UR4, !P0 ;  /* 0x00000004b2007c0c */ /* 0x000fe2000c781270 */
[----:B------:R-:W-:Y:S02]  /*5a1b0*/  ULDC UR4, c[0x0][0x22c] ;  /* 0x00008b0000047ab9 */ /* 0x000fe40000000800 */
[----:B------:R1:W-:Y:S01]  /*5a1c0*/  @P3 STG.E.U16 desc[UR56][R6.64], R12 ;  /* 0x0000000c06003986 */ /* 0x0003e2000c101538 */
[----:B------:R-:W-:Y:S01]  /*5a1d0*/  ISETP.LT.AND P3, PT, R179, UR4, !P0 ;  /* 0x00000004b3007c0c */ /* 0x000fe2000c761270 */
[----:B------:R-:W-:Y:S01]  /*5a1e0*/  ULDC UR4, c[0x0][0x22c] ;  /* 0x00008b0000047ab9 */ /* 0x000fe20000000800 */
[C---:B----4-:R-:W-:Y:S01]  /*5a1f0*/  LEA R4, P6, R8.reuse, R3, 0x1 ;  /* 0x0000000308047211 */ /* 0x050fe200078c08ff */
[----:B------:R-:W4:Y:S03]  /*5a200*/  LDC R18, c[0x0][0x248] ;  /* 0x00009200ff127b82 */ /* 0x000f260000000800 */
[----:B------:R-:W-:Y:S01]  /*5a210*/  LEA.HI.X.SX32 R5, R8, R0, 0x1, P6 ;  /* 0x0000000008057211 */ /* 0x000fe200030f0eff */
[----:B---3--:R-:W-:Y:S01]  /*5a220*/  IMAD R8, R9, 0x2, R8 ;  /* 0x0000000209087824 */ /* 0x008fe200078e0208 */
[----:B-1----:R-:W-:-:S03]  /*5a230*/  PRMT R12, R12, 0x7632, R12 ;  /* 0x000076320c0c7816 */ /* 0x002fc6000000000c */
[----:B------:R-:W-:Y:S01]  /*5a240*/  IMAD R9, R11, 0x2, R8 ;  /* 0x000000020b097824 */ /* 0x000fe200078e0208 */
[C---:B------:R-:W-:Y:S01]  /*5a250*/  LEA R6, P6, R8.reuse, R3, 0x1 ;  /* 0x0000000308067211 */ /* 0x040fe200078c08ff */
[----:B------:R1:W-:Y:S01]  /*5a260*/  @P5 STG.E.U16 desc[UR56][R4.64], R13 ;  /* 0x0000000d04005986 */ /* 0x0003e2000c101538 */
[----:B------:R-:W3:Y:S01]  /*5a270*/  LDC R11, c[0x0][0x248] ;  /* 0x00009200ff0b7b82 */ /* 0x000ee20000000800 */
[----:B------:R-:W-:Y:S01]  /*5a280*/  ISETP.LT.AND P5, PT, R177, UR4, !P0 ;  /* 0x00000004b1007c0c */ /* 0x000fe2000c7a1270 */
[----:B------:R-:W-:Y:S01]  /*5a290*/  ULDC UR4, c[0x0][0x22c] ;  /* 0x00008b0000047ab9 */ /* 0x000fe20000000800 */
[----:B------:R-:W-:Y:S01]  /*5a2a0*/  LEA.HI.X.SX32 R7, R8, R0, 0x1, P6 ;  /* 0x0000000008077211 */ /* 0x000fe200030f0eff */
[----:B------:R-:W-:-:S04]  /*5a2b0*/  IMAD R8, R10, 0x2, R9 ;  /* 0x000000020a087824 */ /* 0x000fc800078e0209 */
[----:B------:R2:W-:Y:S01]  /*5a2c0*/  @P2 STG.E.U16 desc[UR56][R6.64], R14 ;  /* 0x0000000e06002986 */ /* 0x0005e2000c101538 */
[----:B------:R-:W3:Y:S01]  /*5a2d0*/  LDC R10, c[0x0][0x248] ;  /* 0x00009200ff0a7b82 */ /* 0x000ee20000000800 */
[----:B------:R-:W-:Y:S01]  /*5a2e0*/  ISETP.LT.AND P2, PT, R175, UR4, !P0 ;  /* 0x00000004af007c0c */ /* 0x000fe2000c741270 */
[----:B------:R-:W-:Y:S01]  /*5a2f0*/  ULDC UR4, c[0x0][0x22c] ;  /* 0x00008b0000047ab9 */ /* 0x000fe20000000800 */
[-C--:B-1----:R-:W-:Y:S02]  /*5a300*/  LEA R4, P6, R9, R3.reuse, 0x1 ;  /* 0x0000000309047211 */ /* 0x082fe400078c08ff */
[----:B------:R-:W-:Y:S02]  /*5a310*/  PRMT R13, R13, 0x7632, R13 ;  /* 0x000076320d0d7816 */ /* 0x000fe4000000000d */
[-C--:B------:R-:W-:Y:S01]  /*5a320*/  LEA.HI.X.SX32 R5, R9, R0.reuse, 0x1, P6 ;  /* 0x0000000009057211 */ /* 0x080fe200030f0eff */
[----:B0-----:R-:W-:Y:S02]  /*5a330*/  IMAD R9, R17, 0x2, R8 ;  /* 0x0000000211097824 */ /* 0x001fe400078e0208 */
[----:B------:R-:W0:Y:S01]  /*5a340*/  LDC R17, c[0x0][0x248] ;  /* 0x00009200ff117b82 */ /* 0x000e220000000800 */
[C---:B--2---:R-:W-:Y:S01]  /*5a350*/  LEA R6, P6, R8.reuse, R3, 0x1 ;  /* 0x0000000308067211 */ /* 0x044fe200078c08ff */
[----:B------:R1:W-:Y:S01]  /*5a360*/  @P4 STG.E.U16 desc[UR56][R4.64], R15 ;  /* 0x0000000f04004986 */ /* 0x0003e2000c101538 */
[----:B------:R-:W-:Y:S01]  /*5a370*/  ISETP.LT.AND P4, PT, R173, UR4, !P0 ;  /* 0x00000004ad007c0c */ /* 0x000fe2000c781270 */
[----:B------:R-:W-:Y:S01]  /*5a380*/  ULDC UR4, c[0x0][0x22c] ;  /* 0x00008b0000047ab9 */ /* 0x000fe20000000800 */
[----:B------:R-:W-:-:S02]  /*5a390*/  LEA.HI.X.SX32 R7, R8, R0, 0x1, P6 ;  /* 0x0000000008077211 */ /* 0x000fc400030f0eff */
[----:B------:R-:W-:-:S03]  /*5a3a0*/  PRMT R14, R14, 0x7632, R14 ;  /* 0x000076320e0e7816 */ /* 0x000fc6000000000e */
[----:B------:R2:W-:Y:S01]  /*5a3b0*/  @P3 STG.E.U16 desc[UR56][R6.64], R12 ;  /* 0x0000000c06003986 */ /* 0x0005e2000c101538 */
[----:B------:R-:W-:Y:S01]  /*5a3c0*/  ISETP.LT.AND P3, PT, R171, UR4, !P0 ;  /* 0x00000004ab007c0c */ /* 0x000fe2000c761270 */
[----:B------:R-:W-:Y:S01]  /*5a3d0*/  ULDC UR4, c[0x0][0x22c] ;  /* 0x00008b0000047ab9 */ /* 0x000fe20000000800 */
[-C--:B-1----:R-:W-:Y:S02]  /*5a3e0*/  LEA R4, P6, R9, R3.reuse, 0x1 ;  /* 0x0000000309047211 */ /* 0x082fe400078c08ff */
[----:B------:R-:W-:Y:S02]  /*5a3f0*/  PRMT R15, R15, 0x7632, R15 ;  /* 0x000076320f0f7816 */ /* 0x000fe4000000000f */
[-C--:B------:R-:W-:Y:S01]  /*5a400*/  LEA.HI.X.SX32 R5, R9, R0.reuse, 0x1, P6 ;  /* 0x0000000009057211 */ /* 0x080fe200030f0eff */
[----:B-----5:R-:W-:Y:S02]  /*5a410*/  IMAD R9, R16, 0x2, R9 ;  /* 0x0000000210097824 */ /* 0x020fe400078e0209 */
[----:B------:R-:W1:Y:S02]  /*5a420*/  LDC R16, c[0x0][0x248] ;  /* 0x00009200ff107b82 */ /* 0x000e640000000800 */
[----:B----4-:R-:W-:Y:S01]  /*5a430*/  IMAD R8, R18, 0x2, R9 ;  /* 0x0000000212087824 */ /* 0x010fe200078e0209 */
[----:B------:R4:W-:Y:S04]  /*5a440*/  @P5 STG.E.U16 desc[UR56][R4.64], R13 ;  /* 0x0000000d04005986 */ /* 0x0009e8000c101538 */
[CC--:B--2---:R-:W-:Y:S01]  /*5a450*/  LEA R6, P6, R8.reuse, R3.reuse, 0x1 ;  /* 0x0000000308067211 */ /* 0x0c4fe200078c08ff */
[----:B------:R-:W2:Y:S03]  /*5a460*/  LDC R12, c[0x0][0x248] ;  /* 0x00009200ff0c7b82 */ /* 0x000ea60000000800 */
[----:B------:R-:W-:Y:S01]  /*5a470*/  LEA.HI.X.SX32 R7, R8, R0, 0x1, P6 ;  /* 0x0000000008077211 */ /* 0x000fe200030f0eff */
[----:B---3--:R-:W-:Y:S01]  /*5a480*/  IMAD R8, R11, 0x2, R8 ;  /* 0x000000020b087824 */ /* 0x008fe200078e0208 */
[----:B----4-:R-:W-:-:S03]  /*5a490*/  LEA R4, P5, R9, R3, 0x1 ;  /* 0x0000000309047211 */ /* 0x010fc600078a08ff */
[----:B------:R-:W3:Y:S01]  /*5a4a0*/  LDC R11, c[0x0][0x248] ;  /* 0x00009200ff0b7b82 */ /* 0x000ee20000000800 */
[----:B------:R-:W-:Y:S01]  /*5a4b0*/  LEA.HI.X.SX32 R5, R9, R0, 0x1, P5 ;  /* 0x0000000009057211 */ /* 0x000fe200028f0eff */
[----:B0-----:R-:W-:Y:S01]  /*5a4c0*/  IMAD R9, R17, 0x2, R8 ;  /* 0x0000000211097824 */ /* 0x001fe200078e0208 */
[----:B------:R-:W-:Y:S01]  /*5a4d0*/  ISETP.LT.AND P5, PT, R172, UR4, !P0 ;  /* 0x00000004ac007c0c */ /* 0x000fe2000c7a1270 */
[----:B------:R-:W-:Y:S02]  /*5a4e0*/  ULDC UR4, c[0x0][0x22c] ;  /* 0x00008b0000047ab9 */ /* 0x000fe40000000800 */
[----:B------:R0:W-:Y:S02]  /*5a4f0*/  @P2 STG.E.U16 desc[UR56][R4.64], R14 ;  /* 0x0000000e04002986 */ /* 0x0001e4000c101538 */
[----:B------:R-:W4:Y:S02]  /*5a500*/  LDC R13, c[0x0][0x248] ;  /* 0x00009200ff0d7b82 */ /* 0x000f240000000800 */
[----:B------:R5:W-:Y:S01]  /*5a510*/  @P4 STG.E.U16 desc[UR56][R6.64], R15 ;  /* 0x0000000f06004986 */ /* 0x000be2000c101538 */
[----:B------:R-:W-:Y:S01]  /*5a520*/  ISETP.LT.AND P4, PT, R168, UR4, !P0 ;  /* 0x00000004a8007c0c */ /* 0x000fe2000c781270 */
[----:B------:R-:W-:-:S04]  /*5a530*/  ULDC UR4, c[0x0][0x22c] ;  /* 0x00008b0000047ab9 */ /* 0x000fc80000000800 */
[----:B------:R-:W1:Y:S01]  /*5a540*/  LDC R17, c[0x0][0x248] ;  /* 0x00009200ff117b82 */ /* 0x000e620000000800 */
[-C--:B0-----:R-:W-:Y:S02]  /*5a550*/  LEA R4, P2, R8, R3.reuse, 0x1 ;  /* 0x0000000308047211 */ /* 0x081fe400078408ff */
[----:B-----5:R-:W-:-:S05]  /*5a560*/  LEA R6, P6, R9, R3, 0x1 ;  /* 0x0000000309067211 */ /* 0x020fca00078c08ff */
[----:B------:R-:W0:Y:S01]  /*5a570*/  LDC R15, c[0x0][0x248] ;  /* 0x00009200ff0f7b82 */ /* 0x000e220000000800 */
[-C--:B------:R-:W-:Y:S02]  /*5a580*/  LEA.HI.X.SX32 R5, R8, R0.reuse, 0x1, P2 ;  /* 0x0000000008057211 */ /* 0x080fe400010f0eff */
[----:B------:R-:W-:Y:S01]  /*5a590*/  LEA.HI.X.SX32 R7, R9, R0, 0x1, P6 ;  /* 0x0000000009077211 */ /* 0x000fe200030f0eff */
[----:B------:R-:W-:Y:S01]  /*5a5a0*/  IMAD R9, R10, 0x2, R9 ;  /* 0x000000020a097824 */ /* 0x000fe200078e0209 */
[----:B------:R-:W-:Y:S01]  /*5a5b0*/  ISETP.LT.AND P2, PT, R166, UR5, !P0 ;  /* 0x00000005a6007c0c */ /* 0x000fe2000c741270 */
[----:B------:R5:W-:Y:S01]  /*5a5c0*/  @P3 STG.E.U16 desc[UR56][R4.64], R60 ;  /* 0x0000003c04003986 */ /* 0x000be2000c101538 */
[----:B------:R-:W-:Y:S01]  /*5a5d0*/  ULDC UR5, c[0x0][0x22c] ;  /* 0x00008b0000057ab9 */ /* 0x000fe20000000800 */
[----:B--2---:R-:W-:Y:S01]  /*5a5e0*/  IMAD R8, R12, 0x2, R9 ;  /* 0x000000020c087824 */ /* 0x004fe200078e0209 */
[----:B------:R-:W2:Y:S01]  /*5a5f0*/  LDC R10, c[0x0][0x248] ;  /* 0x00009200ff0a7b82 */ /* 0x000ea20000000800 */
[----:B------:R3:W-:Y:S01]  /*5a600*/  @P5 STG.E.U16 desc[UR56][R6.64], R61 ;  /* 0x0000003d06005986 */ /* 0x0007e2000c101538 */
[----:B------:R-:W-:Y:S01]  /*5a610*/  ISETP.LT.AND P5, PT, R163, UR4, !P0 ;  /* 0x00000004a3007c0c */ /* 0x000fe2000c7a1270 */
[----:B------:R-:W-:-:S05]  /*5a620*/  ULDC UR4, c[0x0][0x22c] ;  /* 0x00008b0000047ab9 */ /* 0x000fca0000000800 */
[----:B------:R-:W1:Y:S01]  /*5a630*/  LDC R12, c[0x0][0x248] ;  /* 0x00009200ff0c7b82 */ /* 0x000e620000000800 */
[CC--:B-----5:R-:W-:Y:S02]  /*5a640*/  LEA R4, P3, R9.reuse, R3.reuse, 0x1 ;  /* 0x0000000309047211 */ /* 0x0e0fe400078608ff */
[----:B------:R-:W-:Y:S02]  /*5a650*/  PRMT R60, R60, 0x7632, R60 ;  /* 0x000076323c3c7816 */ /* 0x000fe4000000003c */
[CC--:B---3--:R-:W-:Y:S02]  /*5a660*/  LEA R6, P6, R8.reuse, R3.reuse, 0x1 ;  /* 0x0000000308067211 */ /* 0x0c8fe400078c08ff */
[-C--:B------:R-:W-:Y:S01]  /*5a670*/  LEA.HI.X.SX32 R5, R9, R0.reuse, 0x1, P3 ;  /* 0x0000000009057211 */ /* 0x080fe200018f0eff */
[----:B------:R-:W3:Y:S01]  /*5a680*/  LDC R14, c[0x0][0x248] ;  /* 0x00009200ff0e7b82 */ /* 0x000ee20000000800 */
[----:B------:R-:W-:Y:S01]  /*5a690*/  LEA.HI.X.SX32 R7, R8, R0, 0x1, P6 ;  /* 0x0000000008077211 */ /* 0x000fe200030f0eff */
[----:B------:R-:W-:Y:S01]  /*5a6a0*/  IMAD R8, R11, 0x2, R8 ;  /* 0x000000020b087824 */ /* 0x000fe200078e0208 */
[----:B------:R-:W-:Y:S01]  /*5a6b0*/  ISETP.LT.AND P3, PT, R169, UR5, !P0 ;  /* 0x00000005a9007c0c */ /* 0x000fe2000c761270 */
[----:B------:R5:W-:Y:S01]  /*5a6c0*/  @P4 STG.E.U16 desc[UR56][R4.64], R62 ;  /* 0x0000003e04004986 */ /* 0x000be2000c101538 */
[----:B------:R-:W-:Y:S01]  /*5a6d0*/  PRMT R61, R61, 0x7632, R61 ;  /* 0x000076323d3d7816 */ /* 0x000fe2000000003d */
[----:B----4-:R-:W-:Y:S01]  /*5a6e0*/  IMAD R9, R13, 0x2, R8 ;  /* 0x000000020d097824 */ /* 0x010fe200078e0208 */
[----:B------:R-:W-:Y:S01]  /*5a6f0*/  ISETP.LT.AND P6, PT, R170, UR4, !P0 ;  /* 0x00000004aa007c0c */ /* 0x000fe2000c7c1270 */
[----:B------:R-:W4:Y:S01]  /*5a700*/  LDC R11, c[0x0][0x248] ;  /* 0x00009200ff0b7b82 */ /* 0x000f220000000800 */
[----:B------:R2:W-:Y:S01]  /*5a710*/  @P2 STG.E.U16 desc[UR56][R6.64], R63 ;  /* 0x0000003f06002986 */ /* 0x0005e2000c101538 */
[----:B------:R-:W-:Y:S01]  /*5a720*/  ULDC UR4, c[0x0][0x22c] ;  /* 0x00008b0000047ab9 */ /* 0x000fe20000000800 */
[----:B------:R-:W-:Y:S01]  /*5a730*/  ULDC UR5, c[0x0][0x22c] ;  /* 0x00008b0000057ab9 */ /* 0x000fe20000000800 */
[----:B-----5:R-:W-:-:S04]  /*5a740*/  LEA R4, P2, R8, R3, 0x1 ;  /* 0x0000000308047211 */ /* 0x020fc800078408ff */
[----:B------:R-:W5:Y:S01]  /*5a750*/  LDC R13, c[0x0][0x248] ;  /* 0x00009200ff0d7b82 */ /* 0x000f620000000800 */
[----:B------:R-:W-:Y:S02]  /*5a760*/  PRMT R62, R62, 0x7632, R62 ;  /* 0x000076323e3e7816 */ /* 0x000fe4000000003e */
[-C--:B------:R-:W-:Y:S01]  /*5a770*/  LEA.HI.X.SX32 R5, R8, R0.reuse, 0x1, P2 ;  /* 0x0000000008057211 */ /* 0x080fe200010f0eff */
[----:B--2---:R-:W-:Y:S01]  /*5a780*/  IMAD R8, R10, 0x2, R9 ;  /* 0x000000020a087824 */ /* 0x004fe200078e0209 */
[----:B------:R-:W-:Y:S02]  /*5a790*/  LEA R6, P4, R9, R3, 0x1 ;  /* 0x0000000309067211 */ /* 0x000fe400078808ff */
[----:B------:R-:W-:Y:S01]  /*5a7a0*/  ISETP.LT.AND P2, PT, R155, UR4, !P0 ;  /* 0x000000049b007c0c */ /* 0x000fe2000c741270 */
[----:B------:R2:W-:Y:S01]  /*5a7b0*/  @P5 STG.E.U16 desc[UR56][R4.64], R60 ;  /* 0x0000003c04005986 */ /* 0x0005e2000c101538 */
[----:B------:R-:W-:Y:S01]  /*5a7c0*/  LEA.HI.X.SX32 R7, R9, R0, 0x1, P4 ;  /* 0x0000000009077211 */ /* 0x000fe200020f0eff */
[----:B------:R-:W3:Y:S01]  /*5a7d0*/  LDC R10, c[0x0][0x248] ;  /* 0x00009200ff0a7b82 */ /* 0x000ee20000000800 */
[----:B------:R-:W-:Y:S01]  /*5a7e0*/  ULDC UR4, c[0x0][0x22c] ;  /* 0x00008b0000047ab9 */ /* 0x000fe20000000800 */
[----:B------:R-:W-:-:S02]  /*5a7f0*/  PRMT R63, R63, 0x7632, R63 ;  /* 0x000076323f3f7816 */ /* 0x000fc4000000003f */
[----:B------:R0:W-:Y:S01]  /*5a800*/  @P3 STG.E.U16 desc[UR56][R6.64], R61 ;  /* 0x0000003d06003986 */ /* 0x0001e2000c101538 */
[----:B----4-:R-:W-:Y:S01]  /*5a810*/  IMAD R9, R11, 0x2, R8 ;  /* 0x000000020b097824 */ /* 0x010fe200078e0208 */
[----:B------:R-:W-:Y:S01]  /*5a820*/  ISETP.LT.AND P5, PT, R167, UR4, !P0 ;  /* 0x00000004a7007c0c */ /* 0x000fe2000c7a1270 */
[----:B------:R-:W-:Y:S01]  /*5a830*/  ULDC UR4, c[0x0][0x22c] ;  /* 0x00008b0000047ab9 */ /* 0x000fe20000000800 */
[----:B------:R-:W4:Y:S01]  /*5a840*/  LDC R11, c[0x0][0x248] ;  /* 0x00009200ff0b7b82 */ /* 0x000f220000000800 */
[----:B------:R-:W-:Y:S01]  /*5a850*/  ISETP.LT.AND P4, PT, R161, UR4, !P0 ;  /* 0x00000004a1007c0c */ /* 0x000fe2000c781270 */
[----:B------:R-:W-:Y:S01]  /*5a860*/  ULDC UR4, c[0x0][0x22c] ;  /* 0x00008b0000047ab9 */ /* 0x000fe20000000800 */
[----:B--2---:R-:W-:-:S04]  /*5a870*/  LEA R4, P3, R8, R3, 0x1 ;  /* 0x0000000308047211 */ /* 0x004fc800078608ff */
[-C--:B------:R-:W-:Y:S01]  /*5a880*/  LEA.HI.X.SX32 R5, R8, R0.reuse, 0x1, P3 ;  /* 0x0000000008057211 */ /* 0x080fe200018f0eff */
[----:B-1----:R-:W-:Y:S01]  /*5a890*/  IMAD R8, R12, 0x2, R9 ;  /* 0x000000020c087824 */ /* 0x002fe200078e0209 */
[CC--:B0-----:R-:W-:Y:S01]  /*5a8a0*/  LEA R6, P3, R9.reuse, R3.reuse, 0x1 ;  /* 0x0000000309067211 */ /* 0x0c1fe200078608ff */
[----:B------:R-:W0:Y:S02]  /*5a8b0*/  LDC R12, c[0x0][0x248] ;  /* 0x00009200ff0c7b82 */ /* 0x000e240000000800 */
[----:B------:R1:W-:Y:S01]  /*5a8c0*/  @P6 STG.E.U16 desc[UR56][R4.64], R62 ;  /* 0x0000003e04006986 */ /* 0x0003e2000c101538 */
[----:B------:R-:W-:Y:S02]  /*5a8d0*/  LEA.HI.X.SX32 R7, R9, R0, 0x1, P3 ;  /* 0x0000000009077211 */ /* 0x000fe400018f0eff */
[----:B------:R-:W-:Y:S01]  /*5a8e0*/  ISETP.LT.AND P3, PT, R157, UR4, !P0 ;  /* 0x000000049d007c0c */ /* 0x000fe2000c761270 */
[----:B------:R-:W-:Y:S02]  /*5a8f0*/  ULDC UR4, c[0x0][0x22c] ;  /* 0x00008b0000047ab9 */ /* 0x000fe40000000800 */
[----:B------:R-:W-:Y:S01]  /*5a900*/  @P2 STG.E.U16 desc[UR56][R6.64], R63 ;  /* 0x0000003f06002986 */ /* 0x000fe2000c101538 */
[----:B------:R-:W-:Y:S01]  /*5a910*/  ISETP.LT.AND P2, PT, R162, UR4, !P0 ;  /* 0x00000004a2007c0c */ /* 0x000fe2000c741270 */
[----:B------:R-:W-:Y:S01]  /*5a920*/  ULDC UR4, c[0x0][0x22c] ;  /* 0x00008b0000047ab9 */ /* 0x000fe20000000800 */
[----:B-1----:R-:W-:-:S04]  /*5a930*/  LEA R4, P6, R8, R3, 0x1 ;  /* 0x0000000308047211 */ /* 0x002fc800078c08ff */
[----:B------:R-:W-:Y:S01]  /*5a940*/  LEA.HI.X.SX32 R5, R8, R0, 0x1, P6 ;  /* 0x0000000008057211 */ /* 0x000fe200030f0eff */
[----:B-----5:R-:W-:Y:S01]  /*5a950*/  IMAD R8, R13, 0x2, R8 ;  /* 0x000000020d087824 */ /* 0x020fe200078e0208 */
[----:B------:R-:W-:Y:S01]  /*5a960*/  ISETP.LT.AND P6, PT, R158, UR4, !P0 ;  /* 0x000000049e007c0c */ /* 0x000fe2000c7c1270 */
[----:B------:R-:W1:Y:S01]  /*5a970*/  LDC R13, c[0x0][0x248] ;  /* 0x00009200ff0d7b82 */ /* 0x000e620000000800 */
[----:B------:R-:W-:Y:S01]  /*5a980*/  ULDC UR4, c[0x0][0x22c] ;  /* 0x00008b0000047ab9 */ /* 0x000fe20000000800 */
[----:B------:R2:W-:Y:S01]  /*5a990*/  @P5 STG.E.U16 desc[UR56][R4.64], R76 ;  /* 0x0000004c04005986 */ /* 0x0005e2000c101538 */
[----:B------:R-:W-:-:S05]  /*5a9a0*/  IMAD R9, R15, 0x2, R8 ;  /* 0x000000020f097824 */ /* 0x000fca00078e0208 */
[----:B------:R-:W5:Y:S01]  /*5a9b0*/  LDC R15, c[0x0][0x248] ;  /* 0x00009200ff0f7b82 */ /* 0x000f620000000800 */
[-C--:B--2---:R-:W-:Y:S02]  /*5a9c0*/  LEA R4, P5, R8, R3.reuse, 0x1 ;  /* 0x0000000308047211 */ /* 0x084fe400078a08ff */
[----:B------:R-:W-:Y:S02]  /*5a9d0*/  PRMT R76, R76, 0x7632, R76 ;  /* 0x000076324c4c7816 */ /* 0x000fe4000000004c */
[----:B------:R-:W-:Y:S01]  /*5a9e0*/  LEA.HI.X.SX32 R5, R8, R0, 0x1, P5 ;  /* 0x0000000008057211 */ /* 0x000fe200028f0eff */
[----:B---3--:R-:W-:Y:S01]  /*5a9f0*/  IMAD R8, R10, 0x2, R9 ;  /* 0x000000020a087824 */ /* 0x008fe200078e0209 */
[----:B------:R-:W-:-:S03]  /*5aa00*/  LEA R6, P5, R9, R3, 0x1 ;  /* 0x0000000309067211 */ /* 0x000fc600078a08ff */
[----:B------:R2:W-:Y:S01]  /*5aa10*/  @P4 STG.E.U16 desc[UR56][R4.64], R77 ;  /* 0x0000004d04004986 */ /* 0x0005e2000c101538 */
[----:B------:R-:W-:Y:S01]  /*5aa20*/  LEA.HI.X.SX32 R7, R9, R0, 0x1, P5 ;  /* 0x0000000009077211 */ /* 0x000fe200028f0eff */
[----:B----4-:R-:W-:Y:S01]  /*5aa30*/  IMAD R9, R11, 0x2, R8 ;  /* 0x000000020b097824 */ /* 0x010fe200078e0208 */
[----:B------:R-:W-:Y:S01]  /*5aa40*/  ISETP.LT.AND P5, PT, R152, UR4, !P0 ;  /* 0x0000000498007c0c */ /* 0x000fe2000c7a1270 */
[----:B------:R-:W3:Y:S01]  /*5aa50*/  LDC R11, c[0x0][0x248] ;  /* 0x00009200ff0b7b82 */ /* 0x000ee20000000800 */
[----:B------:R-:W-:Y:S01]  /*5aa60*/  ULDC UR4, c[0x0][0x22c] ;  /* 0x00008b0000047ab9 */ /* 0x000fe20000000800 */
[----:B------:R0:W-:Y:S01]  /*5aa70*/  @P3 STG.E.U16 desc[UR56][R6.64], R78 ;  /* 0x0000004e06003986 */ /* 0x0001e2000c101538 */
[----:B------:R-:W-:Y:S01]  /*5aa80*/  ISETP.LT.AND P3, PT, R160, UR4, !P0 ;  /* 0x00000004a0007c0c */ /* 0x000fe2000c761270 */
[----:B------:R-:W-:Y:S01]  /*5aa90*/  ULDC UR4, c[0x0][0x22c] ;  /* 0x00008b0000047ab9 */ /* 0x000fe20000000800 */
[----:B--2---:R-:W-:Y:S02]  /*5aaa0*/  LEA R4, P4, R8, R3, 0x1 ;  /* 0x0000000308047211 */ /* 0x004fe400078808ff */
[----:B------:R-:W-:-:S02]  /*5aab0*/  PRMT R77, R77, 0x7632, R77 ;  /* 0x000076324d4d7816 */ /* 0x000fc4000000004d */
[-C--:B------:R-:W-:Y:S01]  /*5aac0*/  LEA.HI.X.SX32 R5, R8, R0.reuse, 0x1, P4 ;  /* 0x0000000008057211 */ /* 0x080fe200020f0eff */
[----:B0-----:R-:W-:Y:S01]  /*5aad0*/  IMAD R7, R12, 0x2, R9 ;  /* 0x000000020c077824 */ /* 0x001fe200078e0209 */
[----:B------:R-:W-:Y:S01]  /*5aae0*/  PRMT R78, R78, 0x7632, R78 ;  /* 0x000076324e4e7816 */ /* 0x000fe2000000004e */
[----:B------:R-:W0:Y:S02]  /*5aaf0*/  LDC R12, c[0x0][0x248] ;  /* 0x00009200ff0c7b82 */ /* 0x000e240000000800 */
[----:B------:R2:W-:Y:S01]  /*5ab00*/  @P2 STG.E.U16 desc[UR56][R4.64], R79 ;  /* 0x0000004f04002986 */ /* 0x0005e2000c101538 */
[----:B------:R-:W-:Y:S01]  /*5ab10*/  LEA R8, P2, R9, R3, 0x1 ;  /* 0x0000000309087211 */ /* 0x000fe200078408ff */
[----:B------:R-:W-:Y:S01]  /*5ab20*/  IMAD R10, R14, 0x2, R7 ;  /* 0x000000020e0a7824 */ /* 0x000fe200078e0207 */
[----:B------:R-:W-:Y:S01]  /*5ab30*/  ISETP.LT.AND P4, PT, R159, UR5, !P0 ;  /* 0x000000059f007c0c */ /* 0x000fe2000c781270 */
[----:B------:R-:W-:Y:S01]  /*5ab40*/  ULDC UR5, c[0x0][0x22c] ;  /* 0x00008b0000057ab9 */ /* 0x000fe20000000800 */
[----:B------:R-:W-:-:S02]  /*5ab50*/  LEA.HI.X.SX32 R9, R9, R0, 0x1, P2 ;  /* 0x0000000009097211 */ /* 0x000fc400010f0eff */
[CC--:B------:R-:W-:Y:S01]  /*5ab60*/  LEA R6, P2, R7.reuse, R3.reuse, 0x1 ;  /* 0x0000000307067211 */ /* 0x0c0fe200078408ff */
[----:B------:R-:W4:Y:S02]  /*5ab70*/  LDC R14, c[0x0][0x248] ;  /* 0x00009200ff0e7b82 */ /* 0x000f240000000800 */
[----:B------:R1:W-:Y:S01]  /*5ab80*/  @P6 STG.E.U16 desc[UR56][R8.64], R76 ;  /* 0x0000004c08006986 */ /* 0x0003e2000c101538 */
[-C--:B------:R-:W-:Y:S02]  /*5ab90*/  LEA.HI.X.SX32 R7, R7, R0.reuse, 0x1, P2 ;  /* 0x0000000007077211 */ /* 0x080fe400010f0eff */
[-C--:B--2---:R-:W-:Y:S02]  /*5aba0*/  LEA R4, P6, R10, R3.reuse, 0x1 ;  /* 0x000000030a047211 */ /* 0x084fe400078c08ff */
[----:B------:R-:W-:Y:S01]  /*5abb0*/  ISETP.LT.AND P2, PT, R156, UR4, !P0 ;  /* 0x000000049c007c0c */ /* 0x000fe2000c741270 */
[----:B------:R2:W-:Y:S01]  /*5abc0*/  @P5 STG.E.U16 desc[UR56][R6.64], R77 ;  /* 0x0000004d06005986 */ /* 0x0005e2000c101538 */
[----:B------:R-:W-:Y:S01]  /*5abd0*/  LEA.HI.X.SX32 R5, R10, R0, 0x1, P6 ;  /* 0x000000000a057211 */ /* 0x000fe200030f0eff */
[----:B---3--:R-:W-:Y:S01]  /*5abe0*/  IMAD R10, R11, 0x2, R10 ;  /* 0x000000020b0a7824 */ /* 0x008fe200078e020a */
[----:B------:R-:W-:Y:S01]  /*5abf0*/  ULDC UR4, c[0x0][0x22c] ;  /* 0x00008b0000047ab9 */ /* 0x000fe20000000800 */
[----:B------:R-:W3:Y:S01]  /*5ac00*/  LDC R11, c[0x0][0x248] ;  /* 0x00009200ff0b7b82 */ /* 0x000ee20000000800 */
[----:B------:R-:W-:Y:S01]  /*5ac10*/  PRMT R79, R79, 0x7632, R79 ;  /* 0x000076324f4f7816 */ /* 0x000fe2000000004f */
[----:B------:R5:W-:Y:S01]  /*5ac20*/  @P3 STG.E.U16 desc[UR56][R4.64], R78 ;  /* 0x0000004e04003986 */ /* 0x000be2000c101538 */
[----:B-1----:R-:W-:-:S02]  /*5ac30*/  LEA R8, P6, R10, R3, 0x1 ;  /* 0x000000030a087211 */ /* 0x002fc400078c08ff */
[----:B------:R-:W-:Y:S01]  /*5ac40*/  ISETP.LT.AND P5, PT, R146, UR4, !P0 ;  /* 0x0000000492007c0c */ /* 0x000fe2000c7a1270 */
[----:B------:R-:W-:Y:S01]  /*5ac50*/  ULDC UR4, c[0x0][0x22c] ;  /* 0x00008b0000047ab9 */ /* 0x000fe20000000800 */
[-C--:B------:R-:W-:Y:S01]  /*5ac60*/  LEA.HI.X.SX32 R9, R10, R0.reuse, 0x1, P6 ;  /* 0x000000000a097211 */ /* 0x080fe200030f0eff */
[----:B--2---:R-:W-:Y:S01]  /*5ac70*/  IMAD R7, R13, 0x2, R10 ;  /* 0x000000020d077824 */ /* 0x004fe200078e020a */
[----:B------:R-:W-:Y:S01]  /*5ac80*/  ISETP.LT.AND P3, PT, R153, UR4, !P0 ;  /* 0x0000000499007c0c */ /* 0x000fe2000c761270 */
[----:B------:R-:W1:Y:S01]  /*5ac90*/  LDC R13, c[0x0][0x248] ;  /* 0x00009200ff0d7b82 */ /* 0x000e620000000800 */
[----:B------:R-:W-:Y:S01]  /*5aca0*/  ULDC UR4, c[0x0][0x22c] ;  /* 0x00008b0000047ab9 */ /* 0x000fe20000000800 */
[----:B0-----:R-:W-:Y:S01]  /*5acb0*/  IMAD R10, R12, 0x2, R7 ;  /* 0x000000020c0a7824 */ /* 0x001fe200078e0207 */
[C---:B------:R-:W-:Y:S01]  /*5acc0*/  LEA R6, P6, R7.reuse, R3, 0x1 ;  /* 0x0000000307067211 */ /* 0x040fe200078c08ff */
[----:B------:R0:W-:Y:S01]  /*5acd0*/  @P4 STG.E.U16 desc[UR56][R8.64], R79 ;  /* 0x0000004f08004986 */ /* 0x0001e2000c101538 */
[----:B------:R-:W-:Y:S01]  /*5ace0*/  ISETP.LT.AND P4, PT, R150, UR4, !P0 ;  /* 0x0000000496007c0c */ /* 0x000fe2000c781270 */
[----:B------:R-:W-:Y:S01]  /*5acf0*/  ULDC UR4, c[0x0][0x22c] ;  /* 0x00008b0000047ab9 */ /* 0x000fe20000000800 */
[----:B------:R-:W-:-:S02]  /*5ad00*/  LEA.HI.X.SX32 R7, R7, R0, 0x1, P6 ;  /* 0x0000000007077211 */ /* 0x000fc400030f0eff */
[----:B-----5:R-:W-:-:S03]  /*5ad10*/  LEA R4, P6, R10, R3, 0x1 ;  /* 0x000000030a047211 */ /* 0x020fc600078c08ff */
[----:B------:R4:W-:Y:S01]  /*5ad20*/  @P2 STG.E.U16 desc[UR56][R6.64], R92 ;  /* 0x0000005c06002986 */ /* 0x0009e2000c101538 */
[-C--:B------:R-:W-:Y:S01]  /*5ad30*/  LEA.HI.X.SX32 R5, R10, R0.reuse, 0x1, P6 ;  /* 0x000000000a057211 */ /* 0x080fe200030f0eff */
[----:B---3--:R-:W-:Y:S01]  /*5ad40*/  IMAD R10, R11, 0x2, R10 ;  /* 0x000000020b0a7824 */ /* 0x008fe200078e020a */
[----:B------:R-:W-:Y:S01]  /*5ad50*/  ISETP.LT.AND P2, PT, R154, UR4, !P0 ;  /* 0x000000049a007c0c */ /* 0x000fe2000c741270 */
[----:B------:R-:W-:Y:S02]  /*5ad60*/  ULDC UR4, c[0x0][0x22c] ;  /* 0x00008b0000047ab9 */ /* 0x000fe40000000800 */
[----:B------:R-:W-:Y:S01]  /*5ad70*/  IMAD R11, R15, 0x2, R10 ;  /* 0x000000020f0b7824 */ /* 0x000fe200078e020a */
[CC--:B0-----:R-:W-:Y:S01]  /*5ad80*/  LEA R8, P6, R10.reuse, R3.reuse, 0x1 ;  /* 0x000000030a087211 */ /* 0x0c1fe200078c08ff */
[----:B------:R-:W0:Y:S01]  /*5ad90*/  LDC R15, c[0x0][0x248] ;  /* 0x00009200ff0f7b82 */ /* 0x000e220000000800 */
[----:B------:R2:W-:Y:S01]  /*5ada0*/  @P5 STG.E.U16 desc[UR56][R4.64], R93 ;  /* 0x0000005d04005986 */ /* 0x0005e2000c101538 */
[----:B------:R-:W-:Y:S01]  /*5adb0*/  ISETP.LT.AND P5, PT, R149, UR4, !P0 ;  /* 0x0000000495007c0c */ /* 0x000fe2000c7a1270 */
[----:B------:R-:W-:Y:S01]  /*5adc0*/  ULDC UR4, c[0x0][0x22c] ;  /* 0x00008b0000047ab9 */ /* 0x000fe20000000800 */
[----:B------:R-:W-:Y:S01]  /*5add0*/  LEA.HI.X.SX32 R9, R10, R0, 0x1, P6 ;  /* 0x000000000a097211 */ /* 0x000fe200030f0eff */
[----:B----4-:R-:W-:Y:S01]  /*5ade0*/  IMAD R6, R14, 0x2, R11 ;  /* 0x000000020e067824 */ /* 0x010fe200078e020b */
[----:B------:R-:W-:-:S02]  /*5adf0*/  LEA R10, P6, R11, R3, 0x1 ;  /* 0x000000030b0a7211 */ /* 0x000fc400078c08ff */
[----:B------:R-:W-:Y:S01]  /*5ae00*/  PRMT R92, R92, 0x7632, R92 ;  /* 0x000076325c5c7816 */ /* 0x000fe2000000005c */
[----:B-1----:R-:W-:Y:S01]  /*5ae10*/  IMAD R12, R13, 0x2, R6 ;  /* 0x000000020d0c7824 */ /* 0x002fe200078e0206 */
[-C--:B------:R-:W-:Y:S01]  /*5ae20*/  LEA.HI.X.SX32 R11, R11, R0.reuse, 0x1, P6 ;  /* 0x000000000b0b7211 */ /* 0x080fe200030f0eff */
[----:B------:R-:W1:Y:S01]  /*5ae30*/  LDC R13, c[0x0][0x248] ;  /* 0x00009200ff0d7b82 */ /* 0x000e620000000800 */
[----:B------:R3:W-:Y:S01]  /*5ae40*/  @P3 STG.E.U16 desc[UR56][R8.64], R94 ;  /* 0x0000005e08003986 */ /* 0x0007e2000c101538 */
[CC--:B--2---:R-:W-:Y:S02]  /*5ae50*/  LEA R4, P6, R6.reuse, R3.reuse, 0x1 ;  /* 0x0000000306047211 */ /* 0x0c4fe400078c08ff */
[----:B------:R-:W-:Y:S01]  /*5ae60*/  PRMT R93, R93, 0x7632, R93 ;  /* 0x000076325d5d7816 */ /* 0x000fe2000000005d */
[----:B------:R2:W-:Y:S01]  /*5ae70*/  @P4 STG.E.U16 desc[UR56][R10.64], R95 ;  /* 0x0000005f0a004986 */ /* 0x0005e2000c101538 */
[-C--:B------:R-:W-:Y:S02]  /*5ae80*/  LEA.HI.X.SX32 R5, R6, R0.reuse, 0x1, P6 ;  /* 0x0000000006057211 */ /* 0x080fe400030f0eff */
[C---:B------:R-:W-:Y:S01]  /*5ae90*/  LEA R6, P6, R12.reuse, R3, 0x1 ;  /* 0x000000030c067211 */ /* 0x040fe200078c08ff */
[----:B------:R-:W4:Y:S01]  /*5aea0*/  LDC R14, c[0x0][0x248] ;  /* 0x00009200ff0e7b82 */ /* 0x000f220000000800 */
[----:B------:R-:W-:Y:S01]  /*5aeb0*/  ISETP.LT.AND P3, PT, R151, UR4, !P0 ;  /* 0x0000000497007c0c */ /* 0x000fe2000c761270 */
[----:B------:R5:W-:Y:S01]  /*5aec0*/  @P2 STG.E.U16 desc[UR56][R4.64], R92 ;  /* 0x0000005c04002986 */ /* 0x000be2000c101538 */
[----:B------:R-:W-:Y:S01]  /*5aed0*/  LEA.HI.X.SX32 R7, R12, R0, 0x1, P6 ;  /* 0x000000000c077211 */ /* 0x000fe200030f0eff */
[----:B0-----:R-:W-:Y:S01]  /*5aee0*/  IMAD R12, R15, 0x2, R12 ;  /* 0x000000020f0c7824 */ /* 0x001fe200078e020c */
[----:B---3--:R-:W-:Y:S01]  /*5aef0*/  PRMT R94, R94, 0x7632, R94 ;  /* 0x000076325e5e7816 */ /* 0x008fe2000000005e */
[----:B------:R-:W-:-:S02]  /*5af00*/  ULDC UR4, c[0x0][0x22c] ;  /* 0x00008b0000047ab9 */ /* 0x000fc40000000800 */
[----:B--2---:R-:W-:Y:S01]  /*5af10*/  IMAD R10, R17, 0x2, R12 ;  /* 0x00000002110a7824 */ /* 0x004fe200078e020c */
[----:B------:R-:W0:Y:S01]  /*5af20*/  LDC R15, c[0x0][0x248] ;  /* 0x00009200ff0f7b82 */ /* 0x000e220000000800 */
[----:B------:R2:W-:Y:S01]  /*5af30*/  @P5 STG.E.U16 desc[UR56][R6.64], R93 ;  /* 0x0000005d06005986 */ /* 0x0005e2000c101538 */
[-C--:B------:R-:W-:Y:S02]  /*5af40*/  LEA R8, P5, R12, R3.reuse, 0x1 ;  /* 0x000000030c087211 */ /* 0x080fe400078a08ff */
[----:B------:R-:W-:Y:S01]  /*5af50*/  ISETP.LT.AND P4, PT, R147, UR4, !P0 ;  /* 0x0000000493007c0c */ /* 0x000fe2000c781270 */
[----:B------:R-:W-:Y:S01]  /*5af60*/  ULDC UR4, c[0x0][0x22c] ;  /* 0x00008b0000047ab9 */ /* 0x000fe20000000800 */
[----:B-----5:R-:W-:Y:S02]  /*5af70*/  LEA R4, P6, R10, R3, 0x1 ;  /* 0x000000030a047211 */ /* 0x020fe400078c08ff */
[----:B------:R-:W3:Y:S01]  /*5af80*/  LDC R17, c[0x0][0x248] ;  /* 0x00009200ff117b82 */ /* 0x000ee20000000800 */
[----:B------:R-:W-:-:S02]  /*5af90*/  LEA.HI.X.SX32 R9, R12, R0, 0x1, P5 ;  /* 0x000000000c097211 */ /* 0x000fc400028f0eff */
[-C--:B------:R-:W-:Y:S01]  /*5afa0*/  LEA.HI.X.SX32 R5, R10, R0.reuse, 0x1, P6 ;  /* 0x000000000a057211 */ /* 0x080fe200030f0eff */
[----:B-1----:R-:W-:Y:S01]  /*5afb0*/  IMAD R10, R13, 0x2, R10 ;  /* 0x000000020d0a7824 */ /* 0x002fe200078e020a */
[----:B------:R-:W-:Y:S01]  /*5afc0*/  ISETP.LT.AND P2, PT, R145, UR4, !P0 ;  /* 0x0000000491007c0c */ /* 0x000fe2000c741270 */
[----:B------:R-:W-:Y:S01]  /*5afd0*/  @P3 STG.E.U16 desc[UR56][R8.64], R94 ;  /* 0x0000005e08003986 */ /* 0x000fe2000c101538 */
[----:B------:R-:W-:Y:S01]  /*5afe0*/  PRMT R95, R95, 0x7632, R95 ;  /* 0x000076325f5f7816 */ /* 0x000fe2000000005f */
[----:B------:R-:W-:Y:S01]  /*5aff0*/  IMAD R12, R19, 0x2, R10 ;  /* 0x00000002130c7824 */ /* 0x000fe200078e020a */
[-C--:B--2---:R-:W-:Y:S01]  /*5b000*/  LEA R6, P3, R10, R3.reuse, 0x1 ;  /* 0x000000030a067211 */ /* 0x084fe200078608ff */
[----:B------:R-:W-:Y:S01]  /*5b010*/  ULDC UR4, c[0x0][0x22c] ;  /* 0x00008b0000047ab9 */ /* 0x000fe20000000800 */
[----:B------:R-:W1:Y:S01]  /*5b020*/  LDC R19, c[0x0][0x248] ;  /* 0x00009200ff137b82 */ /* 0x000e620000000800 */
[----:B------:R-:W-:Y:S01]  /*5b030*/  ISETP.LT.AND P5, PT, R148, UR4, !P0 ;  /* 0x0000000494007c0c */ /* 0x000fe2000c7a1270 */
[----:B------:R-:W-:Y:S01]  /*5b040*/  ULDC UR4, c[0x0][0x22c] ;  /* 0x00008b0000047ab9 */ /* 0x000fe20000000800 */
[----:B------:R-:W-:Y:S01]  /*5b050*/  LEA.HI.X.SX32 R7, R10, R0, 0x1, P3 ;  /* 0x000000000a077211 */ /* 0x000fe200018f0eff */
[----:B------:R2:W-:Y:S01]  /*5b060*/  @P4 STG.E.U16 desc[UR56][R4.64], R95 ;  /* 0x0000005f04004986 */ /* 0x0005e2000c101538 */
[----:B------:R-:W-:-:S02]  /*5b070*/  LEA R10, P6, R12, R3, 0x1 ;  /* 0x000000030c0a7211 */ /* 0x000fc400078c08ff */
[----:B------:R-:W-:Y:S01]  /*5b080*/  ISETP.LT.AND P4, PT, R142, UR4, !P0 ;  /* 0x000000048e007c0c */ /* 0x000fe2000c781270 */
[----:B------:R-:W-:Y:S01]  /*5b090*/  @P2 STG.E.U16 desc[UR56][R6.64], R64 ;  /* 0x0000004006002986 */ /* 0x000fe2000c101538 */
[----:B------:R-:W-:Y:S01]  /*5b0a0*/  LEA.HI.X.SX32 R11, R12, R0, 0x1, P6 ;  /* 0x000000000c0b7211 */ /* 0x000fe200030f0eff */
[----:B0-----:R-:W-:Y:S01]  /*5b0b0*/  IMAD R12, R15, 0x2, R12 ;  /* 0x000000020f0c7824 */ /* 0x001fe200078e020c */
[----:B------:R-:W-:Y:S01]  /*5b0c0*/  ISETP.LT.AND P3, PT, R140, UR5, !P0 ;  /* 0x000000058c007c0c */ /* 0x000fe2000c761270 */
[----:B------:R-:W0:Y:S01]  /*5b0d0*/  LDC R15, c[0x0][0x248] ;  /* 0x00009200ff0f7b82 */ /* 0x000e220000000800 */
[----:B------:R-:W-:Y:S01]  /*5b0e0*/  ULDC UR4, c[0x0][0x22c] ;  /* 0x00008b0000047ab9 */ /* 0x000fe20000000800 */
[----:B---3--:R-:W-:Y:S01]  /*5b0f0*/  IMAD R13, R17, 0x2, R12 ;  /* 0x00000002110d7824 */ /* 0x008fe200078e020c */
[----:B------:R3:W-:Y:S01]  /*5b100*/  @P5 STG.E.U16 desc[UR56][R10.64], R65 ;  /* 0x000000410a005986 */ /* 0x0007e2000c101538 */
[----:B--2---:R-:W-:Y:S01]  /*5b110*/  LEA R4, P2, R12, R3, 0x1 ;  /* 0x000000030c047211 */ /* 0x004fe200078408ff */
[----:B------:R-:W-:-:S02]  /*5b120*/  ULDC UR5, c[0x0][0x22c] ;  /* 0x00008b0000057ab9 */ /* 0x000fc40000000800 */
[CC--:B------:R-:W-:Y:S01]  /*5b130*/  LEA R8, P6, R13.reuse, R3.reuse, 0x1 ;  /* 0x000000030d087211 */ /* 0x0c0fe200078c08ff */
[----:B------:R-:W2:Y:S01]  /*5b140*/  LDC R17, c[0x0][0x248] ;  /* 0x00009200ff117b82 */ /* 0x000ea20000000800 */
[-C--:B------:R-:W-:Y:S02]  /*5b150*/  LEA.HI.X.SX32 R5, R12, R0.reuse, 0x1, P2 ;  /* 0x000000000c057211 */ /* 0x080fe400010f0eff */
[-C--:B------:R-:W-:Y:S01]  /*5b160*/  LEA.HI.X.SX32 R9, R13, R0.reuse, 0x1, P6 ;  /* 0x000000000d097211 */ /* 0x080fe200030f0eff */
[----:B----4-:R-:W-:Y:S01]  /*5b170*/  IMAD R13, R14, 0x2, R13 ;  /* 0x000000020e0d7824 */ /* 0x010fe200078e020d */
[----:B------:R-:W-:Y:S01]  /*5b180*/  ISETP.LT.AND P2, PT, R139, UR4, !P0 ;  /* 0x000000048b007c0c */ /* 0x000fe2000c741270 */
[----:B------:R4:W-:Y:S01]  /*5b190*/  @P4 STG.E.U16 desc[UR56][R4.64], R66 ;  /* 0x0000004204004986 */ /* 0x0009e2000c101538 */
[----:B------:R-:W-:Y:S01]  /*5b1a0*/  ISETP.LT.AND P5, PT, R143, UR5, !P0 ;  /* 0x000000058f007c0c */ /* 0x000fe2000c7a1270 */
[----:B------:R-:W5:Y:S01]  /*5b1b0*/  LDC R12, c[0x0][0x248] ;  /* 0x00009200ff0c7b82 */ /* 0x000f620000000800 */
[----:B---3--:R-:W-:Y:S01]  /*5b1c0*/  IMAD R10, R16, 0x2, R13 ;  /* 0x00000002100a7824 */ /* 0x008fe200078e020d */
[----:B------:R0:W-:Y:S01]  /*5b1d0*/  @P3 STG.E.U16 desc[UR56][R8.64], R67 ;  /* 0x0000004308003986 */ /* 0x0001e2000c101538 */
[C---:B------:R-:W-:Y:S01]  /*5b1e0*/  LEA R6, P3, R13.reuse, R3, 0x1 ;  /* 0x000000030d067211 */ /* 0x040fe200078608ff */
[----:B------:R-:W-:Y:S01]  /*5b1f0*/  ULDC UR4, c[0x0][0x22c] ;  /* 0x00008b0000047ab9 */ /* 0x000fe20000000800 */
[----:B------:R-:W-:Y:S01]  /*5b200*/  PRMT R64, R64, 0x7632, R64 ;  /* 0x0000763240407816 */ /* 0x000fe20000000040 */
[----:B------:R-:W-:Y:S01]  /*5b210*/  ULDC UR5, c[0x0][0x22c] ;  /* 0x00008b0000057ab9 */ /* 0x000fe20000000800 */
[----:B------:R-:W-:Y:S01]  /*5b220*/  LEA.HI.X.SX32 R7, R13, R0, 0x1, P3 ;  /* 0x000000000d077211 */ /* 0x000fe200018f0eff */
[----:B------:R-:W3:Y:S01]  /*5b230*/  LDC R14, c[0x0][0x248] ;  /* 0x00009200ff0e7b82 */ /* 0x000ee20000000800 */
[----:B------:R-:W-:-:S02]  /*5b240*/  PRMT R65, R65, 0x7632, R65 ;  /* 0x0000763241417816 */ /* 0x000fc40000000041 */
[-C--:B----4-:R-:W-:Y:S01]  /*5b250*/  LEA R4, P3, R10, R3.reuse, 0x1 ;  /* 0x000000030a047211 */ /* 0x090fe200078608ff */
[----:B------:R5:W-:Y:S01]  /*5b260*/  @P2 STG.E.U16 desc[UR56][R6.64], R64 ;  /* 0x0000004006002986 */ /* 0x000be2000c101538 */
[----:B------:R-:W-:Y:S01]  /*5b270*/  ISETP.LT.AND P6, PT, R144, UR4, !P0 ;  /* 0x0000000490007c0c */ /* 0x000fe2000c7c1270 */
[----:B0-----:R-:W-:Y:S01]  /*5b280*/  IMAD R9, R15, 0x2, R10 ;  /* 0x000000020f097824 */ /* 0x001fe200078e020a */
[----:B------:R-:W-:Y:S01]  /*5b290*/  LEA.HI.X.SX32 R5, R10, R0, 0x1, P3 ;  /* 0x000000000a057211 */ /* 0x000fe200018f0eff */
[----:B------:R-:W0:Y:S01]  /*5b2a0*/  LDC R11, c[0x0][0x248] ;  /* 0x00009200ff0b7b82 */ /* 0x000e220000000800 */
[----:B------:R-:W-:Y:S01]  /*5b2b0*/  PRMT R66, R66, 0x7632, R66 ;  /* 0x0000763242427816 */ /* 0x000fe20000000042 */
[----:B------:R-:W-:Y:S01]  /*5b2c0*/  ULDC UR4, c[0x0][0x22c] ;  /* 0x00008b0000047ab9 */ /* 0x000fe20000000800 */
[----:B------:R-:W-:Y:S01]  /*5b2d0*/  PRMT R67, R67, 0x7632, R67 ;  /* 0x0000763243437816 */ /* 0x000fe20000000043 */
[----:B------:R4:W-:Y:S01]  /*5b2e0*/  @P5 STG.E.U16 desc[UR56][R4.64], R65 ;  /* 0x0000004104005986 */ /* 0x0009e2000c101538 */
[----:B------:R-:W-:-:S02]  /*5b2f0*/  LEA R8, P5, R9, R3, 0x1 ;  /* 0x0000000309087211 */ /* 0x000fc400078a08ff */
[----:B------:R-:W-:Y:S01]  /*5b300*/  ISETP.LT.AND P4, PT, R131, UR4, !P0 ;  /* 0x0000000483007c0c */ /* 0x000fe2000c781270 */
[----:B------:R-:W1:Y:S01]  /*5b310*/  LDC R13, c[0x0][0x248] ;  /* 0x00009200ff0d7b82 */ /* 0x000e620000000800 */
[----:B-----5:R-:W-:Y:S01]  /*5b320*/  IMAD R7, R12, 0x2, R9 ;  /* 0x000000020c077824 */ /* 0x020fe200078e0209 */
[----:B------:R-:W-:Y:S01]  /*5b330*/  LEA.HI.X.SX32 R9, R9, R0, 0x1, P5 ;  /* 0x0000000009097211 */ /* 0x000fe200028f0eff */
[----:B------:R-:W-:Y:S02]  /*5b340*/  ULDC UR4, c[0x0][0x22c] ;  /* 0x00008b0000047ab9 */ /* 0x000fe40000000800 */
[----:B------:R-:W-:Y:S01]  /*5b350*/  ISETP.LT.AND P2, PT, R141, UR4, !P0 ;  /* 0x000000048d007c0c */ /* 0x000fe2000c741270 */
[----:B------:R-:W-:Y:S01]  /*5b360*/  ULDC UR4, c[0x0][0x22c] ;  /* 0x00008b0000047ab9 */ /* 0x000fe20000000800 */
[----:B------:R5:W-:Y:S01]  /*5b370*/  @P6 STG.E.U16 desc[UR56][R8.64], R66 ;  /* 0x0000004208006986 */ /* 0x000be2000c101538 */
[----:B------:R-:W2:Y:S01]  /*5b380*/  LDC R12, c[0x0][0x248] ;  /* 0x00009200ff0c7b82 */ /* 0x000ea20000000800 */
[----:B---3--:R-:W-:Y:S01]  /*5b390*/  IMAD R10, R14, 0x2, R7 ;  /* 0x000000020e0a7824 */ /* 0x008fe200078e0207 */
[----:B------:R-:W-:-:S02]  /*5b3a0*/  LEA R6, P5, R7, R3, 0x1 ;  /* 0x0000000307067211 */ /* 0x000fc400078a08ff */
[----:B------:R-:W-:Y:S01]  /*5b3b0*/  ISETP.LT.AND P3, PT, R137, UR4, !P0 ;  /* 0x0000000489007c0c */ /* 0x000fe2000c761270 */
[----:B------:R-:W-:Y:S01]  /*5b3c0*/  ULDC UR4, c[0x0][0x22c] ;  /* 0x00008b0000047ab9 */ /* 0x000fe20000000800 */
[CC--:B----4-:R-:W-:Y:S02]  /*5b3d0*/  LEA R4, P6, R10.reuse, R3.reuse, 0x1 ;  /* 0x000000030a047211 */ /* 0x0d0fe400078c08ff */
[----:B------:R-:W3:Y:S01]  /*5b3e0*/  LDC R15, c[0x0][0x248] ;  /* 0x00009200ff0f7b82 */ /* 0x000ee20000000800 */
[-C--:B------:R-:W-:Y:S02]  /*5b3f0*/  LEA.HI.X.SX32 R7, R7, R0.reuse, 0x1, P5 ;  /* 0x0000000007077211 */ /* 0x080fe400028f0eff */
[-C--:B------:R-:W-:Y:S01]  /*5b400*/  LEA.HI.X.SX32 R5, R10, R0.reuse, 0x1, P6 ;  /* 0x000000000a057211 */ /* 0x080fe200030f0eff */
[----:B0-----:R-:W-:Y:S01]  /*5b410*/  IMAD R10, R11, 0x2, R10 ;  /* 0x000000020b0a7824 */ /* 0x001fe200078e020a */
[----:B------:R-:W-:Y:S01]  /*5b420*/  ISETP.LT.AND P5, PT, R133, UR4, !P0 ;  /* 0x0000000485007c0c */ /* 0x000fe2000c7a1270 */
[----:B------:R-:W-:Y:S01]  /*5b430*/  ULDC UR4, c[0x0][0x22c] ;  /* 0x00008b0000047ab9 */ /* 0x000fe20000000800 */
[----:B------:R0:W-:Y:S01]  /*5b440*/  @P4 STG.E.U16 desc[UR56][R6.64], R67 ;  /* 0x0000004306004986 */ /* 0x0001e2000c101538 */
[----:B-1----:R-:W-:Y:S01]  /*5b450*/  IMAD R11, R13, 0x2, R10 ;  /* 0x000000020d0b7824 */ /* 0x002fe200078e020a */
[----:B-----5:R-:W-:Y:S01]  /*5b460*/  LEA R8, P6, R10, R3, 0x1 ;  /* 0x000000030a087211 */ /* 0x020fe200078c08ff */
[----:B------:R-:W1:Y:S01]  /*5b470*/  LDC R13, c[0x0][0x248] ;  /* 0x00009200ff0d7b82 */ /* 0x000e620000000800 */
[----:B------:R-:W-:Y:S01]  /*5b480*/  ISETP.LT.AND P4, PT, R138, UR4, !P0 ;  /* 0x000000048a007c0c */ /* 0x000fe2000c781270 */
[----:B------:R4:W-:Y:S01]  /*5b490*/  @P2 STG.E.U16 desc[UR56][R4.64], R72 ;  /* 0x0000004804002986 */ /* 0x0009e2000c101538 */
[----:B------:R-:W-:Y:S01]  /*5b4a0*/  LEA.HI.X.SX32 R9, R10, R0, 0x1, P6 ;  /* 0x000000000a097211 */ /* 0x000fe200030f0eff */
[----:B------:R-:W-:Y:S01]  /*5b4b0*/  ULDC UR4, c[0x0][0x22c] ;  /* 0x00008b0000047ab9 */ /* 0x000fe20000000800 */
[----:B--2---:R-:W-:Y:S01]  /*5b4c0*/  IMAD R10, R12, 0x2, R11 ;  /* 0x000000020c0a7824 */ /* 0x004fe200078e020b */
[----:B------:R-:W-:-:S02]  /*5b4d0*/  ISETP.LT.AND P2, PT, R134, UR4, !P0 ;  /* 0x0000000486007c0c */ /* 0x000fc4000c741270 */
[----:B------:R-:W2:Y:S01]  /*5b4e0*/  LDC R14, c[0x0][0x248] ;  /* 0x00009200ff0e7b82 */ /* 0x000ea20000000800 */
[CC--:B0-----:R-:W-:Y:S01]  /*5b4f0*/  LEA R6, P6, R11.reuse, R3.reuse, 0x1 ;  /* 0x000000030b067211 */ /* 0x0c1fe200078c08ff */
[----:B------:R0:W-:Y:S01]  /*5b500*/  @P3 STG.E.U16 desc[UR56][R8.64], R73 ;  /* 0x0000004908003986 */ /* 0x0001e2000c101538 */
[----:B------:R-:W-:Y:S02]  /*5b510*/  ULDC UR4, c[0x0][0x22c] ;  /* 0x00008b0000047ab9 */ /* 0x000fe40000000800 */
[-C--:B------:R-:W-:Y:S02]  /*5b520*/  LEA.HI.X.SX32 R7, R11, R0.reuse, 0x1, P6 ;  /* 0x000000000b077211 */ /* 0x080fe400030f0eff */
[----:B----4-:R-:W-:Y:S01]  /*5b530*/  LEA R4, P6, R10, R3, 0x1 ;  /* 0x000000030a047211 */ /* 0x010fe200078c08ff */
[----:B------:R-:W4:Y:S01]  /*5b540*/  LDC R11, c[0x0][0x248] ;  /* 0x00009200ff0b7b82 */ /* 0x000f220000000800 */
[----:B------:R-:W-:Y:S01]  /*5b550*/  ISETP.LT.AND P3, PT, R128, UR4, !P0 ;  /* 0x0000000480007c0c */ /* 0x000fe2000c761270 */
[----:B------:R1:W-:Y:S01]  /*5b560*/  @P5 STG.E.U16 desc[UR56][R6.64], R74 ;  /* 0x0000004a06005986 */ /* 0x0003e2000c101538 */
[----:B------:R-:W-:Y:S01]  /*5b570*/  LEA.HI.X.SX32 R5, R10, R0, 0x1, P6 ;  /* 0x000000000a057211 */ /* 0x000fe200030f0eff */
[----:B---3--:R-:W-:Y:S01]  /*5b580*/  IMAD R10, R15, 0x2, R10 ;  /* 0x000000020f0a7824 */ /* 0x008fe200078e020a */
[----:B------:R-:W-:Y:S01]  /*5b590*/  ULDC UR4, c[0x0][0x22c] ;  /* 0x00008b0000047ab9 */ /* 0x000fe20000000800 */
[----:B------:R-:W-:-:S02]  /*5b5a0*/  PRMT R72, R72, 0x7632, R72 ;  /* 0x0000763248487816 */ /* 0x000fc40000000048 */
[----:B------:R3:W-:Y:S01]  /*5b5b0*/  @P4 STG.E.U16 desc[UR56][R4.64], R75 ;  /* 0x0000004b04004986 */ /* 0x0007e2000c101538 */
[-C--:B0-----:R-:W-:Y:S01]  /*5b5c0*/  LEA R8, P4, R10, R3.reuse, 0x1 ;  /* 0x000000030a087211 */ /* 0x081fe200078808ff */
[----:B------:R-:W0:Y:S01]  /*5b5d0*/  LDC R12, c[0x0][0x248] ;  /* 0x00009200ff0c7b82 */ /* 0x000e220000000800 */
[----:B------:R-:W-:Y:S01]  /*5b5e0*/  ISETP.LT.AND P6, PT, R136, UR4, !P0 ;  /* 0x0000000488007c0c */ /* 0x000fe2000c7c1270 */
[----:B------:R-:W-:Y:S01]  /*5b5f0*/  ULDC UR4, c[0x0][0x22c] ;  /* 0x00008b0000047ab9 */ /* 0x000fe20000000800 */
[-C--:B------:R-:W-:Y:S01]  /*5b600*/  LEA.HI.X.SX32 R9, R10, R0.reuse, 0x1, P4 ;  /* 0x000000000a097211 */ /* 0x080fe200020f0eff */
[----:B-1----:R-:W-:Y:S01]  /*5b610*/  IMAD R7, R13, 0x2, R10 ;  /* 0x000000020d077824 */ /* 0x002fe200078e020a */
[----:B------:R-:W-:Y:S02]  /*5b620*/  PRMT R73, R73, 0x7632, R73 ;  /* 0x0000763249497816 */ /* 0x000fe40000000049 */
[----:B------:R-:W-:Y:S01]  /*5b630*/  PRMT R74, R74, 0x7632, R74 ;  /* 0x000076324a4a7816 */ /* 0x000fe2000000004a */
[----:B------:R-:W1:Y:S01]  /*5b640*/  LDC R13, c[0x0][0x248] ;  /* 0x00009200ff0d7b82 */ /* 0x000e620000000800 */
[----:B------:R-:W-:Y:S01]  /*5b650*/  LEA R6, P4, R7, R3, 0x1 ;  /* 0x0000000307067211 */ /* 0x000fe200078808ff */
[----:B--2---:R-:W-:Y:S01]  /*5b660*/  IMAD R10, R14, 0x2, R7 ;  /* 0x000000020e0a7824 */ /* 0x004fe200078e0207 */
[----:B------:R2:W-:Y:S01]  /*5b670*/  @P2 STG.E.U16 desc[UR56][R8.64], R72 ;  /* 0x0000004808002986 */ /* 0x0005e2000c101538 */
[----:B------:R-:W-:Y:S01]  /*5b680*/  ISETP.LT.AND P5, PT, R135, UR5, !P0 ;  /* 0x0000000587007c0c */ /* 0x000fe2000c7a1270 */
[----:B------:R-:W-:Y:S01]  /*5b690*/  ULDC UR5, c[0x0][0x22c] ;  /* 0x00008b0000057ab9 */ /* 0x000fe20000000800 */
[----:B------:R-:W-:-:S02]  /*5b6a0*/  LEA.HI.X.SX32 R7, R7, R0, 0x1, P4 ;  /* 0x0000000007077211 */ /* 0x000fc400020f0eff */
[-C--:B---3--:R-:W-:Y:S01]  /*5b6b0*/  LEA R4, P4, R10, R3.reuse, 0x1 ;  /* 0x000000030a047211 */ /* 0x088fe200078808ff */
[----:B------:R-:W3:Y:S01]  /*5b6c0*/  LDC R15, c[0x0][0x248] ;  /* 0x00009200ff0f7b82 */ /* 0x000ee20000000800 */
[----:B------:R-:W-:Y:S01]  /*5b6d0*/  ISETP.LT.AND P2, PT, R132, UR4, !P0 ;  /* 0x0000000484007c0c */ /* 0x000fe2000c741270 */
[----:B------:R1:W-:Y:S01]  /*5b6e0*/  @P3 STG.E.U16 desc[UR56][R6.64], R73 ;  /* 0x0000004906003986 */ /* 0x0003e2000c101538 */
[----:B------:R-:W-:Y:S01]  /*5b6f0*/  LEA.HI.X.SX32 R5, R10, R0, 0x1, P4 ;  /* 0x000000000a057211 */ /* 0x000fe200020f0eff */
[----:B----4-:R-:W-:Y:S01]  /*5b700*/  IMAD R10, R11, 0x2, R10 ;  /* 0x000000020b0a7824 */ /* 0x010fe200078e020a */
[----:B------:R-:W-:Y:S01]  /*5b710*/  ULDC UR4, c[0x0][0x22c] ;  /* 0x00008b0000047ab9 */ /* 0x000fe20000000800 */
[----:B------:R-:W-:Y:S02]  /*5b720*/  PRMT R75, R75, 0x7632, R75 ;  /* 0x000076324b4b7816 */ /* 0x000fe4000000004b */
[----:B------:R-:W4:Y:S01]  /*5b730*/  LDC R11, c[0x0][0x248] ;  /* 0x00009200ff0b7b82 */ /* 0x000f220000000800 */
[----:B------:R5:W-:Y:S01]  /*5b740*/  @P6 STG.E.U16 desc[UR56][R4.64], R74 ;  /* 0x0000004a04006986 */ /* 0x000be2000c101538 */
[----:B--2---:R-:W-:-:S02]  /*5b750*/  LEA R8, P6, R10, R3, 0x1 ;  /* 0x000000030a087211 */ /* 0x004fc400078c08ff */
[----:B------:R-:W-:Y:S01]  /*5b760*/  ISETP.LT.AND P3, PT, R122, UR4, !P0 ;  /* 0x000000047a007c0c */ /* 0x000fe2000c761270 */
[----:B------:R-:W-:Y:S01]  /*5b770*/  ULDC UR4, c[0x0][0x22c] ;  /* 0x00008b0000047ab9 */ /* 0x000fe20000000800 */
[-C--:B------:R-:W-:Y:S01]  /*5b780*/  LEA.HI.X.SX32 R9, R10, R0.reuse, 0x1, P6 ;  /* 0x000000000a097211 */ /* 0x080fe200030f0eff */
[----:B-1----:R-:W-:Y:S01]  /*5b790*/  IMAD R7, R13, 0x2, R10 ;  /* 0x000000020d077824 */ /* 0x002fe200078e020a */
[----:B------:R-:W1:Y:S01]  /*5b7a0*/  LDC R14, c[0x0][0x248] ;  /* 0x00009200ff0e7b82 */ /* 0x000e620000000800 */
[----:B------:R-:W-:Y:S01]  /*5b7b0*/  ISETP.LT.AND P4, PT, R129, UR4, !P0 ;  /* 0x0000000481007c0c */ /* 0x000fe2000c781270 */
[----:B------:R-:W-:Y:S01]  /*5b7c0*/  ULDC UR4, c[0x0][0x22c] ;  /* 0x00008b0000047ab9 */ /* 0x000fe20000000800 */
[----:B0-----:R-:W-:Y:S01]  /*5b7d0*/  IMAD R10, R12, 0x2, R7 ;  /* 0x000000020c0a7824 */ /* 0x001fe200078e0207 */
[CC--:B------:R-:W-:Y:S01]  /*5b7e0*/  LEA R6, P6, R7.reuse, R3.reuse, 0x1 ;  /* 0x0000000307067211 */ /* 0x0c0fe200078c08ff */
[----:B------:R0:W-:Y:S01]  /*5b7f0*/  @P5 STG.E.U16 desc[UR56][R8.64], R75 ;  /* 0x0000004b08005986 */ /* 0x0001e2000c101538 */
[----:B------:R-:W-:Y:S01]  /*5b800*/  ISETP.LT.AND P5, PT, R126, UR4, !P0 ;  /* 0x000000047e007c0c */ /* 0x000fe2000c7a1270 */
[----:B------:R-:W-:Y:S01]  /*5b810*/  ULDC UR4, c[0x0][0x22c] ;  /* 0x00008b0000047ab9 */ /* 0x000fe20000000800 */
[----:B------:R-:W-:Y:S01]  /*5b820*/  LEA.HI.X.SX32 R7, R7, R0, 0x1, P6 ;  /* 0x0000000007077211 */ /* 0x000fe200030f0eff */
[----:B------:R-:W2:Y:S01]  /*5b830*/  LDC R13, c[0x0][0x248] ;  /* 0x00009200ff0d7b82 */ /* 0x000ea20000000800 */
[----:B-----5:R-:W-:-:S03]  /*5b840*/  LEA R4, P6, R10, R3, 0x1 ;  /* 0x000000030a047211 */ /* 0x020fc600078c08ff */
[----:B------:R1:W-:Y:S01]  /*5b850*/  @P2 STG.E.U16 desc[UR56][R6.64], R80 ;  /* 0x0000005006002986 */ /* 0x0003e2000c101538 */
[-C--:B------:R-:W-:Y:S01]  /*5b860*/  LEA.HI.X.SX32 R5, R10, R0.reuse, 0x1, P6 ;  /* 0x000000000a057211 */ /* 0x080fe200030f0eff */
[----:B----4-:R-:W-:Y:S01]  /*5b870*/  IMAD R10, R11, 0x2, R10 ;  /* 0x000000020b0a7824 */ /* 0x010fe200078e020a */
[----:B------:R-:W-:Y:S01]  /*5b880*/  ISETP.LT.AND P2, PT, R130, UR4, !P0 ;  /* 0x0000000482007c0c */ /* 0x000fe2000c741270 */
[----:B------:R-:W-:Y:S02]  /*5b890*/  ULDC UR4, c[0x0][0x22c] ;  /* 0x00008b0000047ab9 */ /* 0x000fe40000000800 */
[----:B------:R4:W-:Y:S01]  /*5b8a0*/  @P3 STG.E.U16 desc[UR56][R4.64], R81 ;  /* 0x0000005104003986 */ /* 0x0009e2000c101538 */
[----:B---3--:R-:W-:Y:S01]  /*5b8b0*/  IMAD R11, R15, 0x2, R10 ;  /* 0x000000020f0b7824 */ /* 0x008fe200078e020a */
[CC--:B0-----:R-:W-:Y:S01]  /*5b8c0*/  LEA R8, P6, R10.reuse, R3.reuse, 0x1 ;  /* 0x000000030a087211 */ /* 0x0c1fe200078c08ff */
[----:B------:R-:W0:Y:S01]  /*5b8d0*/  LDC R15, c[0x0][0x248] ;  /* 0x00009200ff0f7b82 */ /* 0x000e220000000800 */
[----:B------:R-:W-:Y:S01]  /*5b8e0*/  ISETP.LT.AND P3, PT, R125, UR4, !P0 ;  /* 0x000000047d007c0c */ /* 0x000fe2000c761270 */
[----:B------:R-:W-:Y:S01]  /*5b8f0*/  ULDC UR4, c[0x0][0x22c] ;  /* 0x00008b0000047ab9 */ /* 0x000fe20000000800 */
[----:B------:R-:W-:Y:S01]  /*5b900*/  LEA.HI.X.SX32 R9, R10, R0, 0x1, P6 ;  /* 0x000000000a097211 */ /* 0x000fe200030f0eff */
[----:B-1----:R-:W-:Y:S01]  /*5b910*/  IMAD R6, R14, 0x2, R11 ;  /* 0x000000020e067824 */ /* 0x002fe200078e020b */
[----:B------:R-:W-:-:S02]  /*5b920*/  LEA R10, P6, R11, R3, 0x1 ;  /* 0x000000030b0a7211 */ /* 0x000fc400078c08ff */
[----:B------:R-:W-:Y:S01]  /*5b930*/  PRMT R80, R80, 0x7632, R80 ;  /* 0x0000763250507816 */ /* 0x000fe20000000050 */
[----:B------:R1:W-:Y:S01]  /*5b940*/  @P4 STG.E.U16 desc[UR56][R8.64], R82 ;  /* 0x0000005208004986 */ /* 0x0003e2000c101538 */
[-C--:B------:R-:W-:Y:S01]  /*5b950*/  LEA.HI.X.SX32 R11, R11, R0.reuse, 0x1, P6 ;  /* 0x000000000b0b7211 */ /* 0x080fe200030f0eff */
[----:B------:R-:W3:Y:S01]  /*5b960*/  LDC R14, c[0x0][0x248] ;  /* 0x00009200ff0e7b82 */ /* 0x000ee20000000800 */
[----:B--2---:R-:W-:Y:S01]  /*5b970*/  IMAD R12, R13, 0x2, R6 ;  /* 0x000000020d0c7824 */ /* 0x004fe200078e0206 */
[CC--:B----4-:R-:W-:Y:S02]  /*5b980*/  LEA R4, P6, R6.reuse, R3.reuse, 0x1 ;  /* 0x0000000306047211 */ /* 0x0d0fe400078c08ff */
[----:B------:R2:W-:Y:S01]  /*5b990*/  @P5 STG.E.U16 desc[UR56][R10.64], R83 ;  /* 0x000000530a005986 */ /* 0x0005e2000c101538 */
[----:B------:R-:W-:Y:S02]  /*5b9a0*/  PRMT R81, R81, 0x7632, R81 ;  /* 0x0000763251517816 */ /* 0x000fe40000000051 */
[----:B------:R-:W-:Y:S01]  /*5b9b0*/  LEA.HI.X.SX32 R5, R6, R0, 0x1, P6 ;  /* 0x0000000006057211 */ /* 0x000fe200030f0eff */
[----:B------:R-:W4:Y:S01]  /*5b9c0*/  LDC R13, c[0x0][0x248] ;  /* 0x00009200ff0d7b82 */ /* 0x000f220000000800 */
[----:B------:R-:W-:-:S02]  /*5b9d0*/  LEA R6, P6, R12, R3, 0x1 ;  /* 0x000000030c067211 */ /* 0x000fc400078c08ff */
[----:B------:R-:W-:Y:S01]  /*5b9e0*/  ISETP.LT.AND P4, PT, R127, UR4, !P0 ;  /* 0x000000047f007c0c */ /* 0x000fe2000c781270 */
[----:B------:R5:W-:Y:S01]  /*5b9f0*/  @P2 STG.E.U16 desc[UR56][R4.64], R80 ;  /* 0x0000005004002986 */ /* 0x000be2000c101538 */
[-C--:B------:R-:W-:Y:S01]  /*5ba00*/  LEA.HI.X.SX32 R7, R12, R0.reuse, 0x1, P6 ;  /* 0x000000000c077211 */ /* 0x080fe200030f0eff */
[----:B0-----:R-:W-:Y:S01]  /*5ba10*/  IMAD R12, R15, 0x2, R12 ;  /* 0x000000020f0c7824 */ /* 0x001fe200078e020c */
[----:B-1----:R-:W-:Y:S01]  /*5ba20*/  PRMT R82, R82, 0x7632, R82 ;  /* 0x0000763252527816 */ /* 0x002fe20000000052 */
[----:B------:R-:W0:Y:S01]  /*5ba30*/  LDC R15, c[0x0][0x248] ;  /* 0x00009200ff0f7b82 */ /* 0x000e220000000800 */
[----:B------:R-:W-:Y:S01]  /*5ba40*/  ULDC UR4, c[0x0][0x22c] ;  /* 0x00008b0000047ab9 */ /* 0x000fe20000000800 */
[----:B--2---:R-:W-:Y:S01]  /*5ba50*/  IMAD R10, R17, 0x2, R12 ;  /* 0x00000002110a7824 */ /* 0x004fe200078e020c */
[----:B------:R1:W-:Y:S01]  /*5ba60*/  @P3 STG.E.U16 desc[UR56][R6.64], R81 ;  /* 0x0000005106003986 */ /* 0x0003e2000c101538 */
[-C--:B------:R-:W-:Y:S02]  /*5ba70*/  LEA R8, P3, R12, R3.reuse, 0x1 ;  /* 0x000000030c087211 */ /* 0x080fe400078608ff */
[----:B------:R-:W-:Y:S01]  /*5ba80*/  ISETP.LT.AND P5, PT, R123, UR4, !P0 ;  /* 0x000000047b007c0c */ /* 0x000fe2000c7a1270 */
[----:B------:R-:W-:Y:S01]  /*5ba90*/  ULDC UR4, c[0x0][0x22c] ;  /* 0x00008b0000047ab9 */ /* 0x000fe20000000800 */
[----:B-----5:R-:W-:Y:S01]  /*5baa0*/  LEA R4, P6, R10, R3, 0x1 ;  /* 0x000000030a047211 */ /* 0x020fe200078c08ff */
[----:B------:R-:W2:Y:S01]  /*5bab0*/  LDC R17, c[0x0][0x248] ;  /* 0x00009200ff117b82 */ /* 0x000ea20000000800 */
[----:B------:R-:W-:-:S02]  /*5bac0*/  LEA.HI.X.SX32 R9, R12, R0, 0x1, P3 ;  /* 0x000000000c097211 */ /* 0x000fc400018f0eff */
[-C--:B------:R-:W-:Y:S02]  /*5bad0*/  LEA.HI.X.SX32 R5, R10, R0.reuse, 0x1, P6 ;  /* 0x000000000a057211 */ /* 0x080fe400030f0eff */
[----:B------:R-:W-:Y:S01]  /*5bae0*/  ISETP.LT.AND P2, PT, R121, UR4, !P0 ;  /* 0x0000000479007c0c */ /* 0x000fe2000c741270 */
[----:B------:R-:W-:Y:S01]  /*5baf0*/  @P4 STG.E.U16 desc[UR56][R8.64], R82 ;  /* 0x0000005208004986 */ /* 0x000fe2000c101538 */
[----:B----4-:R-:W-:Y:S01]  /*5bb00*/  IMAD R10, R13, 0x2, R10 ;  /* 0x000000020d0a7824 */ /* 0x010fe200078e020a */
[----:B------:R-:W4:Y:S01]  /*5bb10*/  LDC R16, c[0x0][0x248] ;  /* 0x00009200ff107b82 */ /* 0x000f220000000800 */
[----:B------:R-:W-:Y:S01]  /*5bb20*/  PRMT R83, R83, 0x7632, R83 ;  /* 0x0000763253537816 */ /* 0x000fe20000000053 */
[----:B------:R-:W-:Y:S01]  /*5bb30*/  ULDC UR4, c[0x0][0x22c] ;  /* 0x00008b0000047ab9 */ /* 0x000fe20000000800 */
[----:B------:R-:W-:Y:S01]  /*5bb40*/  IMAD R12, R19, 0x2, R10 ;  /* 0x00000002130c7824 */ /* 0x000fe200078e020a */
[-C--:B-1----:R-:W-:Y:S02]  /*5bb50*/  LEA R6, P4, R10, R3.reuse, 0x1 ;  /* 0x000000030a067211 */ /* 0x082fe400078808ff */
[----:B------:R1:W-:Y:S01]  /*5bb60*/  @P5 STG.E.U16 desc[UR56][R4.64], R83 ;  /* 0x0000005304005986 */ /* 0x0003e2000c101538 */
[----:B------:R-:W-:Y:S01]  /*5bb70*/  ISETP.LT.AND P3, PT, R124, UR4, !P0 ;  /* 0x000000047c007c0c */ /* 0x000fe2000c761270 */
[----:B------:R-:W-:Y:S01]  /*5bb80*/  ULDC UR4, c[0x0][0x22c] ;  /* 0x00008b0000047ab9 */ /* 0x000fe20000000800 */
[----:B------:R-:W-:Y:S01]  /*5bb90*/  LEA.HI.X.SX32 R7, R10, R0, 0x1, P4 ;  /* 0x000000000a077211 */ /* 0x000fe200020f0eff */
[----:B------:R-:W5:Y:S01]  /*5bba0*/  LDC R19, c[0x0][0x248] ;  /* 0x00009200ff137b82 */ /* 0x000f620000000800 */
        /* <DEDUP_REMOVED lines=8> */
[----:B--2---:R-:W-:Y:S01]  /*5bc30*/  IMAD R13, R17, 0x2, R12 ;  /* 0x00000002110d7824 */ /* 0x004fe200078e020c */
[----:B-1----:R-:W-:Y:S01]  /*5bc40*/  LEA R4, P2, R12, R3, 0x1 ;  /* 0x000000030c047211 */ /* 0x002fe200078408ff */
[----:B------:R4:W-:Y:S01]  /*5bc50*/  @P3 STG.E.U16 desc[UR56][R10.64], R89 ;  /* 0x000000590a003986 */ /* 0x0009e2000c101538 */
[----:B------:R-:W-:-:S02]  /*5bc60*/  ULDC UR5, c[0x0][0x22c] ;  /* 0x00008b0000057ab9 */ /* 0x000fc40000000800 */
[CC--:B------:R-:W-:Y:S01]  /*5bc70*/  LEA R8, P6, R13.reuse, R3.reuse, 0x1 ;  /* 0x000000030d087211 */ /* 0x0c0fe200078c08ff */
[----:B------:R-:W1:Y:S01]  /*5bc80*/  LDC R17, c[0x0][0x248] ;  /* 0x00009200ff117b82 */ /* 0x000e620000000800 */
[-C--:B------:R-:W-:Y:S02]  /*5bc90*/  LEA.HI.X.SX32 R5, R12, R0.reuse, 0x1, P2 ;  /* 0x000000000c057211 */ /* 0x080fe400010f0eff */
[-C--:B------:R-:W-:Y:S01]  /*5bca0*/  LEA.HI.X.SX32 R9, R13, R0.reuse, 0x1, P6 ;  /* 0x000000000d097211 */ /* 0x080fe200030f0eff */
[----:B---3--:R-:W-:Y:S01]  /*5bcb0*/  IMAD R13, R14, 0x2, R13 ;  /* 0x000000020e0d7824 */ /* 0x008fe200078e020d */
[----:B------:R-:W-:Y:S01]  /*5bcc0*/  ISETP.LT.AND P2, PT, R56, UR4, !P0 ;  /* 0x0000000438007c0c */ /* 0x000fe2000c741270 */
[----:B------:R2:W-:Y:S01]  /*5bcd0*/  @P5 STG.E.U16 desc[UR56][R4.64], R90 ;  /* 0x0000005a04005986 */ /* 0x0005e2000c101538 */
[----:B------:R-:W-:Y:S01]  /*5bce0*/  ISETP.LT.AND P3, PT, R84, UR5, !P0 ;  /* 0x0000000554007c0c */ /* 0x000fe2000c761270 */
[----:B------:R-:W3:Y:S01]  /*5bcf0*/  LDC R12, c[0x0][0x248] ;  /* 0x00009200ff0c7b82 */ /* 0x000ee20000000800 */
[----:B----4-:R-:W-:Y:S01]  /*5bd00*/  IMAD R10, R16, 0x2, R13 ;  /* 0x00000002100a7824 */ /* 0x010fe200078e020d */
[----:B------:R0:W-:Y:S01]  /*5bd10*/  @P4 STG.E.U16 desc[UR56][R8.64], R91 ;  /* 0x0000005b08004986 */ /* 0x0001e2000c101538 */
[C---:B------:R-:W-:Y:S01]  /*5bd20*/  LEA R6, P4, R13.reuse, R3, 0x1 ;  /* 0x000000030d067211 */ /* 0x040fe200078808ff */
[----:B------:R-:W-:Y:S01]  /*5bd30*/  ULDC UR4, c[0x0][0x22c] ;  /* 0x00008b0000047ab9 */ /* 0x000fe20000000800 */
[----:B------:R-:W-:Y:S01]  /*5bd40*/  PRMT R88, R88, 0x7632, R88 ;  /* 0x0000763258587816 */ /* 0x000fe20000000058 */
[----:B------:R-:W-:Y:S01]  /*5bd50*/  ULDC UR5, c[0x0][0x22c] ;  /* 0x00008b0000057ab9 */ /* 0x000fe20000000800 */
[----:B------:R-:W-:Y:S01]  /*5bd60*/  LEA.HI.X.SX32 R7, R13, R0, 0x1, P4 ;  /* 0x000000000d077211 */ /* 0x000fe200020f0eff */
[----:B------:R-:W4:Y:S01]  /*5bd70*/  LDC R14, c[0x0][0x248] ;  /* 0x00009200ff0e7b82 */ /* 0x000f220000000800 */
[----:B------:R-:W-:-:S02]  /*5bd80*/  PRMT R89, R89, 0x7632, R89 ;  /* 0x0000763259597816 */ /* 0x000fc40000000059 */
[-C--:B--2---:R-:W-:Y:S01]  /*5bd90*/  LEA R4, P6, R10, R3.reuse, 0x1 ;  /* 0x000000030a047211 */ /* 0x084fe200078c08ff */
        /* <DEDUP_REMOVED lines=11> */
[----:B------:R-:W5:Y:S01]  /*5be50*/  LDC R13, c[0x0][0x248] ;  /* 0x00009200ff0d7b82 */ /* 0x000f620000000800 */
[----:B---3--:R-:W-:Y:S01]  /*5be60*/  IMAD R7, R12, 0x2, R9 ;  /* 0x000000020c077824 */ /* 0x008fe200078e0209 */
[----:B------:R-:W-:Y:S01]  /*5be70*/  LEA.HI.X.SX32 R9, R9, R0, 0x1, P3 ;  /* 0x0000000009097211 */ /* 0x000fe200018f0eff */
[----:B------:R-:W-:Y:S02]  /*5be80*/  ULDC UR4, c[0x0][0x22c] ;  /* 0x00008b0000047ab9 */ /* 0x000fe40000000800 */
[----:B------:R-:W-:Y:S01]  /*5be90*/  ISETP.LT.AND P2, PT, R58, UR4, !P0 ;  /* 0x000000043a007c0c */ /* 0x000fe2000c741270 */
[----:B------:R-:W-:Y:S01]  /*5bea0*/  ULDC UR4, c[0x0][0x22c] ;  /* 0x00008b0000047ab9 */ /* 0x000fe20000000800 */
[----:B------:R3:W-:Y:S01]  /*5beb0*/  @P5 STG.E.U16 desc[UR56][R8.64], R90 ;  /* 0x0000005a08005986 */ /* 0x0007e2000c101538 */
[----:B------:R-:W1:Y:S01]  /*5bec0*/  LDC R12, c[0x0][0x248] ;  /* 0x00009200ff0c7b82 */ /* 0x000e620000000800 */
[----:B----4-:R-:W-:Y:S01]  /*5bed0*/  IMAD R10, R14, 0x2, R7 ;  /* 0x000000020e0a7824 */ /* 0x010fe200078e0207 */
[----:B------:R-:W-:Y:S01]  /*5bee0*/  ISETP.LT.AND P6, PT, R54, UR4, !P0 ;  /* 0x0000000436007c0c */ /* 0x000fe2000c7c1270 */
[----:B------:R-:W-:Y:S01]  /*5bef0*/  ULDC UR4, c[0x0][0x22c] ;  /* 0x00008b0000047ab9 */ /* 0x000fe20000000800 */
[----:B------:R-:W-:-:S02]  /*5bf00*/  LEA R6, P3, R7, R3, 0x1 ;  /* 0x0000000307067211 */ /* 0x000fc400078608ff */
[CC--:B--2---:R-:W-:Y:S02]  /*5bf10*/  LEA R4, P5, R10.reuse, R3.reuse, 0x1 ;  /* 0x000000030a047211 */ /* 0x0c4fe400078a08ff */
[----:B------:R-:W2:Y:S01]  /*5bf20*/  LDC R15, c[0x0][0x248] ;  /* 0x00009200ff0f7b82 */ /* 0x000ea20000000800 */
[-C--:B------:R-:W-:Y:S02]  /*5bf30*/  LEA.HI.X.SX32 R7, R7, R0.reuse, 0x1, P3 ;  /* 0x0000000007077211 */ /* 0x080fe400018f0eff */
[-C--:B------:R-:W-:Y:S01]  /*5bf40*/  LEA.HI.X.SX32 R5, R10, R0.reuse, 0x1, P5 ;  /* 0x000000000a057211 */ /* 0x080fe200028f0eff */
[----:B0-----:R-:W-:Y:S01]  /*5bf50*/  IMAD R10, R11, 0x2, R10 ;  /* 0x000000020b0a7824 */ /* 0x001fe200078e020a */
[----:B------:R-:W-:Y:S01]  /*5bf60*/  ISETP.LT.AND P3, PT, R50, UR4, !P0 ;  /* 0x0000000432007c0c */ /* 0x000fe2000c761270 */
[----:B------:R-:W-:Y:S01]  /*5bf70*/  ULDC UR4, c[0x0][0x22c] ;  /* 0x00008b0000047ab9 */ /* 0x000fe20000000800 */
[----:B------:R0:W-:Y:S01]  /*5bf80*/  @P4 STG.E.U16 desc[UR56][R6.64], R91 ;  /* 0x0000005b06004986 */ /* 0x0001e2000c101538 */
[----:B-----5:R-:W-:Y:S01]  /*5bf90*/  IMAD R11, R13, 0x2, R10 ;  /* 0x000000020d0b7824 */ /* 0x020fe200078e020a */
[C---:B---3--:R-:W-:Y:S01]  /*5bfa0*/  LEA R8, P5, R10.reuse, R3, 0x1 ;  /* 0x000000030a087211 */ /* 0x048fe200078a08ff */
[----:B------:R-:W3:Y:S01]  /*5bfb0*/  LDC R13, c[0x0][0x248] ;  /* 0x00009200ff0d7b82 */ /* 0x000ee20000000800 */
[----:B------:R-:W-:Y:S01]  /*5bfc0*/  ISETP.LT.AND P4, PT, R55, UR4, !P0 ;  /* 0x0000000437007c0c */ /* 0x000fe2000c781270 */
[----:B------:R4:W-:Y:S01]  /*5bfd0*/  @P2 STG.E.U16 desc[UR56][R4.64], R96 ;  /* 0x0000006004002986 */ /* 0x0009e2000c101538 */
[----:B------:R-:W-:Y:S01]  /*5bfe0*/  LEA.HI.X.SX32 R9, R10, R0, 0x1, P5 ;  /* 0x000000000a097211 */ /* 0x000fe200028f0eff */
[----:B------:R-:W-:Y:S01]  /*5bff0*/  ULDC UR4, c[0x0][0x22c] ;  /* 0x00008b0000047ab9 */ /* 0x000fe20000000800 */
[----:B-1----:R-:W-:Y:S01]  /*5c000*/  IMAD R10, R12, 0x2, R11 ;  /* 0x000000020c0a7824 */ /* 0x002fe200078e020b */
[----:B------:R-:W-:-:S02]  /*5c010*/  ISETP.LT.AND P2, PT, R51, UR4, !P0 ;  /* 0x0000000433007c0c */ /* 0x000fc4000c741270 */
[----:B------:R-:W1:Y:S01]  /*5c020*/  LDC R14, c[0x0][0x248] ;  /* 0x00009200ff0e7b82 */ /* 0x000e620000000800 */
[CC--:B0-----:R-:W-:Y:S01]  /*5c030*/  LEA R6, P5, R11.reuse, R3.reuse, 0x1 ;  /* 0x000000030b067211 */ /* 0x0c1fe200078a08ff */
[----:B------:R0:W-:Y:S01]  /*5c040*/  @P6 STG.E.U16 desc[UR56][R8.64], R97 ;  /* 0x0000006108006986 */ /* 0x0001e2000c101538 */
[----:B------:R-:W-:Y:S02]  /*5c050*/  ULDC UR4, c[0x0][0x22c] ;  /* 0x00008b0000047ab9 */ /* 0x000fe40000000800 */
[-C--:B------:R-:W-:Y:S02]  /*5c060*/  LEA.HI.X.SX32 R7, R11, R0.reuse, 0x1, P5 ;  /* 0x000000000b077211 */ /* 0x080fe400028f0eff */
[C---:B----4-:R-:W-:Y:S01]  /*5c070*/  LEA R4, P6, R10.reuse, R3, 0x1 ;  /* 0x000000030a047211 */ /* 0x050fe200078c08ff */
[----:B------:R-:W4:Y:S01]  /*5c080*/  LDC R11, c[0x0][0x248] ;  /* 0x00009200ff0b7b82 */ /* 0x000f220000000800 */
[----:B------:R-:W-:Y:S01]  /*5c090*/  ISETP.LT.AND P5, PT, R45, UR4, !P0 ;  /* 0x000000042d007c0c */ /* 0x000fe2000c7a1270 */
[----:B------:R3:W-:Y:S01]  /*5c0a0*/  @P3 STG.E.U16 desc[UR56][R6.64], R98 ;  /* 0x0000006206003986 */ /* 0x0007e2000c101538 */
[----:B------:R-:W-:Y:S01]  /*5c0b0*/  LEA.HI.X.SX32 R5, R10, R0, 0x1, P6 ;  /* 0x000000000a057211 */ /* 0x000fe200030f0eff */
[----:B--2---:R-:W-:Y:S01]  /*5c0c0*/  IMAD R10, R15, 0x2, R10 ;  /* 0x000000020f0a7824 */ /* 0x004fe200078e020a */
[----:B------:R-:W-:Y:S01]  /*5c0d0*/  ULDC UR4, c[0x0][0x22c] ;  /* 0x00008b0000047ab9 */ /* 0x000fe20000000800 */
[----:B------:R-:W-:-:S02]  /*5c0e0*/  PRMT R96, R96, 0x7632, R96 ;  /* 0x0000763260607816 */ /* 0x000fc40000000060 */
[----:B------:R2:W-:Y:S01]  /*5c0f0*/  @P4 STG.E.U16 desc[UR56][R4.64], R99 ;  /* 0x0000006304004986 */ /* 0x0005e2000c101538 */
[CC--:B0-----:R-:W-:Y:S01]  /*5c100*/  LEA R8, P4, R10.reuse, R3.reuse, 0x1 ;  /* 0x000000030a087211 */ /* 0x0c1fe200078808ff */
[----:B------:R-:W0:Y:S01]  /*5c110*/  LDC R12, c[0x0][0x248] ;  /* 0x00009200ff0c7b82 */ /* 0x000e220000000800 */
[----:B------:R-:W-:Y:S01]  /*5c120*/  ISETP.LT.AND P6, PT, R53, UR4, !P0 ;  /* 0x0000000435007c0c */ /* 0x000fe2000c7c1270 */
[----:B------:R-:W-:Y:S01]  /*5c130*/  ULDC UR4, c[0x0][0x22c] ;  /* 0x00008b0000047ab9 */ /* 0x000fe20000000800 */
[-C--:B------:R-:W-:Y:S01]  /*5c140*/  LEA.HI.X.SX32 R9, R10, R0.reuse, 0x1, P4 ;  /* 0x000000000a097211 */ /* 0x080fe200020f0eff */
[----:B---3--:R-:W-:Y:S01]  /*5c150*/  IMAD R7, R13, 0x2, R10 ;  /* 0x000000020d077824 */ /* 0x008fe200078e020a */
[----:B------:R-:W-:Y:S02]  /*5c160*/  PRMT R97, R97, 0x7632, R97 ;  /* 0x0000763261617816 */ /* 0x000fe40000000061 */
[----:B------:R-:W-:Y:S01]  /*5c170*/  PRMT R98, R98, 0x7632, R98 ;  /* 0x0000763262627816 */ /* 0x000fe20000000062 */
[----:B------:R-:W3:Y:S01]  /*5c180*/  LDC R13, c[0x0][0x248] ;  /* 0x00009200ff0d7b82 */ /* 0x000ee20000000800 */
[C---:B------:R-:W-:Y:S01]  /*5c190*/  LEA R6, P4, R7.reuse, R3, 0x1 ;  /* 0x0000000307067211 */ /* 0x040fe200078808ff */
[----:B-1----:R-:W-:Y:S01]  /*5c1a0*/  IMAD R10, R14, 0x2, R7 ;  /* 0x000000020e0a7824 */ /* 0x002fe200078e0207 */
[----:B------:R1:W-:Y:S01]  /*5c1b0*/  @P2 STG.E.U16 desc[UR56][R8.64], R96 ;  /* 0x0000006008002986 */ /* 0x0003e2000c101538 */
[----:B------:R-:W-:Y:S01]  /*5c1c0*/  ISETP.LT.AND P3, PT, R52, UR5, !P0 ;  /* 0x0000000534007c0c */ /* 0x000fe2000c761270 */
[----:B------:R-:W-:Y:S01]  /*5c1d0*/  ULDC UR5, c[0x0][0x22c] ;  /* 0x00008b0000057ab9 */ /* 0x000fe20000000800 */
[----:B------:R-:W-:-:S02]  /*5c1e0*/  LEA.HI.X.SX32 R7, R7, R0, 0x1, P4 ;  /* 0x0000000007077211 */ /* 0x000fc400020f0eff */
[CC--:B--2---:R-:W-:Y:S01]  /*5c1f0*/  LEA R4, P4, R10.reuse, R3.reuse, 0x1 ;  /* 0x000000030a047211 */ /* 0x0c4fe200078808ff */
[----:B------:R-:W2:Y:S01]  /*5c200*/  LDC R15, c[0x0][0x248] ;  /* 0x00009200ff0f7b82 */ /* 0x000ea20000000800 */
        /* <DEDUP_REMOVED lines=8> */
[----:B-1----:R-:W-:-:S02]  /*5c290*/  LEA R8, P6, R10, R3, 0x1 ;  /* 0x000000030a087211 */ /* 0x002fc400078c08ff */
[----:B------:R-:W-:Y:S01]  /*5c2a0*/  ISETP.LT.AND P4, PT, R39, UR4, !P0 ;  /* 0x0000000427007c0c */ /* 0x000fe2000c781270 */
[----:B------:R-:W-:Y:S01]  /*5c2b0*/  ULDC UR4, c[0x0][0x22c] ;  /* 0x00008b0000047ab9 */ /* 0x000fe20000000800 */
[-C--:B------:R-:W-:Y:S01]  /*5c2c0*/  LEA.HI.X.SX32 R9, R10, R0.reuse, 0x1, P6 ;  /* 0x000000000a097211 */ /* 0x080fe200030f0eff */
[----:B---3--:R-:W-:Y:S01]  /*5c2d0*/  IMAD R7, R13, 0x2, R10 ;  /* 0x000000020d077824 */ /* 0x008fe200078e020a */
[----:B------:R-:W1:Y:S01]  /*5c2e0*/  LDC R14, c[0x0][0x248] ;  /* 0x00009200ff0e7b82 */ /* 0x000e620000000800 */
[----:B------:R-:W-:Y:S01]  /*5c2f0*/  ISETP.LT.AND P5, PT, R46, UR4, !P0 ;  /* 0x000000042e007c0c */ /* 0x000fe2000c7a1270 */
[----:B------:R-:W-:Y:S01]  /*5c300*/  ULDC UR4, c[0x0][0x22c] ;  /* 0x00008b0000047ab9 */ /* 0x000fe20000000800 */
[----:B0-----:R-:W-:Y:S01]  /*5c310*/  IMAD R10, R12, 0x2, R7 ;  /* 0x000000020c0a7824 */ /* 0x001fe200078e0207 */
[-C--:B------:R-:W-:Y:S01]  /*5c320*/  LEA R6, P6, R7, R3.reuse, 0x1 ;  /* 0x0000000307067211 */ /* 0x080fe200078c08ff */
[----:B------:R0:W-:Y:S01]  /*5c330*/  @P3 STG.E.U16 desc[UR56][R8.64], R99 ;  /* 0x0000006308003986 */ /* 0x0001e2000c101538 */
[----:B------:R-:W-:Y:S01]  /*5c340*/  ISETP.LT.AND P3, PT, R43, UR4, !P0 ;  /* 0x000000042b007c0c */ /* 0x000fe2000c761270 */
[----:B------:R-:W-:Y:S01]  /*5c350*/  ULDC UR4, c[0x0][0x22c] ;  /* 0x00008b0000047ab9 */ /* 0x000fe20000000800 */
[----:B------:R-:W-:Y:S01]  /*5c360*/  LEA.HI.X.SX32 R7, R7, R0, 0x1, P6 ;  /* 0x0000000007077211 */ /* 0x000fe200030f0eff */
[----:B------:R-:W3:Y:S01]  /*5c370*/  LDC R13, c[0x0][0x248] ;  /* 0x00009200ff0d7b82 */ /* 0x000ee20000000800 */
[----:B-----5:R-:W-:-:S03]  /*5c380*/  LEA R4, P6, R10, R3, 0x1 ;  /* 0x000000030a047211 */ /* 0x020fc600078c08ff */
[----:B------:R1:W-:Y:S01]  /*5c390*/  @P2 STG.E.U16 desc[UR56][R6.64], R100 ;  /* 0x0000006406002986 */ /* 0x0003e2000c101538 */
[-C--:B------:R-:W-:Y:S01]  /*5c3a0*/  LEA.HI.X.SX32 R5, R10, R0.reuse, 0x1, P6 ;  /* 0x000000000a057211 */ /* 0x080fe200030f0eff */
[----:B----4-:R-:W-:Y:S01]  /*5c3b0*/  IMAD R10, R11, 0x2, R10 ;  /* 0x000000020b0a7824 */ /* 0x010fe200078e020a */
[----:B------:R-:W-:Y:S01]  /*5c3c0*/  ISETP.LT.AND P2, PT, R47, UR4, !P0 ;  /* 0x000000042f007c0c */ /* 0x000fe2000c741270 */
[----:B------:R-:W-:Y:S02]  /*5c3d0*/  ULDC UR4, c[0x0][0x22c] ;  /* 0x00008b0000047ab9 */ /* 0x000fe40000000800 */
[----:B------:R4:W-:Y:S01]  /*5c3e0*/  @P4 STG.E.U16 desc[UR56][R4.64], R101 ;  /* 0x0000006504004986 */ /* 0x0009e2000c101538 */
[----:B--2---:R-:W-:Y:S01]  /*5c3f0*/  IMAD R11, R15, 0x2, R10 ;  /* 0x000000020f0b7824 */ /* 0x004fe200078e020a */
[-C--:B0-----:R-:W-:Y:S01]  /*5c400*/  LEA R8, P6, R10, R3.reuse, 0x1 ;  /* 0x000000030a087211 */ /* 0x081fe200078c08ff */
        /* <DEDUP_REMOVED lines=9> */
[----:B------:R-:W2:Y:S01]  /*5c4a0*/  LDC R14, c[0x0][0x248] ;  /* 0x00009200ff0e7b82 */ /* 0x000ea20000000800 */
[----:B---3--:R-:W-:Y:S01]  /*5c4b0*/  IMAD R12, R13, 0x2, R6 ;  /* 0x000000020d0c7824 */ /* 0x008fe200078e0206 */
[-C--:B----4-:R-:W-:Y:S02]  /*5c4c0*/  LEA R4, P6, R6, R3.reuse, 0x1 ;  /* 0x0000000306047211 */ /* 0x090fe400078c08ff */
[----:B------:R-:W-:Y:S01]  /*5c4d0*/  ISETP.LT.AND P5, PT, R44, UR4, !P0 ;  /* 0x000000042c007c0c */ /* 0x000fe2000c7a1270 */
[----:B------:R3:W-:Y:S01]  /*5c4e0*/  @P3 STG.E.U16 desc[UR56][R10.64], R103 ;  /* 0x000000670a003986 */ /* 0x0007e2000c101538 */
[----:B------:R-:W-:Y:S01]  /*5c4f0*/  LEA.HI.X.SX32 R5, R6, R0, 0x1, P6 ;  /* 0x0000000006057211 */ /* 0x000fe200030f0eff */
[----:B------:R-:W-:Y:S01]  /*5c500*/  ULDC UR4, c[0x0][0x22c] ;  /* 0x00008b0000047ab9 */ /* 0x000fe20000000800 */
[----:B------:R-:W4:Y:S01]  /*5c510*/  LDC R13, c[0x0][0x248] ;  /* 0x00009200ff0d7b82 */ /* 0x000f220000000800 */
[----:B------:R-:W-:-:S02]  /*5c520*/  LEA R6, P6, R12, R3, 0x1 ;  /* 0x000000030c067211 */ /* 0x000fc400078c08ff */
[----:B------:R-:W-:Y:S01]  /*5c530*/  PRMT R101, R101, 0x7632, R101 ;  /* 0x0000763265657816 */ /* 0x000fe20000000065 */
[----:B------:R5:W-:Y:S01]  /*5c540*/  @P2 STG.E.U16 desc[UR56][R4.64], R100 ;  /* 0x0000006404002986 */ /* 0x000be2000c101538 */
[----:B------:R-:W-:Y:S01]  /*5c550*/  LEA.HI.X.SX32 R7, R12, R0, 0x1, P6 ;  /* 0x000000000c077211 */ /* 0x000fe200030f0eff */
[----:B0-----:R-:W-:Y:S01]  /*5c560*/  IMAD R12, R15, 0x2, R12 ;  /* 0x000000020f0c7824 */ /* 0x001fe200078e020c */
[----:B------:R-:W-:Y:S01]  /*5c570*/  ISETP.LT.AND P3, PT, R40, UR4, !P0 ;  /* 0x0000000428007c0c */ /* 0x000fe2000c761270 */
[----:B------:R-:W0:Y:S01]  /*5c580*/  LDC R15, c[0x0][0x248] ;  /* 0x00009200ff0f7b82 */ /* 0x000e220000000800 */
[----:B-1----:R-:W-:Y:S01]  /*5c590*/  PRMT R102, R102, 0x7632, R102 ;  /* 0x0000763266667816 */ /* 0x002fe20000000066 */
[----:B---3--:R-:W-:Y:S01]  /*5c5a0*/  IMAD R10, R17, 0x2, R12 ;  /* 0x00000002110a7824 */ /* 0x008fe200078e020c */
[----:B------:R1:W-:Y:S01]  /*5c5b0*/  @P4 STG.E.U16 desc[UR56][R6.64], R101 ;  /* 0x0000006506004986 */ /* 0x0003e2000c101538 */
[----:B------:R-:W-:Y:S01]  /*5c5c0*/  LEA R8, P4, R12, R3, 0x1 ;  /* 0x000000030c087211 */ /* 0x000fe200078808ff */
[----:B------:R-:W-:Y:S01]  /*5c5d0*/  ULDC UR4, c[0x0][0x22c] ;  /* 0x00008b0000047ab9 */ /* 0x000fe20000000800 */
[----:B------:R-:W-:-:S02]  /*5c5e0*/  PRMT R103, R103, 0x7632, R103 ;  /* 0x0000763267677816 */ /* 0x000fc40000000067 */
[-C--:B-----5:R-:W-:Y:S01]  /*5c5f0*/  LEA R4, P6, R10, R3.reuse, 0x1 ;  /* 0x000000030a047211 */ /* 0x0a0fe200078c08ff */
[----:B------:R-:W3:Y:S01]  /*5c600*/  LDC R17, c[0x0][0x248] ;  /* 0x00009200ff117b82 */ /* 0x000ee20000000800 */
[-C--:B------:R-:W-:Y:S02]  /*5c610*/  LEA.HI.X.SX32 R9, R12, R0.reuse, 0x1, P4 ;  /* 0x000000000c097211 */ /* 0x080fe400020f0eff */
[----:B------:R-:W-:Y:S02]  /*5c620*/  LEA.HI.X.SX32 R5, R10, R0, 0x1, P6 ;  /* 0x000000000a057211 */ /* 0x000fe400030f0eff */
[----:B------:R-:W-:Y:S01]  /*5c630*/  ISETP.LT.AND P2, PT, R38, UR4, !P0 ;  /* 0x0000000426007c0c */ /* 0x000fe2000c741270 */
[----:B------:R-:W-:Y:S01]  /*5c640*/  @P5 STG.E.U16 desc[UR56][R8.64], R102 ;  /* 0x0000006608005986 */ /* 0x000fe2000c101538 */
[----:B----4-:R-:W-:Y:S01]  /*5c650*/  IMAD R10, R13, 0x2, R10 ;  /* 0x000000020d0a7824 */ /* 0x010fe200078e020a */
[----:B------:R-:W4:Y:S01]  /*5c660*/  LDC R16, c[0x0][0x248] ;  /* 0x00009200ff107b82 */ /* 0x000f220000000800 */
[----:B------:R-:W-:Y:S01]  /*5c670*/  ULDC UR4, c[0x0][0x22c] ;  /* 0x00008b0000047ab9 */ /* 0x000fe20000000800 */
[----:B------:R5:W-:Y:S01]  /*5c680*/  @P3 STG.E.U16 desc[UR56][R4.64], R103 ;  /* 0x0000006704003986 */ /* 0x000be2000c101538 */
[----:B------:R-:W-:Y:S01]  /*5c690*/  IMAD R12, R19, 0x2, R10 ;  /* 0x00000002130c7824 */ /* 0x000fe200078e020a */
[----:B-1----:R-:W-:-:S02]  /*5c6a0*/  LEA R6, P3, R10, R3, 0x1 ;  /* 0x000000030a067211 */ /* 0x002fc400078608ff */
[----:B------:R-:W-:Y:S01]  /*5c6b0*/  ISETP.LT.AND P4, PT, R41, UR4, !P0 ;  /* 0x0000000429007c0c */ /* 0x000fe2000c781270 */
[----:B------:R-:W-:Y:S01]  /*5c6c0*/  ULDC UR4, c[0x0][0x22c] ;  /* 0x00008b0000047ab9 */ /* 0x000fe20000000800 */
[-C--:B------:R-:W-:Y:S01]  /*5c6d0*/  LEA.HI.X.SX32 R7, R10, R0.reuse, 0x1, P3 ;  /* 0x000000000a077211 */ /* 0x080fe200018f0eff */
[----:B------:R-:W1:Y:S01]  /*5c6e0*/  LDC R19, c[0x0][0x248] ;  /* 0x00009200ff137b82 */ /* 0x000e620000000800 */
[CC--:B------:R-:W-:Y:S02]  /*5c6f0*/  LEA R10, P6, R12.reuse, R3.reuse, 0x1 ;  /* 0x000000030c0a7211 */ /* 0x0c0fe400078c08ff */
        /* <DEDUP_REMOVED lines=8> */
[----:B-----5:R-:W-:Y:S01]  /*5c780*/  LEA R4, P2, R12, R3, 0x1 ;  /* 0x000000030c047211 */ /* 0x020fe200078408ff */
[----:B------:R4:W-:Y:S01]  /*5c790*/  @P4 STG.E.U16 desc[UR56][R10.64], R105 ;  /* 0x000000690a004986 */ /* 0x0009e2000c101538 */
[----:B------:R-:W-:-:S02]  /*5c7a0*/  ULDC UR5, c[0x0][0x22c] ;  /* 0x00008b0000057ab9 */ /* 0x000fc40000000800 */
[CC--:B------:R-:W-:Y:S01]  /*5c7b0*/  LEA R8, P6, R13.reuse, R3.reuse, 0x1 ;  /* 0x000000030d087211 */ /* 0x0c0fe200078c08ff */
[----:B------:R-:W3:Y:S01]  /*5c7c0*/  LDC R17, c[0x0][0x248] ;  /* 0x00009200ff117b82 */ /* 0x000ee20000000800 */
[-C--:B------:R-:W-:Y:S02]  /*5c7d0*/  LEA.HI.X.SX32 R5, R12, R0.reuse, 0x1, P2 ;  /* 0x000000000c057211 */ /* 0x080fe400010f0eff */
[-C--:B------:R-:W-:Y:S01]  /*5c7e0*/  LEA.HI.X.SX32 R9, R13, R0.reuse, 0x1, P6 ;  /* 0x000000000d097211 */ /* 0x080fe200030f0eff */
[----:B--2---:R-:W-:Y:S01]  /*5c7f0*/  IMAD R13, R14, 0x2, R13 ;  /* 0x000000020e0d7824 */ /* 0x004fe200078e020d */
[----:B------:R-:W-:Y:S01]  /*5c800*/  ISETP.LT.AND P2, PT, R32, UR4, !P0 ;  /* 0x0000000420007c0c */ /* 0x000fe2000c741270 */
[----:B------:R2:W-:Y:S01]  /*5c810*/  @P5 STG.E.U16 desc[UR56][R4.64], R106 ;  /* 0x0000006a04005986 */ /* 0x0005e2000c101538 */
[----:B------:R-:W-:Y:S01]  /*5c820*/  ISETP.LT.AND P4, PT, R36, UR5, !P0 ;  /* 0x0000000524007c0c */ /* 0x000fe2000c781270 */
[----:B------:R-:W5:Y:S01]  /*5c830*/  LDC R12, c[0x0][0x248] ;  /* 0x00009200ff0c7b82 */ /* 0x000f620000000800 */
        /* <DEDUP_REMOVED lines=9> */
[CC--:B--2---:R-:W-:Y:S01]  /*5c8d0*/  LEA R4, P6, R10.reuse, R3.reuse, 0x1 ;  /* 0x000000030a047211 */ /* 0x0c4fe200078c08ff */
        /* <DEDUP_REMOVED lines=18> */
[----:B------:R-:W3:Y:S01]  /*5ca00*/  LDC R12, c[0x0][0x248] ;  /* 0x00009200ff0c7b82 */ /* 0x000ee20000000800 */
        /* <DEDUP_REMOVED lines=12> */
[----:B-1----:R-:W-:Y:S01]  /*5cad0*/  IMAD R11, R13, 0x2, R10 ;  /* 0x000000020d0b7824 */ /* 0x002fe200078e020a */
[C---:B-----5:R-:W-:Y:S01]  /*5cae0*/  LEA R8, P5, R10.reuse, R3, 0x1 ;  /* 0x000000030a087211 */ /* 0x060fe200078a08ff */
[----:B------:R-:W1:Y:S01]  /*5caf0*/  LDC R13, c[0x0][0x248] ;  /* 0x00009200ff0d7b82 */ /* 0x000e620000000800 */
[----:B------:R-:W-:Y:S01]  /*5cb00*/  ISETP.LT.AND P3, PT, R31, UR4, !P0 ;  /* 0x000000041f007c0c */ /* 0x000fe2000c761270 */
[----:B------:R4:W-:Y:S01]  /*5cb10*/  @P2 STG.E.U16 desc[UR56][R4.64], R108 ;  /* 0x0000006c04002986 */ /* 0x0009e2000c101538 */
[----:B------:R-:W-:Y:S01]  /*5cb20*/  LEA.HI.X.SX32 R9, R10, R0, 0x1, P5 ;  /* 0x000000000a097211 */ /* 0x000fe200028f0eff */
[----:B------:R-:W-:Y:S01]  /*5cb30*/  ULDC UR4, c[0x0][0x22c] ;  /* 0x00008b0000047ab9 */ /* 0x000fe20000000800 */
[----:B---3--:R-:W-:Y:S01]  /*5cb40*/  IMAD R10, R12, 0x2, R11 ;  /* 0x000000020c0a7824 */ /* 0x008fe200078e020b */
[----:B------:R-:W-:-:S02]  /*5cb50*/  ISETP.LT.AND P2, PT, R27, UR4, !P0 ;  /* 0x000000041b007c0c */ /* 0x000fc4000c741270 */
[----:B------:R-:W3:Y:S01]  /*5cb60*/  LDC R14, c[0x0][0x248] ;  /* 0x00009200ff0e7b82 */ /* 0x000ee20000000800 */
        /* <DEDUP_REMOVED lines=22> */
[C---:B------:R-:W-:Y:S01]  /*5ccd0*/  LEA R6, P3, R7.reuse, R3, 0x1 ;  /* 0x0000000307067211 */ /* 0x040fe200078608ff */
[----:B---3--:R-:W-:Y:S01]  /*5cce0*/  IMAD R10, R14, 0x2, R7 ;  /* 0x000000020e0a7824 */ /* 0x008fe200078e0207 */
        /* <DEDUP_REMOVED lines=14> */
[----:B---3--:R-:W-:-:S02]  /*5cdd0*/  LEA R8, P6, R10, R3, 0x1 ;  /* 0x000000030a087211 */ /* 0x008fc400078c08ff */
        /* <DEDUP_REMOVED lines=67> */
[-C--:B------:R-:W-:Y:S02]  /*5d210*/  LEA.HI.X.SX32 R7, R10, R0.reuse, 0x1, P4 ;  /* 0x000000000a077211 */ /* 0x080fe400020f0eff */
[-C--:B------:R-:W-:Y:S02]  /*5d220*/  LEA R10, P6, R12, R3.reuse, 0x1 ;  /* 0x000000030c0a7211 */ /* 0x080fe400078c08ff */
[----:B------:R-:W-:Y:S01]  /*5d230*/  ISETP.LT.AND P5, PT, R186, UR4, !P0 ;  /* 0x00000004ba007c0c */ /* 0x000fe2000c7a1270 */
[----:B------:R1:W-:Y:S01]  /*5d240*/  @P2 STG.E.U16 desc[UR56][R6.64], R116 ;  /* 0x0000007406002986 */ /* 0x0003e2000c101538 */
[-C--:B------:R-:W-:Y:S01]  /*5d250*/  LEA.HI.X.SX32 R11, R12, R0.reuse, 0x1, P6 ;  /* 0x000000000c0b7211 */ /* 0x080fe200030f0eff */
[----:B0-----:R-:W-:Y:S01]  /*5d260*/  IMAD R12, R15, 0x2, R12 ;  /* 0x000000020f0c7824 */ /* 0x001fe200078e020c */
[----:B------:R-:W-:Y:S01]  /*5d270*/  ISETP.LT.AND P4, PT, R188, UR5, !P0 ;  /* 0x00000005bc007c0c */ /* 0x000fe2000c781270 */
[----:B------:R-:W0:Y:S01]  /*5d280*/  LDC R15, c[0x0][0x248] ;  /* 0x00009200ff0f7b82 */ /* 0x000e220000000800 */
[----:B------:R-:W-:Y:S01]  /*5d290*/  ULDC UR4, c[0x0][0x22c] ;  /* 0x00008b0000047ab9 */ /* 0x000fe20000000800 */
[----:B---3--:R-:W-:Y:S01]  /*5d2a0*/  IMAD R13, R17, 0x2, R12 ;  /* 0x00000002110d7824 */ /* 0x008fe200078e020c */
[CC--:B-----5:R-:W-:Y:S01]  /*5d2b0*/  LEA R4, P2, R12.reuse, R3.reuse, 0x1 ;  /* 0x000000030c047211 */ /* 0x0e0fe200078408ff */
[----:B------:R3:W-:Y:S01]  /*5d2c0*/  @P3 STG.E.U16 desc[UR56][R10.64], R117 ;  /* 0x000000750a003986 */ /* 0x0007e2000c101538 */
[----:B------:R-:W-:Y:S01]  /*5d2d0*/  ISETP.LT.AND P3, PT, R189, UR4, !P0 ;  /* 0x00000004bd007c0c */ /* 0x000fe2000c761270 */
[----:B------:R-:W-:Y:S01]  /*5d2e0*/  ULDC UR5, c[0x0][0x22c] ;  /* 0x00008b0000057ab9 */ /* 0x000fe20000000800 */
[-C--:B------:R-:W-:Y:S01]  /*5d2f0*/  LEA.HI.X.SX32 R5, R12, R0.reuse, 0x1, P2 ;  /* 0x000000000c057211 */ /* 0x080fe200010f0eff */
[----:B------:R-:W5:Y:S01]  /*5d300*/  LDS.128 R16, [R213] ;  /* 0x00000000d5107984 */ /* 0x000f620000000c00 */
[CC--:B------:R-:W-:Y:S01]  /*5d310*/  LEA R8, P6, R13.reuse, R3.reuse, 0x1 ;  /* 0x000000030d087211 */ /* 0x0c0fe200078c08ff */
[----:B------:R-:W5:Y:S01]  /*5d320*/  LDC R12, c[0x0][0x248] ;  /* 0x00009200ff0c7b82 */ /* 0x000f620000000800 */
[----:B------:R-:W-:Y:S01]  /*5d330*/  ISETP.LT.AND P2, PT, R192, UR5, !P0 ;  /* 0x00000005c0007c0c */ /* 0x000fe2000c741270 */
[----:B------:R0:W-:Y:S01]  /*5d340*/  @P5 STG.E.U16 desc[UR56][R4.64], R118 ;  /* 0x0000007604005986 */ /* 0x0001e2000c101538 */
[----:B------:R-:W-:Y:S01]  /*5d350*/  LEA.HI.X.SX32 R9, R13, R0, 0x1, P6 ;  /* 0x000000000d097211 */ /* 0x000fe200030f0eff */
[----:B--2---:R-:W-:Y:S01]  /*5d360*/  IMAD R13, R14, 0x2, R13 ;  /* 0x000000020e0d7824 */ /* 0x004fe200078e020d */
[----:B-1----:R-:W-:Y:S01]  /*5d370*/  PRMT R116, R116, 0x7632, R116 ;  /* 0x0000763274747816 */ /* 0x002fe20000000074 */
[----:B------:R-:W-:Y:S01]  /*5d380*/  ULDC UR4, c[0x0][0x22c] ;  /* 0x00008b0000047ab9 */ /* 0x000fe20000000800 */
[----:B---3--:R-:W-:Y:S01]  /*5d390*/  PRMT R117, R117, 0x7632, R117 ;  /* 0x0000763275757816 */ /* 0x008fe20000000075 */
[----:B------:R-:W1:Y:S01]  /*5d3a0*/  LDC R14, c[0x0][0x248] ;  /* 0x00009200ff0e7b82 */ /* 0x000e620000000800 */
[----:B------:R2:W-:Y:S01]  /*5d3b0*/  @P4 STG.E.U16 desc[UR56][R8.64], R119 ;  /* 0x0000007708004986 */ /* 0x0005e2000c101538 */
[----:B----4-:R-:W-:Y:S01]  /*5d3c0*/  IMAD R10, R20, 0x2, R13 ;  /* 0x00000002140a7824 */ /* 0x010fe200078e020d */
[----:B------:R-:W-:-:S02]  /*5d3d0*/  LEA R6, P4, R13, R3, 0x1 ;  /* 0x000000030d067211 */ /* 0x000fc400078808ff */
[----:B------:R-:W-:Y:S01]  /*5d3e0*/  ISETP.LT.AND P5, PT, R194, UR4, !P0 ;  /* 0x00000004c2007c0c */ /* 0x000fe2000c7a1270 */
[----:B0-----:R-:W-:Y:S01]  /*5d3f0*/  IMAD R11, R15, 0x2, R10 ;  /* 0x000000020f0b7824 */ /* 0x001fe200078e020a */
[-C--:B------:R-:W-:Y:S01]  /*5d400*/  LEA.HI.X.SX32 R7, R13, R0.reuse, 0x1, P4 ;  /* 0x000000000d077211 */ /* 0x080fe200020f0eff */
[----:B------:R-:W0:Y:S01]  /*5d410*/  LDC R15, c[0x0][0x248] ;  /* 0x00009200ff0f7b82 */ /* 0x000e220000000800 */
[-C--:B------:R-:W-:Y:S01]  /*5d420*/  LEA R4, P6, R10, R3.reuse, 0x1 ;  /* 0x000000030a047211 */ /* 0x080fe200078c08ff */
[----:B------:R-:W-:Y:S01]  /*5d430*/  ULDC UR4, c[0x0][0x22c] ;  /* 0x00008b0000047ab9 */ /* 0x000fe20000000800 */
[----:B------:R-:W-:Y:S01]  /*5d440*/  PRMT R118, R118, 0x7632, R118 ;  /* 0x0000763276767816 */ /* 0x000fe20000000076 */
[----:B------:R3:W-:Y:S01]  /*5d450*/  @P3 STG.E.U16 desc[UR56][R6.64], R116 ;  /* 0x0000007406003986 */ /* 0x0007e2000c101538 */
[-C--:B------:R-:W-:Y:S02]  /*5d460*/  LEA.HI.X.SX32 R5, R10, R0.reuse, 0x1, P6 ;  /* 0x000000000a057211 */ /* 0x080fe400030f0eff */
[C---:B--2---:R-:W-:Y:S01]  /*5d470*/  LEA R8, P6, R11.reuse, R3, 0x1 ;  /* 0x000000030b087211 */ /* 0x044fe200078c08ff */
[----:B------:R-:W2:Y:S01]  /*5d480*/  LDC R13, c[0x0][0x248] ;  /* 0x00009200ff0d7b82 */ /* 0x000ea20000000800 */
[----:B------:R-:W-:Y:S01]  /*5d490*/  ISETP.LT.AND P4, PT, R198, UR4, !P0 ;  /* 0x00000004c6007c0c */ /* 0x000fe2000c781270 */
[----:B------:R4:W-:Y:S01]  /*5d4a0*/  @P2 STG.E.U16 desc[UR56][R4.64], R117 ;  /* 0x0000007504002986 */ /* 0x0009e2000c101538 */
[----:B------:R-:W-:Y:S01]  /*5d4b0*/  LEA.HI.X.SX32 R9, R11, R0, 0x1, P6 ;  /* 0x000000000b097211 */ /* 0x000fe200030f0eff */
[----:B-----5:R-:W-:Y:S01]  /*5d4c0*/  IMAD R11, R12, 0x2, R11 ;  /* 0x000000020c0b7824 */ /* 0x020fe200078e020b */
[----:B------:R-:W-:Y:S01]  /*5d4d0*/  ULDC UR4, c[0x0][0x22c] ;  /* 0x00008b0000047ab9 */ /* 0x000fe20000000800 */
[----:B------:R-:W-:-:S02]  /*5d4e0*/  PRMT R119, R119, 0x7632, R119 ;  /* 0x0000763277777816 */ /* 0x000fc40000000077 */
[----:B------:R-:W5:Y:S01]  /*5d4f0*/  LDC R12, c[0x0][0x248] ;  /* 0x00009200ff0c7b82 */ /* 0x000f620000000800 */
[-C--:B---3--:R-:W-:Y:S01]  /*5d500*/  LEA R6, P6, R11, R3.reuse, 0x1 ;  /* 0x000000030b067211 */ /* 0x088fe200078c08ff */
[----:B-1----:R-:W-:Y:S01]  /*5d510*/  IMAD R10, R14, 0x2, R11 ;  /* 0x000000020e0a7824 */ /* 0x002fe200078e020b */
[----:B------:R-:W-:Y:S01]  /*5d520*/  ISETP.LT.AND P3, PT, R199, UR4, !P0 ;  /* 0x00000004c7007c0c */ /* 0x000fe2000c761270 */
[----:B------:R-:W-:Y:S01]  /*5d530*/  ULDC UR4, c[0x0][0x22c] ;  /* 0x00008b0000047ab9 */ /* 0x000fe20000000800 */
[-C--:B------:R-:W-:Y:S01]  /*5d540*/  LEA.HI.X.SX32 R7, R11, R0.reuse, 0x1, P6 ;  /* 0x000000000b077211 */ /* 0x080fe200030f0eff */
[----:B------:R1:W-:Y:S01]  /*5d550*/  @P5 STG.E.U16 desc[UR56][R8.64], R118 ;  /* 0x0000007608005986 */ /* 0x0003e2000c101538 */
[----:B----4-:R-:W-:Y:S01]  /*5d560*/  LEA R4, P6, R10, R3, 0x1 ;  /* 0x000000030a047211 */ /* 0x010fe200078c08ff */
[----:B------:R-:W3:Y:S01]  /*5d570*/  LDC R14, c[0x0][0x248] ;  /* 0x00009200ff0e7b82 */ /* 0x000ee20000000800 */
[----:B------:R-:W-:Y:S01]  /*5d580*/  ISETP.LT.AND P2, PT, R200, UR4, !P0 ;  /* 0x00000004c8007c0c */ /* 0x000fe2000c741270 */
[----:B------:R-:W-:Y:S01]  /*5d590*/  ULDC UR4, c[0x0][0x22c] ;  /* 0x00008b0000047ab9 */ /* 0x000fe20000000800 */
[----:B------:R-:W-:Y:S01]  /*5d5a0*/  LEA.HI.X.SX32 R5, R10, R0, 0x1, P6 ;  /* 0x000000000a057211 */ /* 0x000fe200030f0eff */
[----:B------:R4:W-:Y:S01]  /*5d5b0*/  @P4 STG.E.U16 desc[UR56][R6.64], R119 ;  /* 0x0000007706004986 */ /* 0x0009e2000c101538 */
[----:B------:R-:W-:Y:S01]  /*5d5c0*/  ISETP.LT.AND P5, PT, R207, UR4, !P0 ;  /* 0x00000004cf007c0c */ /* 0x000fe2000c7a1270 */
[----:B------:R-:W-:-:S02]  /*5d5d0*/  ULDC UR4, c[0x0][0x22c] ;  /* 0x00008b0000047ab9 */ /* 0x000fc40000000800 */
[----:B------:R-:W3:Y:S01]  /*5d5e0*/  LDC R20, c[0x0][0x248] ;  /* 0x00009200ff147b82 */ /* 0x000ee20000000800 */
[----:B--2---:R-:W-:Y:S01]  /*5d5f0*/  IMAD R10, R13, 0x2, R10 ;  /* 0x000000020d0a7824 */ /* 0x004fe200078e020a */
[----:B------:R5:W-:Y:S01]  /*5d600*/  @P3 STG.E.U16 desc[UR56][R4.64], R16 ;  /* 0x0000001004003986 */ /* 0x000be2000c101538 */
[----:B------:R-:W-:Y:S01]  /*5d610*/  ISETP.LT.AND P4, PT, R208, UR4, !P0 ;  /* 0x00000004d0007c0c */ /* 0x000fe2000c781270 */
[----:B------:R-:W-:Y:S01]  /*5d620*/  ULDC UR4, c[0x0][0x22c] ;  /* 0x00008b0000047ab9 */ /* 0x000fe20000000800 */
[----:B0-----:R-:W-:Y:S01]  /*5d630*/  IMAD R11, R15, 0x2, R10 ;  /* 0x000000020f0b7824 */ /* 0x001fe200078e020a */
[C---:B-1----:R-:W-:Y:S02]  /*5d640*/  LEA R8, P6, R10.reuse, R3, 0x1 ;  /* 0x000000030a087211 */ /* 0x042fe400078c08ff */
[----:B------:R-:W0:Y:S01]  /*5d650*/  LDC R13, c[0x0][0x248] ;  /* 0x00009200ff0d7b82 */ /* 0x000e220000000800 */
[----:B------:R-:W-:Y:S01]  /*5d660*/  ISETP.LT.AND P3, PT, R211, UR4, !P0 ;  /* 0x00000004d3007c0c */ /* 0x000fe2000c761270 */
[----:B------:R-:W-:Y:S01]  /*5d670*/  ULDC UR4, c[0x0][0x22c] ;  /* 0x00008b0000047ab9 */ /* 0x000fe20000000800 */
[----:B------:R-:W-:-:S02]  /*5d680*/  LEA.HI.X.SX32 R9, R10, R0, 0x1, P6 ;  /* 0x000000000a097211 */ /* 0x000fc400030f0eff */
[CC--:B----4-:R-:W-:Y:S01]  /*5d690*/  LEA R6, P6, R11.reuse, R3.reuse, 0x1 ;  /* 0x000000030b067211 */ /* 0x0d0fe200078c08ff */
[----:B-----5:R-:W-:Y:S01]  /*5d6a0*/  IMAD R5, R12, 0x2, R11 ;  /* 0x000000020c057824 */ /* 0x020fe200078e020b */
[----:B------:R-:W-:Y:S01]  /*5d6b0*/  PRMT R16, R16, 0x7632, R16 ;  /* 0x0000763210107816 */ /* 0x000fe20000000010 */
[----:B------:R-:W1:Y:S01]  /*5d6c0*/  LDC R15, c[0x0][0x248] ;  /* 0x00009200ff0f7b82 */ /* 0x000e620000000800 */
[----:B------:R-:W-:Y:S01]  /*5d6d0*/  LEA.HI.X.SX32 R7, R11, R0, 0x1, P6 ;  /* 0x000000000b077211 */ /* 0x000fe200030f0eff */
[----:B---3--:R-:W-:Y:S01]  /*5d6e0*/  IMAD R11, R14, 0x2, R5 ;  /* 0x000000020e0b7824 */ /* 0x008fe200078e0205 */
[----:B------:R2:W-:Y:S01]  /*5d6f0*/  @P2 STG.E.U16 desc[UR56][R8.64], R17 ;  /* 0x0000001108002986 */ /* 0x0005e2000c101538 */
[----:B------:R-:W-:Y:S01]  /*5d700*/  ISETP.LT.AND P2, PT, R212, UR4, !P0 ;  /* 0x00000004d4007c0c */ /* 0x000fe2000c741270 */
[----:B------:R-:W-:Y:S01]  /*5d710*/  ULDC UR4, c[0x0][0x22c] ;  /* 0x00008b0000047ab9 */ /* 0x000fe20000000800 */
[-C--:B------:R-:W-:Y:S01]  /*5d720*/  LEA R4, P6, R5, R3.reuse, 0x1 ;  /* 0x0000000305047211 */ /* 0x080fe200078c08ff */
[----:B------:R3:W-:Y:S01]  /*5d730*/  @P5 STG.E.U16 desc[UR56][R6.64], R18 ;  /* 0x0000001206005986 */ /* 0x0007e2000c101538 */
[----:B------:R-:W-:-:S02]  /*5d740*/  LEA R10, P5, R11, R3, 0x1 ;  /* 0x000000030b0a7211 */ /* 0x000fc400078a08ff */
[----:B------:R-:W-:Y:S01]  /*5d750*/  ISETP.LT.AND P0, PT, R2, UR4, !P0 ;  /* 0x0000000402007c0c */ /* 0x000fe2000c701270 */
[----:B------:R-:W-:Y:S01]  /*5d760*/  IMAD R2, R20, 0x2, R11 ;  /* 0x0000000214027824 */ /* 0x000fe200078e020b */
[-C--:B------:R-:W-:Y:S02]  /*5d770*/  LEA.HI.X.SX32 R5, R5, R0.reuse, 0x1, P6 ;  /* 0x0000000005057211 */ /* 0x080fe400030f0eff */
[-C--:B------:R-:W-:Y:S01]  /*5d780*/  LEA.HI.X.SX32 R11, R11, R0.reuse, 0x1, P5 ;  /* 0x000000000b0b7211 */ /* 0x080fe200028f0eff */
[----:B0-----:R-:W-:Y:S02]  /*5d790*/  IMAD R12, R13, 0x2, R2 ;  /* 0x000000020d0c7824 */ /* 0x001fe400078e0202 */
[----:B------:R0:W-:Y:S01]  /*5d7a0*/  @P4 STG.E.U16 desc[UR56][R4.64], R19 ;  /* 0x0000001304004986 */ /* 0x0001e2000c101538 */
[-C--:B--2---:R-:W-:Y:S02]  /*5d7b0*/  LEA R8, P4, R2, R3.reuse, 0x1 ;  /* 0x0000000302087211 */ /* 0x084fe400078808ff */
[----:B------:R-:W-:Y:S01]  /*5d7c0*/  PRMT R17, R17, 0x7632, R17 ;  /* 0x0000763211117816 */ /* 0x000fe20000000011 */
[----:B------:R0:W-:Y:S01]  /*5d7d0*/  @P3 STG.E.U16 desc[UR56][R10.64], R16 ;  /* 0x000000100a003986 */ /* 0x0001e2000c101538 */
[----:B---3--:R-:W-:Y:S01]  /*5d7e0*/  LEA R6, P3, R12, R3, 0x1 ;  /* 0x000000030c067211 */ /* 0x008fe200078608ff */
[----:B-1----:R-:W-:Y:S01]  /*5d7f0*/  IMAD R13, R15, 0x2, R12 ;  /* 0x000000020f0d7824 */ /* 0x002fe200078e020c */
[----:B------:R-:W-:-:S02]  /*5d800*/  LEA.HI.X.SX32 R9, R2, R0, 0x1, P4 ;  /* 0x0000000002097211 */ /* 0x000fc400020f0eff */
[----:B------:R-:W-:Y:S02]  /*5d810*/  LEA.HI.X.SX32 R7, R12, R0, 0x1, P3 ;  /* 0x000000000c077211 */ /* 0x000fe400018f0eff */
[----:B------:R-:W-:Y:S01]  /*5d820*/  PRMT R18, R18, 0x7632, R18 ;  /* 0x0000763212127816 */ /* 0x000fe20000000012 */
[----:B------:R0:W-:Y:S01]  /*5d830*/  @P2 STG.E.U16 desc[UR56][R8.64], R17 ;  /* 0x0000001108002986 */ /* 0x0001e2000c101538 */
[----:B------:R-:W-:-:S03]  /*5d840*/  LEA R2, P3, R13, R3, 0x1 ;  /* 0x000000030d027211 */ /* 0x000fc600078608ff */
[----:B------:R0:W-:Y:S01]  /*5d850*/  @P0 STG.E.U16 desc[UR56][R6.64], R18 ;  /* 0x0000001206000986 */ /* 0x0001e2000c101538 */
[----:B------:R-:W-:Y:S01]  /*5d860*/  LEA.HI.X.SX32 R3, R13, R0, 0x1, P3 ;  /* 0x000000000d037211 */ /* 0x000fe200018f0eff */
[----:B------:R-:W-:Y:S08]  /*5d870*/  @!P1 EXIT ;  /* 0x000000000000994d */ /* 0x000ff00003800000 */
[----:B0-----:R-:W-:-:S05]  /*5d880*/  PRMT R19, R19, 0x7632, R19 ;  /* 0x0000763213137816 */ /* 0x001fca0000000013 */
[----:B------:R-:W-:Y:S01]  /*5d890*/  STG.E.U16 desc[UR56][R2.64], R19 ;  /* 0x0000001302007986 */ /* 0x000fe2000c101538 */
[----:B------:R-:W-:Y:S05]  /*5d8a0*/  EXIT ;  /* 0x000000000000794d */ /* 0x000fea0003800000 */
.L_x_2:
[----:B------:R-:W-:-:S00]  /*5d8b0*/  BRA `(.L_x_2) ;  /* 0xfffffffc00fc7947 */ /* 0x000fc0000383ffff */
[----:B------:R-:W-:-:S00]  /*5d8c0*/  NOP ;  /* 0x0000000000007918 */ /* 0x000fc00000000000 */
        /* <DEDUP_REMOVED lines=11> */
.L_x_3:


//--------------------- .nv.shared.matmul_kernel  --------------------------
	.section	.nv.shared.matmul_kernel,"aw",@nobits
	.sectionflags	@""
	.align	16
	.zero		1024


//--------------------- .nv.shared.reserved.0     --------------------------
	.section	.nv.shared.reserved.0,"aw",@nobits
	.weak		__nv_reservedSMEM_offset_0_alias
	.size		__nv_reservedSMEM_offset_0_alias, 0, 0
	.other		__nv_reservedSMEM_offset_0_alias,@"STO_CUDA_RESERVED_SHARED STV_DEFAULT"
__nv_reservedSMEM_offset_0_alias:
	.zero		0


//--------------------- .nv.constant0.matmul_kernel --------------------------
	.section	.nv.constant0.matmul_kernel,"a",@progbits
	.sectionflags	@""
	.align	4
.nv.constant0.matmul_kernel:
	.zero		608


//--------------------- SYMBOLS --------------------------

	.type		.nv.reservedSmem.offset0,@object
	.size		.nv.reservedSmem.offset0,0x4
